def matmul_kernel(
    a_ptr,
    b_ptr,
    c_ptr,
    M,
    N,
    K,
    stride_am,
    stride_ak,
    stride_bk,
    stride_bn,
    stride_cm,
    stride_cn,
    BLOCK_M: tl.constexpr,
    BLOCK_N: tl.constexpr,
    BLOCK_K: tl.constexpr,
    GROUP_M: tl.constexpr,
):
    pid = tl.program_id(axis=0)
    num_pid_m = tl.cdiv(M, BLOCK_M)
    num_pid_n = tl.cdiv(N, BLOCK_N)
    num_pid_in_group = GROUP_M * num_pid_n
    group_id = pid // num_pid_in_group
    first_pid_m = group_id * GROUP_M
    group_size_m = min(num_pid_m - first_pid_m, GROUP_M)
    pid_m = first_pid_m + ((pid % num_pid_in_group) % group_size_m)
    pid_n = (pid % num_pid_in_group) // group_size_m

    offs_am = (pid_m * BLOCK_M + tl.arange(0, BLOCK_M)) % M
    offs_bn = (pid_n * BLOCK_N + tl.arange(0, BLOCK_N)) % N
    offs_k = tl.arange(0, BLOCK_K)
    a_ptrs = a_ptr + offs_am[:, None] * stride_am + offs_k[None, :] * stride_ak
    b_ptrs = b_ptr + offs_k[:, None] * stride_bk + offs_bn[None, :] * stride_bn

    acc = tl.zeros((BLOCK_M, BLOCK_N), dtype=tl.float32)
    for kk in range(0, tl.cdiv(K, BLOCK_K)):
        a = tl.load(a_ptrs, mask=offs_k[None, :] < K - kk * BLOCK_K, other=0.0)
        b = tl.load(b_ptrs, mask=offs_k[:, None] < K - kk * BLOCK_K, other=0.0)
        acc = tl.dot(a, b, acc)
        a_ptrs += BLOCK_K * stride_ak
        b_ptrs += BLOCK_K * stride_bk

    c = acc.to(c_ptr.dtype.element_ty)
    offs_cm = pid_m * BLOCK_M + tl.arange(0, BLOCK_M)
    offs_cn = pid_n * BLOCK_N + tl.arange(0, BLOCK_N)
    c_ptrs = c_ptr + offs_cm[:, None] * stride_cm + offs_cn[None, :] * stride_cn
    mask = (offs_cm[:, None] < M) & (offs_cn[None, :] < N)
    tl.store(c_ptrs, c, mask=mask)

# config = {"BLOCK_K": 32, "BLOCK_M": 128, "BLOCK_N": 256, "GROUP_M": 8, "arch": "sm_100", "dtype": "fp8e4m3", "num_ctas": 1, "num_stages": 2, "num_warps": 2}
# arch = sm_100


// ===== COMPILED SASS (sm_100a) =====

	.target	sm_100a

	.elftype	@"ET_EXEC"


//--------------------- .note.nv.tkinfo           --------------------------
	.section	.note.nv.tkinfo,"",@"SHT_NOTE"
	.sectionflags	@"SHF_NOTE_NV_TKINFO"
	.tkinfo
        /*0018*/ 	.word	0x00000081
        /*0030*/ 	.string	""
        /*0030*/ 	.string	"ptxas-blackwell"
        /*0030*/ 	.string	"Cuda compilation tools, release 12.9, V12.9.86"
        /*0030*/ 	.string	"Build cuda_12.9.r12.9/compiler.36037853_0"
        /*0030*/ 	.string	"-v  -suppress-debug-info  -lineinfo  -arch sm_100a "



//--------------------- .note.nv.cuver            --------------------------
	.section	.note.nv.cuver,"",@"SHT_NOTE"
	.sectionflags	@"SHF_NOTE_NV_CUVER"
        /*0018*/ 	.short	0x0001
        /*001a*/ 	.short	0x0064
        /*001c*/ 	.short	0x0001
        /*001e*/ 	.short	0x0000
        /*0020*/ 	.short	0x0001
        /*0022*/ 	.short	0x0000


//--------------------- .nv.info                  --------------------------
	.section	.nv.info,"",@"SHT_CUDA_INFO"
	.align	4


	//----- nvinfo : EIATTR_REGCOUNT
	.align		4
        /*0000*/ 	.byte	0x04, 0x2f
        /*0002*/ 	.short	(.L_1 - .L_0)
	.align		4
.L_0:
        /*0004*/ 	.word	index@(matmul_kernel)
        /*0008*/ 	.word	0x00000020


	//----- nvinfo : EIATTR_FRAME_SIZE
	.align		4
.L_1:
        /*000c*/ 	.byte	0x04, 0x11
        /*000e*/ 	.short	(.L_3 - .L_2)
	.align		4
.L_2:
        /*0010*/ 	.word	index@(matmul_kernel)
        /*0014*/ 	.word	0x00002798


	//----- nvinfo : EIATTR_MIN_STACK_SIZE
	.align		4
.L_3:
        /*0018*/ 	.byte	0x04, 0x12
        /*001a*/ 	.short	(.L_5 - .L_4)
	.align		4
.L_4:
        /*001c*/ 	.word	index@(matmul_kernel)
        /*0020*/ 	.word	0x00002798
.L_5:


//--------------------- .nv.info.matmul_kernel    --------------------------
	.section	.nv.info.matmul_kernel,"",@"SHT_CUDA_INFO"
	.sectionflags	@""
	.align	4


	//----- nvinfo : EIATTR_CUDA_API_VERSION
	.align		4
        /*0000*/ 	.byte	0x04, 0x37
        /*0002*/ 	.short	(.L_7 - .L_6)
.L_6:
        /*0004*/ 	.word	0x00000081


	//----- nvinfo : EIATTR_KPARAM_INFO
	.align		4
.L_7:
        /*0008*/ 	.byte	0x04, 0x17
        /*000a*/ 	.short	(.L_9 - .L_8)
.L_8:
        /*000c*/ 	.word	0x00000000
        /*0010*/ 	.short	0x000d
        /*0012*/ 	.short	0x0048
        /*0014*/ 	.byte	0x00, 0xf4, 0x21, 0x00


	//----- nvinfo : EIATTR_KPARAM_INFO
	.align		4
.L_9:
        /*0018*/ 	.byte	0x04, 0x17
        /*001a*/ 	.short	(.L_11 - .L_10)
.L_10:
        /*001c*/ 	.word	0x00000000
        /*0020*/ 	.short	0x000c
        /*0022*/ 	.short	0x0040
        /*0024*/ 	.byte	0x00, 0xf4, 0x21, 0x00


	//----- nvinfo : EIATTR_KPARAM_INFO
	.align		4
.L_11:
        /*0028*/ 	.byte	0x04, 0x17
        /*002a*/ 	.short	(.L_13 - .L_12)
.L_12:
        /*002c*/ 	.word	0x00000000
        /*0030*/ 	.short	0x000b
        /*0032*/ 	.short	0x0038
        /*0034*/ 	.byte	0x00, 0xf0, 0x11, 0x00


	//----- nvinfo : EIATTR_KPARAM_INFO
	.align		4
.L_13:
        /*0038*/ 	.byte	0x04, 0x17
        /*003a*/ 	.short	(.L_15 - .L_14)
.L_14:
        /*003c*/ 	.word	0x00000000
        /*0040*/ 	.short	0x000a
        /*0042*/ 	.short	0x0034
        /*0044*/ 	.byte	0x00, 0xf0, 0x11, 0x00


	//----- nvinfo : EIATTR_KPARAM_INFO
	.align		4
.L_15:
        /*0048*/ 	.byte	0x04, 0x17
        /*004a*/ 	.short	(.L_17 - .L_16)
.L_16:
        /*004c*/ 	.word	0x00000000
        /*0050*/ 	.short	0x0009
        /*0052*/ 	.short	0x0030
        /*0054*/ 	.byte	0x00, 0xf0, 0x11, 0x00


	//----- nvinfo : EIATTR_KPARAM_INFO
	.align		4
.L_17:
        /*0058*/ 	.byte	0x04, 0x17
        /*005a*/ 	.short	(.L_19 - .L_18)
.L_18:
        /*005c*/ 	.word	0x00000000
        /*0060*/ 	.short	0x0008
        /*0062*/ 	.short	0x002c
        /*0064*/ 	.byte	0x00, 0xf0, 0x11, 0x00


	//----- nvinfo : EIATTR_KPARAM_INFO
	.align		4
.L_19:
        /*0068*/ 	.byte	0x04, 0x17
        /*006a*/ 	.short	(.L_21 - .L_20)
.L_20:
        /*006c*/ 	.word	0x00000000
        /*0070*/ 	.short	0x0007
        /*0072*/ 	.short	0x0028
        /*0074*/ 	.byte	0x00, 0xf0, 0x11, 0x00


	//----- nvinfo : EIATTR_KPARAM_INFO
	.align		4
.L_21:
        /*0078*/ 	.byte	0x04, 0x17
        /*007a*/ 	.short	(.L_23 - .L_22)
.L_22:
        /*007c*/ 	.word	0x00000000
        /*0080*/ 	.short	0x0006
        /*0082*/ 	.short	0x0024
        /*0084*/ 	.byte	0x00, 0xf0, 0x11, 0x00


	//----- nvinfo : EIATTR_KPARAM_INFO
	.align		4
.L_23:
        /*0088*/ 	.byte	0x04, 0x17
        /*008a*/ 	.short	(.L_25 - .L_24)
.L_24:
        /*008c*/ 	.word	0x00000000
        /*0090*/ 	.short	0x0005
        /*0092*/ 	.short	0x0020
        /*0094*/ 	.byte	0x00, 0xf0, 0x11, 0x00


	//----- nvinfo : EIATTR_KPARAM_INFO
	.align		4
.L_25:
        /*0098*/ 	.byte	0x04, 0x17
        /*009a*/ 	.short	(.L_27 - .L_26)
.L_26:
        /*009c*/ 	.word	0x00000000
        /*00a0*/ 	.short	0x0004
        /*00a2*/ 	.short	0x001c
        /*00a4*/ 	.byte	0x00, 0xf0, 0x11, 0x00


	//----- nvinfo : EIATTR_KPARAM_INFO
	.align		4
.L_27:
        /*00a8*/ 	.byte	0x04, 0x17
        /*00aa*/ 	.short	(.L_29 - .L_28)
.L_28:
        /*00ac*/ 	.word	0x00000000
        /*00b0*/ 	.short	0x0003
        /*00b2*/ 	.short	0x0018
        /*00b4*/ 	.byte	0x00, 0xf0, 0x11, 0x00


	//----- nvinfo : EIATTR_KPARAM_INFO
	.align		4
.L_29:
        /*00b8*/ 	.byte	0x04, 0x17
        /*00ba*/ 	.short	(.L_31 - .L_30)
.L_30:
        /*00bc*/ 	.word	0x00000000
        /*00c0*/ 	.short	0x0002
        /*00c2*/ 	.short	0x0010
        /*00c4*/ 	.byte	0x00, 0xf4, 0x21, 0x00


	//----- nvinfo : EIATTR_KPARAM_INFO
	.align		4
.L_31:
        /*00c8*/ 	.byte	0x04, 0x17
        /*00ca*/ 	.short	(.L_33 - .L_32)
.L_32:
        /*00cc*/ 	.word	0x00000000
        /*00d0*/ 	.short	0x0001
        /*00d2*/ 	.short	0x0008
        /*00d4*/ 	.byte	0x00, 0xf4, 0x21, 0x00


	//----- nvinfo : EIATTR_KPARAM_INFO
	.align		4
.L_33:
        /*00d8*/ 	.byte	0x04, 0x17
        /*00da*/ 	.short	(.L_35 - .L_34)
.L_34:
        /*00dc*/ 	.word	0x00000000
        /*00e0*/ 	.short	0x0000
        /*00e2*/ 	.short	0x0000
        /*00e4*/ 	.byte	0x00, 0xf4, 0x21, 0x00


	//----- nvinfo : EIATTR_SPARSE_MMA_MASK
	.align		4
.L_35:
        /*00e8*/ 	.byte	0x03, 0x50
        /*00ea*/ 	.short	0x0000


	//----- nvinfo : EIATTR_MAXREG_COUNT
	.align		4
        /*00ec*/ 	.byte	0x03, 0x1b
        /*00ee*/ 	.short	0x00ff


	//----- nvinfo : EIATTR_NUM_BARRIERS
	.align		4
        /*00f0*/ 	.byte	0x02, 0x4c
        /*00f2*/ 	.byte	0x01
	.zero		1


	//----- nvinfo : EIATTR_ANNOTATIONS
	.align		4
        /*00f4*/ 	.byte	0x04, 0x55
        /*00f6*/ 	.short	(.L_37 - .L_36)


	//   ....[0]....
.L_36:
        /*00f8*/ 	.word	0x00000001
        /*00fc*/ 	.byte	0x50, 0x00, 0x00, 0x00, 0x01, 0x00, 0x00, 0x00, 0x90, 0x00, 0x00, 0x00, 0x01, 0x00, 0x00, 0x00
        /* <DEDUP_REMOVED lines=1616> */
        /*660c*/ 	.byte	0x20, 0xa7, 0x01, 0x00


	//----- nvinfo : EIATTR_VRC_CTA_INIT_COUNT
	.align		4
.L_37:
        /*6610*/ 	.byte	0x02, 0x4a
	.zero		1
	.zero		1


	//----- nvinfo : EIATTR_EXIT_INSTR_OFFSETS
	.align		4
        /*6614*/ 	.byte	0x04, 0x1c
        /*6616*/ 	.short	(.L_39 - .L_38)


	//   ....[0]....
.L_38:
        /*6618*/ 	.word	0x0005f1b0


	//   ....[1]....
        /*661c*/ 	.word	0x0005f1e0


	//----- nvinfo : EIATTR_REQNTID
	.align		4
.L_39:
        /*6620*/ 	.byte	0x04, 0x10
        /*6622*/ 	.short	(.L_41 - .L_40)
.L_40:
        /*6624*/ 	.word	0x00000040
        /*6628*/ 	.word	0x00000001
        /*662c*/ 	.word	0x00000001


	//----- nvinfo : EIATTR_CBANK_PARAM_SIZE
	.align		4
.L_41:
        /*6630*/ 	.byte	0x03, 0x19
        /*6632*/ 	.short	0x0050


	//----- nvinfo : EIATTR_PARAM_CBANK
	.align		4
        /*6634*/ 	.byte	0x04, 0x0a
        /*6636*/ 	.short	(.L_43 - .L_42)
	.align		4
.L_42:
        /*6638*/ 	.word	index@(.nv.constant0.matmul_kernel)
        /*663c*/ 	.short	0x0380
        /*663e*/ 	.short	0x0050


	//----- nvinfo : EIATTR_SW_WAR
	.align		4
.L_43:
        /*6640*/ 	.byte	0x04, 0x36
        /*6642*/ 	.short	(.L_45 - .L_44)
.L_44:
        /*6644*/ 	.word	0x00000008
.L_45:


//--------------------- .nv.compat                --------------------------
	.section	.nv.compat,"",@"SHT_CUDA_COMPAT_INFO"
	.align	4
        /*0000*/ 	.byte	0x02, 0x02, 0x02, 0x00, 0x02, 0x05, 0x05, 0x00, 0x02, 0x03, 0x00, 0x00, 0x02, 0x06, 0x01, 0x00


//--------------------- .nv.callgraph             --------------------------
	.section	.nv.callgraph,"",@"SHT_CUDA_CALLGRAPH"
	.align	4
	.sectionentsize	8
	.align		4
        /*0000*/ 	.word	0x00000000
	.align		4
        /*0004*/ 	.word	0xffffffff
	.align		4
        /*0008*/ 	.word	0x00000000
	.align		4
        /*000c*/ 	.word	0xfffffffe
	.align		4
        /*0010*/ 	.word	0x00000000
	.align		4
        /*0014*/ 	.word	0xfffffffd
	.align		4
        /*0018*/ 	.word	0x00000000
	.align		4
        /*001c*/ 	.word	0xfffffffc


//--------------------- .text.matmul_kernel       --------------------------
	.section	.text.matmul_kernel,"ax",@progbits
	.align	128
        .global         matmul_kernel
        .type           matmul_kernel,@function
        .size           matmul_kernel,(.L_x_3 - matmul_kernel)
        .other          matmul_kernel,@"STO_CUDA_ENTRY STV_DEFAULT"
matmul_kernel:
.text.matmul_kernel:
[----:B------:R-:W0:Y:S02]  /*0000*/  LDC R1, c[0x0][0x37c] ;  /* 0x0000df00ff017b82 */ /* 0x000e240000000800 */
[----:B0-----:R-:W-:-:S06]  /*0010*/  VIADD R1, R1, 0xffffd868 ;  /* 0xffffd86801017836 */ /* 0x001fcc0000000000 */
[----:B------:R-:W0:Y:S01]  /*0020*/  LDC.64 R26, c[0x0][0x398] ;  /* 0x0000e600ff1a7b82 */ /* 0x000e220000000a00 */
[----:B------:R-:W1:Y:S01]  /*0030*/  S2R R12, SR_TID.X ;  /* 0x00000000000c7919 */ /* 0x000e620000002100 */
[----:B------:R-:W2:Y:S01]  /*0040*/  LDCU UR7, c[0x0][0x3a0] ;  /* 0x00007400ff0777ac */ /* 0x000ea20008000800 */
[----:B------:R3:W-:Y:S01]  /*0050*/  STL [R1+0xd0], RZ ;  /* 0x0000d0ff01007387 */ /* 0x0007e20000100800 */
[----:B------:R-:W-:Y:S01]  /*0060*/  UMOV UR5, 0x400 ;  /* 0x0000040000057882 */ /* 0x000fe20000000000 */
[----:B------:R-:W4:Y:S03]  /*0070*/  LDCU.64 UR38, c[0x0][0x358] ;  /* 0x00006b00ff2677ac */ /* 0x000f260008000a00 */
[----:B------:R-:W5:Y:S01]  /*0080*/  S2UR UR6, SR_CgaCtaId ;  /* 0x00000000000679c3 */ /* 0x000f620000008800 */
[----:B------:R3:W-:Y:S04]  /*0090*/  STL [R1+0xd4], RZ ;  /* 0x0000d4ff01007387 */ /* 0x0007e80000100800 */
[----:B------:R3:W-:Y:S04]  /*00a0*/  STL [R1+0xd8], RZ ;  /* 0x0000d8ff01007387 */ /* 0x0007e80000100800 */
[----:B------:R3:W-:Y:S01]  /*00b0*/  STL [R1+0xdc], RZ ;  /* 0x0000dcff01007387 */ /* 0x0007e20000100800 */
[----:B--2---:R-:W-:-:S03]  /*00c0*/  UIADD3 UR7, UPT, UPT, UR7, 0x1f, URZ ;  /* 0x0000001f07077890 */ /* 0x004fc6000fffe0ff */
[----:B------:R3:W-:Y:S01]  /*00d0*/  STL [R1+0xf0], RZ ;  /* 0x0000f0ff01007387 */ /* 0x0007e20000100800 */
[----:B0-----:R-:W-:-:S03]  /*00e0*/  VIADD R0, R27, 0xff ;  /* 0x000000ff1b007836 */ /* 0x001fc60000000000 */
[----:B------:R3:W-:Y:S01]  /*00f0*/  STL [R1+0xf4], RZ ;  /* 0x0000f4ff01007387 */ /* 0x0007e20000100800 */
[----:B------:R-:W-:-:S03]  /*0100*/  UISETP.GE.AND UP0, UPT, UR7, 0x20, UPT ;  /* 0x000000200700788c */ /* 0x000fc6000bf06270 */
[----:B------:R3:W-:Y:S01]  /*0110*/  STL [R1+0xf8], RZ ;  /* 0x0000f8ff01007387 */ /* 0x0007e20000100800 */
[----:B------:R-:W-:Y:S01]  /*0120*/  SHF.R.S32.HI R3, RZ, 0x1f, R0 ;  /* 0x0000001fff037819 */ /* 0x000fe20000011400 */
[----:B-----5:R-:W-:Y:S02]  /*0130*/  ULEA UR5, UR6, UR5, 0x18 ;  /* 0x0000000506057291 */ /* 0x020fe4000f8ec0ff */
[----:B------:R3:W-:Y:S01]  /*0140*/  STL [R1+0xfc], RZ ;  /* 0x0000fcff01007387 */ /* 0x0007e20000100800 */
[----:B------:R-:W-:-:S03]  /*0150*/  LEA.HI R3, R3, R0, RZ, 0x8 ;  /* 0x0000000003037211 */ /* 0x000fc600078f40ff */
[----:B------:R3:W-:Y:S01]  /*0160*/  STL [R1+0x110], RZ ;  /* 0x000110ff01007387 */ /* 0x0007e20000100800 */
[----:B------:R-:W-:-:S03]  /*0170*/  SHF.R.S32.HI R0, RZ, 0x8, R3 ;  /* 0x00000008ff007819 */ /* 0x000fc60000011403 */
[----:B------:R3:W-:Y:S02]  /*0180*/  STL [R1+0x114], RZ ;  /* 0x000114ff01007387 */ /* 0x0007e40000100800 */
[----:B------:R-:W-:Y:S02]  /*0190*/  IMAD.SHL.U32 R0, R0, 0x8, RZ ;  /* 0x0000000800007824 */ /* 0x000fe400078e00ff */
[----:B------:R3:W-:Y:S03]  /*01a0*/  STL [R1+0x118], RZ ;  /* 0x000118ff01007387 */ /* 0x0007e60000100800 */
[-C--:B------:R-:W-:Y:S01]  /*01b0*/  IABS R7, R0.reuse ;  /* 0x0000000000077213 */ /* 0x080fe20000000000 */
[----:B------:R3:W-:Y:S01]  /*01c0*/  STL [R1+0x11c], RZ ;  /* 0x00011cff01007387 */ /* 0x0007e20000100800 */
[----:B------:R-:W-:Y:S02]  /*01d0*/  IABS R10, R0 ;  /* 0x00000000000a7213 */ /* 0x000fe40000000000 */
[----:B------:R-:W0:Y:S01]  /*01e0*/  I2F.RP R2, R7 ;  /* 0x0000000700027306 */ /* 0x000e220000209400 */
[----:B------:R3:W-:Y:S04]  /*01f0*/  STL [R1+0x130], RZ ;  /* 0x000130ff01007387 */ /* 0x0007e80000100800 */
[----:B------:R3:W-:Y:S04]  /*0200*/  STL [R1+0x134], RZ ;  /* 0x000134ff01007387 */ /* 0x0007e80000100800 */
[----:B------:R3:W-:Y:S04]  /*0210*/  STL [R1+0x138], RZ ;  /* 0x000138ff01007387 */ /* 0x0007e80000100800 */
[----:B------:R3:W-:Y:S01]  /*0220*/  STL [R1+0x13c], RZ ;  /* 0x00013cff01007387 */ /* 0x0007e20000100800 */
[----:B0-----:R-:W0:Y:S03]  /*0230*/  MUFU.RCP R2, R2 ;  /* 0x0000000200027308 */ /* 0x001e260000001000 */
[----:B------:R3:W-:Y:S04]  /*0240*/  STL [R1+0x140], RZ ;  /* 0x000140ff01007387 */ /* 0x0007e80000100800 */
[----:B------:R3:W-:Y:S04]  /*0250*/  STL [R1+0x144], RZ ;  /* 0x000144ff01007387 */ /* 0x0007e80000100800 */
[----:B------:R3:W-:Y:S04]  /*0260*/  STL [R1+0x148], RZ ;  /* 0x000148ff01007387 */ /* 0x0007e80000100800 */
[----:B------:R3:W-:Y:S01]  /*0270*/  STL [R1+0x14c], RZ ;  /* 0x00014cff01007387 */ /* 0x0007e20000100800 */
[----:B0-----:R-:W-:-:S03]  /*0280*/  VIADD R4, R2, 0xffffffe ;  /* 0x0ffffffe02047836 */ /* 0x001fc60000000000 */
[----:B------:R3:W-:Y:S01]  /*0290*/  STL [R1+0x160], RZ ;  /* 0x000160ff01007387 */ /* 0x0007e20000100800 */
[----:B------:R-:W-:Y:S01]  /*02a0*/  IMAD.MOV R2, RZ, RZ, -R10 ;  /* 0x000000ffff027224 */ /* 0x000fe200078e0a0a */
[----:B------:R0:W2:Y:S02]  /*02b0*/  F2I.FTZ.U32.TRUNC.NTZ R5, R4 ;  /* 0x0000000400057305 */ /* 0x0000a4000021f000 */
[----:B------:R3:W-:Y:S04]  /*02c0*/  STL [R1+0x164], RZ ;  /* 0x000164ff01007387 */ /* 0x0007e80000100800 */
[----:B------:R3:W-:Y:S04]  /*02d0*/  STL [R1+0x168], RZ ;  /* 0x000168ff01007387 */ /* 0x0007e80000100800 */
[----:B------:R3:W-:Y:S01]  /*02e0*/  STL [R1+0x16c], RZ ;  /* 0x00016cff01007387 */ /* 0x0007e20000100800 */
[----:B0-----:R-:W-:-:S03]  /*02f0*/  IMAD.MOV.U32 R4, RZ, RZ, RZ ;  /* 0x000000ffff047224 */ /* 0x001fc600078e00ff */
[----:B------:R3:W-:Y:S01]  /*0300*/  STL [R1+0x190], RZ ;  /* 0x000190ff01007387 */ /* 0x0007e20000100800 */
[----:B--2---:R-:W-:-:S03]  /*0310*/  IMAD.MOV R6, RZ, RZ, -R5 ;  /* 0x000000ffff067224 */ /* 0x004fc600078e0a05 */
[----:B------:R3:W-:Y:S01]  /*0320*/  STL [R1+0x194], RZ ;  /* 0x000194ff01007387 */ /* 0x0007e20000100800 */
[----:B------:R-:W-:-:S03]  /*0330*/  IMAD R9, R6, R7, RZ ;  /* 0x0000000706097224 */ /* 0x000fc600078e02ff */
[----:B------:R3:W-:Y:S01]  /*0340*/  STL [R1+0x198], RZ ;  /* 0x000198ff01007387 */ /* 0x0007e20000100800 */
[----:B------:R-:W-:-:S03]  /*0350*/  IMAD.HI.U32 R5, R5, R9, R4 ;  /* 0x0000000905057227 */ /* 0x000fc600078e0004 */
[----:B------:R3:W-:Y:S04]  /*0360*/  STL [R1+0x19c], RZ ;  /* 0x00019cff01007387 */ /* 0x0007e80000100800 */
        /* <DEDUP_REMOVED lines=227> */
[----:B------:R3:W-:Y:S01]  /*11a0*/  STL [R1+0x2bc], RZ ;  /* 0x0002bcff01007387 */ /* 0x0007e20000100800 */
[----:B------:R-:W0:Y:S03]  /*11b0*/  S2R R3, SR_CTAID.X ;  /* 0x0000000000037919 */ /* 0x000e260000002500 */
        /* <DEDUP_REMOVED lines=8> */
[----:B0-----:R-:W-:-:S03]  /*1240*/  IABS R8, R3 ;  /* 0x0000000300087213 */ /* 0x001fc60000000000 */
[----:B------:R3:W-:Y:S02]  /*1250*/  STL [R1+0x5a0], RZ ;  /* 0x0005a0ff01007387 */ /* 0x0007e40000100800 */
[----:B------:R-:W-:Y:S02]  /*1260*/  IMAD.MOV.U32 R6, RZ, RZ, R8 ;  /* 0x000000ffff067224 */ /* 0x000fe400078e0008 */
[----:B------:R3:W-:Y:S02]  /*1270*/  STL [R1+0x5a4], RZ ;  /* 0x0005a4ff01007387 */ /* 0x0007e40000100800 */
[----:B------:R-:W-:Y:S02]  /*1280*/  IMAD.HI.U32 R5, R5, R6, RZ ;  /* 0x0000000605057227 */ /* 0x000fe400078e00ff */
[----:B------:R3:W-:Y:S02]  /*1290*/  STL [R1+0x5a8], RZ ;  /* 0x0005a8ff01007387 */ /* 0x0007e40000100800 */
[----:B------:R-:W-:-:S02]  /*12a0*/  IMAD R2, R5, R2, R6 ;  /* 0x0000000205027224 */ /* 0x000fc400078e0206 */
[----:B------:R3:W-:Y:S03]  /*12b0*/  STL [R1+0x5ac], RZ ;  /* 0x0005acff01007387 */ /* 0x0007e60000100800 */
[----:B------:R-:W-:Y:S01]  /*12c0*/  ISETP.GT.U32.AND P1, PT, R7, R2, PT ;  /* 0x000000020700720c */ /* 0x000fe20003f24070 */
[----:B------:R3:W-:Y:S04]  /*12d0*/  STL [R1+0x590], RZ ;  /* 0x000590ff01007387 */ /* 0x0007e80000100800 */
[----:B------:R3:W-:Y:S04]  /*12e0*/  STL [R1+0x594], RZ ;  /* 0x000594ff01007387 */ /* 0x0007e80000100800 */
[----:B------:R3:W-:Y:S04]  /*12f0*/  STL [R1+0x598], RZ ;  /* 0x000598ff01007387 */ /* 0x0007e80000100800 */
[----:B------:R3:W-:Y:S01]  /*1300*/  STL [R1+0x59c], RZ ;  /* 0x00059cff01007387 */ /* 0x0007e20000100800 */
[----:B------:R-:W-:-:S02]  /*1310*/  @!P1 IMAD.IADD R2, R2, 0x1, -R7 ;  /* 0x0000000102029824 */ /* 0x000fc400078e0a07 */
[----:B------:R-:W-:Y:S01]  /*1320*/  @!P1 VIADD R5, R5, 0x1 ;  /* 0x0000000105059836 */ /* 0x000fe20000000000 */
[----:B------:R3:W-:Y:S01]  /*1330*/  STL [R1+0x580], RZ ;  /* 0x000580ff01007387 */ /* 0x0007e20000100800 */
[----:B------:R-:W-:Y:S02]  /*1340*/  ISETP.NE.AND P1, PT, R0, RZ, PT ;  /* 0x000000ff0000720c */ /* 0x000fe40003f25270 */
[----:B------:R-:W-:Y:S01]  /*1350*/  ISETP.GE.U32.AND P0, PT, R2, R7, PT ;  /* 0x000000070200720c */ /* 0x000fe20003f06070 */
[----:B------:R3:W-:Y:S01]  /*1360*/  STL [R1+0x584], RZ ;  /* 0x000584ff01007387 */ /* 0x0007e20000100800 */
[----:B------:R-:W-:-:S03]  /*1370*/  LOP3.LUT R2, R3, R0, RZ, 0x3c, !PT ;  /* 0x0000000003027212 */ /* 0x000fc600078e3cff */
[----:B------:R3:W-:Y:S01]  /*1380*/  STL [R1+0x588], RZ ;  /* 0x000588ff01007387 */ /* 0x0007e20000100800 */
[----:B------:R-:W-:Y:S01]  /*1390*/  ISETP.GE.AND P2, PT, R2, RZ, PT ;  /* 0x000000ff0200720c */ /* 0x000fe20003f46270 */
[----:B------:R-:W-:Y:S02]  /*13a0*/  VIADD R2, R26, 0x7f ;  /* 0x0000007f1a027836 */ /* 0x000fe40000000000 */
[----:B------:R3:W-:Y:S04]  /*13b0*/  STL [R1+0x58c], RZ ;  /* 0x00058cff01007387 */ /* 0x0007e80000100800 */
[----:B------:R3:W-:Y:S01]  /*13c0*/  STL [R1+0x570], RZ ;  /* 0x000570ff01007387 */ /* 0x0007e20000100800 */
[----:B------:R-:W-:-:S03]  /*13d0*/  @P0 VIADD R5, R5, 0x1 ;  /* 0x0000000105050836 */ /* 0x000fc60000000000 */
[----:B------:R3:W-:Y:S01]  /*13e0*/  STL [R1+0x574], RZ ;  /* 0x000574ff01007387 */ /* 0x0007e20000100800 */
[----:B------:R-:W-:Y:S01]  /*13f0*/  IMAD.MOV.U32 R4, RZ, RZ, R5 ;  /* 0x000000ffff047224 */ /* 0x000fe200078e0005 */
[----:B------:R-:W-:Y:S02]  /*1400*/  SHF.R.S32.HI R5, RZ, 0x1f, R2 ;  /* 0x0000001fff057819 */ /* 0x000fe40000011402 */
[----:B------:R3:W-:Y:S01]  /*1410*/  STL [R1+0x578], RZ ;  /* 0x000578ff01007387 */ /* 0x0007e20000100800 */
[----:B------:R-:W-:Y:S01]  /*1420*/  @!P2 IMAD.MOV R4, RZ, RZ, -R4 ;  /* 0x000000ffff04a224 */ /* 0x000fe200078e0a04 */
[----:B------:R-:W-:Y:S02]  /*1430*/  @!P1 LOP3.LUT R4, RZ, R0, RZ, 0x33, !PT ;  /* 0x00000000ff049212 */ /* 0x000fe400078e33ff */
[----:B------:R3:W-:Y:S01]  /*1440*/  STL [R1+0x57c], RZ ;  /* 0x00057cff01007387 */ /* 0x0007e20000100800 */
[----:B------:R-:W-:Y:S02]  /*1450*/  LEA.HI R5, R5, R2, RZ, 0x7 ;  /* 0x0000000205057211 */ /* 0x000fe400078f38ff */
[----:B------:R-:W-:Y:S01]  /*1460*/  IMAD.SHL.U32 R2, R4, 0x8, RZ ;  /* 0x0000000804027824 */ /* 0x000fe200078e00ff */
[----:B------:R3:W-:Y:S01]  /*1470*/  STL [R1+0x560], RZ ;  /* 0x000560ff01007387 */ /* 0x0007e20000100800 */
[----:B------:R-:W-:-:S03]  /*1480*/  IMAD.MOV R4, RZ, RZ, -R4 ;  /* 0x000000ffff047224 */ /* 0x000fc600078e0a04 */
[----:B------:R3:W-:Y:S01]  /*1490*/  STL [R1+0x564], RZ ;  /* 0x000564ff01007387 */ /* 0x0007e20000100800 */
[----:B------:R-:W-:Y:S01]  /*14a0*/  LEA.HI.SX32 R5, R5, -R2, 0x19 ;  /* 0x8000000205057211 */ /* 0x000fe200078fcaff */
[----:B------:R-:W-:Y:S02]  /*14b0*/  IMAD R11, R0, R4, R3 ;  /* 0x00000004000b7224 */ /* 0x000fe400078e0203 */
[----:B------:R3:W-:Y:S01]  /*14c0*/  STL [R1+0x568], RZ ;  /* 0x000568ff01007387 */ /* 0x0007e20000100800 */
[----:B------:R-:W-:Y:S01]  /*14d0*/  VIMNMX R6, PT, PT, R5, 0x8, PT ;  /* 0x0000000805067848 */ /* 0x000fe20003fe0100 */
[----:B------:R-:W-:Y:S02]  /*14e0*/  IMAD.MOV.U32 R4, RZ, RZ, RZ ;  /* 0x000000ffff047224 */ /* 0x000fe400078e00ff */
[----:B------:R3:W-:Y:S01]  /*14f0*/  STL [R1+0x56c], RZ ;  /* 0x00056cff01007387 */ /* 0x0007e20000100800 */
[-C--:B------:R-:W-:Y:S02]  /*1500*/  IABS R8, R6.reuse ;  /* 0x0000000600087213 */ /* 0x080fe40000000000 */
[----:B------:R-:W-:Y:S01]  /*1510*/  IABS R0, R6 ;  /* 0x0000000600007213 */ /* 0x000fe20000000000 */
[----:B------:R3:W-:Y:S01]  /*1520*/  STL [R1+0x550], RZ ;  /* 0x000550ff01007387 */ /* 0x0007e20000100800 */
[----:B------:R-:W0:Y:S03]  /*1530*/  I2F.RP R7, R8 ;  /* 0x0000000800077306 */ /* 0x000e260000209400 */
        /* <DEDUP_REMOVED lines=10> */
[----:B------:R3:W-:Y:S04]  /*15e0*/  STL [R1+0x534], RZ ;  /* 0x000534ff01007387 */ /* 0x0007e80000100800 */
[----:B------:R3:W-:Y:S01]  /*15f0*/  STL [R1+0x538], RZ ;  /* 0x000538ff01007387 */ /* 0x0007e20000100800 */
[----:B------:R-:W0:Y:S03]  /*1600*/  F2I.FTZ.U32.TRUNC.NTZ R5, R5 ;  /* 0x0000000500057305 */ /* 0x000e26000021f000 */
[----:B------:R3:W-:Y:S04]  /*1610*/  STL [R1+0x53c], RZ ;  /* 0x00053cff01007387 */ /* 0x0007e80000100800 */
[----:B------:R3:W-:Y:S04]  /*1620*/  STL [R1+0x520], RZ ;  /* 0x000520ff01007387 */ /* 0x0007e80000100800 */
[----:B------:R3:W-:Y:S04]  /*1630*/  STL [R1+0x524], RZ ;  /* 0x000524ff01007387 */ /* 0x0007e80000100800 */
[----:B------:R3:W-:Y:S01]  /*1640*/  STL [R1+0x528], RZ ;  /* 0x000528ff01007387 */ /* 0x0007e20000100800 */
[----:B0-----:R-:W-:-:S03]  /*1650*/  IMAD.MOV R9, RZ, RZ, -R5 ;  /* 0x000000ffff097224 */ /* 0x001fc600078e0a05 */
[----:B------:R3:W-:Y:S01]  /*1660*/  STL [R1+0x52c], RZ ;  /* 0x00052cff01007387 */ /* 0x0007e20000100800 */
[----:B------:R-:W-:Y:S01]  /*1670*/  IMAD.MOV.U32 R3, RZ, RZ, R9 ;  /* 0x000000ffff037224 */ /* 0x000fe200078e0009 */
[----:B------:R-:W-:Y:S02]  /*1680*/  IABS R9, R11 ;  /* 0x0000000b00097213 */ /* 0x000fe40000000000 */
[----:B------:R3:W-:Y:S01]  /*1690*/  STL [R1+0x510], RZ ;  /* 0x000510ff01007387 */ /* 0x0007e20000100800 */
[----:B------:R-:W-:-:S03]  /*16a0*/  IMAD R3, R3, R8, RZ ;  /* 0x0000000803037224 */ /* 0x000fc600078e02ff */
[----:B------:R3:W-:Y:S01]  /*16b0*/  STL [R1+0x514], RZ ;  /* 0x000514ff01007387 */ /* 0x0007e20000100800 */
[----:B------:R-:W-:-:S03]  /*16c0*/  IMAD.HI.U32 R4, R5, R3, R4 ;  /* 0x0000000305047227 */ /* 0x000fc600078e0004 */
[----:B------:R3:W-:Y:S01]  /*16d0*/  STL [R1+0x518], RZ ;  /* 0x000518ff01007387 */ /* 0x0007e20000100800 */
[----:B------:R-:W-:Y:S02]  /*16e0*/  IMAD.MOV R3, RZ, RZ, -R0 ;  /* 0x000000ffff037224 */ /* 0x000fe400078e0a00 */
[----:B------:R-:W-:Y:S01]  /*16f0*/  IMAD.HI.U32 R0, R4, R9, RZ ;  /* 0x0000000904007227 */ /* 0x000fe200078e00ff */
[----:B------:R3:W-:Y:S01]  /*1700*/  STL [R1+0x51c], RZ ;  /* 0x00051cff01007387 */ /* 0x0007e20000100800 */
[----:B-1----:R-:W-:Y:S02]  /*1710*/  LOP3.LUT R4, R12, 0x20, RZ, 0xc0, !PT ;  /* 0x000000200c047812 */ /* 0x002fe400078ec0ff */
[----:B------:R-:W-:Y:S01]  /*1720*/  IMAD R3, R0, R3, R9 ;  /* 0x0000000300037224 */ /* 0x000fe200078e0209 */
[----:B------:R3:W-:Y:S01]  /*1730*/  STL [R1+0x500], RZ ;  /* 0x000500ff01007387 */ /* 0x0007e20000100800 */
[----:B------:R-:W-:-:S03]  /*1740*/  R2UR UR4, R4 ;  /* 0x00000000040472ca */ /* 0x000fc600000e0000 */
[----:B------:R3:W-:Y:S01]  /*1750*/  STL [R1+0x504], RZ ;  /* 0x000504ff01007387 */ /* 0x0007e20000100800 */
[----:B------:R-:W-:-:S03]  /*1760*/  ISETP.GT.U32.AND P1, PT, R8, R3, PT ;  /* 0x000000030800720c */ /* 0x000fc60003f24070 */
[----:B------:R3:W-:Y:S04]  /*1770*/  STL [R1+0x508], RZ ;  /* 0x000508ff01007387 */ /* 0x0007e80000100800 */
[----:B------:R3:W-:Y:S04]  /*1780*/  STL [R1+0x50c], RZ ;  /* 0x00050cff01007387 */ /* 0x0007e80000100800 */
[----:B------:R3:W-:Y:S02]  /*1790*/  STL [R1+0x4f0], RZ ;  /* 0x0004f0ff01007387 */ /* 0x0007e40000100800 */
[----:B------:R-:W-:-:S02]  /*17a0*/  @!P1 IMAD.IADD R3, R3, 0x1, -R8 ;  /* 0x0000000103039824 */ /* 0x000fc400078e0a08 */
[----:B------:R3:W-:Y:S01]  /*17b0*/  STL [R1+0x4f4], RZ ;  /* 0x0004f4ff01007387 */ /* 0x0007e20000100800 */
[----:B------:R-:W-:Y:S01]  /*17c0*/  @!P1 VIADD R0, R0, 0x1 ;  /* 0x0000000100009836 */ /* 0x000fe20000000000 */
[----:B------:R-:W-:Y:S02]  /*17d0*/  ISETP.NE.AND P1, PT, R6, RZ, PT ;  /* 0x000000ff0600720c */ /* 0x000fe40003f25270 */
[----:B------:R3:W-:Y:S01]  /*17e0*/  STL [R1+0x4f8], RZ ;  /* 0x0004f8ff01007387 */ /* 0x0007e20000100800 */
[----:B------:R-:W-:Y:S02]  /*17f0*/  ISETP.GE.U32.AND P0, PT, R3, R8, PT ;  /* 0x000000080300720c */ /* 0x000fe40003f06070 */
[----:B------:R-:W-:Y:S01]  /*1800*/  LOP3.LUT R3, R11, R6, RZ, 0x3c, !PT ;  /* 0x000000060b037212 */ /* 0x000fe200078e3cff */
[----:B------:R3:W-:Y:S03]  /*1810*/  STL [R1+0x4fc], RZ ;  /* 0x0004fcff01007387 */ /* 0x0007e60000100800 */
[----:B------:R-:W-:Y:S01]  /*1820*/  ISETP.GE.AND P2, PT, R3, RZ, PT ;  /* 0x000000ff0300720c */ /* 0x000fe20003f46270 */
[----:B------:R3:W-:Y:S04]  /*1830*/  STL [R1+0x4e0], RZ ;  /* 0x0004e0ff01007387 */ /* 0x0007e80000100800 */
[----:B------:R3:W-:Y:S02]  /*1840*/  STL [R1+0x4e4], RZ ;  /* 0x0004e4ff01007387 */ /* 0x0007e40000100800 */
[----:B------:R-:W-:-:S02]  /*1850*/  @P0 VIADD R0, R0, 0x1 ;  /* 0x0000000100000836 */ /* 0x000fc40000000000 */
[----:B------:R3:W-:Y:S04]  /*1860*/  STL [R1+0x4e8], RZ ;  /* 0x0004e8ff01007387 */ /* 0x0007e80000100800 */
[----:B------:R3:W-:Y:S01]  /*1870*/  STL [R1+0x4ec], RZ ;  /* 0x0004ecff01007387 */ /* 0x0007e20000100800 */
[----:B------:R-:W-:Y:S01]  /*1880*/  @!P2 IMAD.MOV R0, RZ, RZ, -R0 ;  /* 0x000000ffff00a224 */ /* 0x000fe200078e0a00 */
[----:B------:R-:W-:Y:S02]  /*1890*/  @!P1 LOP3.LUT R0, RZ, R6, RZ, 0x33, !PT ;  /* 0x00000006ff009212 */ /* 0x000fe400078e33ff */
[----:B------:R3:W-:Y:S03]  /*18a0*/  STL [R1+0x2a0], RZ ;  /* 0x0002a0ff01007387 */ /* 0x0007e60000100800 */
[----:B------:R-:W-:Y:S01]  /*18b0*/  IMAD.MOV R3, RZ, RZ, -R0 ;  /* 0x000000ffff037224 */ /* 0x000fe200078e0a00 */
[----:B------:R3:W-:Y:S01]  /*18c0*/  STL [R1+0x2a4], RZ ;  /* 0x0002a4ff01007387 */ /* 0x0007e20000100800 */
[----:B------:R-:W-:-:S02]  /*18d0*/  IMAD.SHL.U32 R8, R0, 0x100, RZ ;  /* 0x0000010000087824 */ /* 0x000fc400078e00ff */
[----:B------:R-:W-:Y:S01]  /*18e0*/  IMAD R3, R6, R3, R11 ;  /* 0x0000000306037224 */ /* 0x000fe200078e020b */
[----:B------:R3:W-:Y:S03]  /*18f0*/  STL [R1+0x2a8], RZ ;  /* 0x0002a8ff01007387 */ /* 0x0007e60000100800 */
[----:B------:R-:W-:Y:S01]  /*1900*/  IMAD.IADD R2, R2, 0x1, R3 ;  /* 0x0000000102027824 */ /* 0x000fe200078e0203 */
[----:B------:R3:W-:Y:S01]  /*1910*/  STL [R1+0x2ac], RZ ;  /* 0x0002acff01007387 */ /* 0x0007e20000100800 */
[----:B------:R-:W-:-:S03]  /*1920*/  LOP3.LUT R3, R12, 0x3f, RZ, 0xc0, !PT ;  /* 0x0000003f0c037812 */ /* 0x000fc600078ec0ff */
[----:B------:R3:W-:Y:S02]  /*1930*/  STL [R1+0x4d0], RZ ;  /* 0x0004d0ff01007387 */ /* 0x0007e40000100800 */
[----:B------:R-:W-:Y:S02]  /*1940*/  IMAD R13, R2, 0x80, R3 ;  /* 0x00000080020d7824 */ /* 0x000fe400078e0203 */
[----:B------:R3:W-:Y:S02]  /*1950*/  STL [R1+0x4d4], RZ ;  /* 0x0004d4ff01007387 */ /* 0x0007e40000100800 */
[----:B------:R-:W-:Y:S02]  /*1960*/  VIADD R15, R13, 0x40 ;  /* 0x000000400d0f7836 */ /* 0x000fe40000000000 */
        /* <DEDUP_REMOVED lines=190> */
[----:B------:R3:W-:Y:S04]  /*2550*/  STL [R1+0x8b0], R13 ;  /* 0x0008b00d01007387 */ /* 0x0007e80000100800 */
[----:B------:R3:W-:Y:S04]  /*2560*/  STL [R1+0x8b4], R15 ;  /* 0x0008b40f01007387 */ /* 0x0007e80000100800 */
[----:B------:R3:W-:Y:S01]  /*2570*/  STL [R1+0x150], R8 ;  /* 0x0001500801007387 */ /* 0x0007e20000100800 */
[----:B----4-:R-:W-:Y:S05]  /*2580*/  BRA.U !UP0, `(.L_x_0) ;  /* 0x000002a108787547 */ /* 0x010fea000b800000 */
[----:B------:R-:W-:Y:S01]  /*2590*/  IABS R19, R27 ;  /* 0x0000001b00137213 */ /* 0x000fe20000000000 */
[----:B------:R-:W-:Y:S01]  /*25a0*/  IMAD.U32 R21, RZ, RZ, UR4 ;  /* 0x00000004ff157e24 */ /* 0x000fe2000f8e00ff */
[----:B------:R-:W-:Y:S01]  /*25b0*/  IABS R2, R26 ;  /* 0x0000001a00027213 */ /* 0x000fe20000000000 */
[----:B------:R-:W0:Y:S01]  /*25c0*/  LDCU UR6, c[0x0][0x3ac] ;  /* 0x00007580ff0677ac */ /* 0x000e220008000800 */
[----:B------:R-:W1:Y:S02]  /*25d0*/  I2F.RP R0, R19 ;  /* 0x0000001300007306 */ /* 0x000e640000209400 */
[----:B------:R-:W-:Y:S01]  /*25e0*/  LEA.HI R21, R21, R8, RZ, 0x1b ;  /* 0x0000000815157211 */ /* 0x000fe200078fd8ff */
[----:B------:R-:W2:Y:S04]  /*25f0*/  LDCU.64 UR8, c[0x0][0x388] ;  /* 0x00007100ff0877ac */ /* 0x000ea80008000a00 */
[C---:B------:R-:W-:Y:S01]  /*2600*/  VIADD R25, R21.reuse, 0x14 ;  /* 0x0000001415197836 */ /* 0x040fe20000000000 */
[----:B------:R-:W4:Y:S01]  /*2610*/  I2F.RP R3, R2 ;  /* 0x0000000200037306 */ /* 0x000f220000209400 */
[----:B------:R-:W-:Y:S01]  /*2620*/  VIADD R28, R21, 0x12 ;  /* 0x00000012151c7836 */ /* 0x000fe20000000000 */
[----:B------:R-:W5:Y:S01]  /*2630*/  LDCU UR12, c[0x0][0x3a4] ;  /* 0x00007480ff0c77ac */ /* 0x000f620008000800 */
[----:B------:R-:W3:Y:S05]  /*2640*/  LDCU UR11, c[0x0][0x3b0] ;  /* 0x00007600ff0b77ac */ /* 0x000eea0008000800 */
[----:B-1----:R-:W1:Y:S01]  /*2650*/  MUFU.RCP R0, R0 ;  /* 0x0000000000007308 */ /* 0x002e620000001000 */
[----:B------:R-:W0:Y:S07]  /*2660*/  LDCU UR10, c[0x0][0x3a8] ;  /* 0x00007500ff0a77ac */ /* 0x000e2e0008000800 */
[----:B----4-:R-:W4:Y:S01]  /*2670*/  MUFU.RCP R3, R3 ;  /* 0x0000000300037308 */ /* 0x010f220000001000 */
[----:B-1----:R-:W-:-:S07]  /*2680*/  VIADD R22, R0, 0xffffffe ;  /* 0x0ffffffe00167836 */ /* 0x002fce0000000000 */
[----:B------:R1:W0:Y:S01]  /*2690*/  F2I.FTZ.U32.TRUNC.NTZ R23, R22 ;  /* 0x0000001600177305 */ /* 0x000222000021f000 */
[----:B----4-:R-:W-:-:S07]  /*26a0*/  VIADD R4, R3, 0xffffffe ;  /* 0x0ffffffe03047836 */ /* 0x010fce0000000000 */
[----:B------:R4:W2:Y:S01]  /*26b0*/  F2I.FTZ.U32.TRUNC.NTZ R5, R4 ;  /* 0x0000000400057305 */ /* 0x0008a2000021f000 */
[----:B-1----:R-:W-:Y:S02]  /*26c0*/  IMAD.MOV.U32 R22, RZ, RZ, RZ ;  /* 0x000000ffff167224 */ /* 0x002fe400078e00ff */
[----:B0-----:R-:W-:Y:S02]  /*26d0*/  IMAD.MOV R6, RZ, RZ, -R23 ;  /* 0x000000ffff067224 */ /* 0x001fe400078e0a17 */
[----:B----4-:R-:W-:Y:S02]  /*26e0*/  IMAD.MOV.U32 R4, RZ, RZ, RZ ;  /* 0x000000ffff047224 */ /* 0x010fe400078e00ff */
[----:B------:R-:W-:Y:S01]  /*26f0*/  IMAD R7, R6, R19, RZ ;  /* 0x0000001306077224 */ /* 0x000fe200078e02ff */
[----:B------:R-:W-:Y:S01]  /*2700*/  SHF.R.U32.HI R6, RZ, 0x2, R12 ;  /* 0x00000002ff067819 */ /* 0x000fe2000001160c */
[----:B--2---:R-:W-:-:S03]  /*2710*/  IMAD.MOV R9, RZ, RZ, -R5 ;  /* 0x000000ffff097224 */ /* 0x004fc600078e0a05 */
[----:B------:R-:W-:Y:S01]  /*2720*/  SGXT.U32 R6, R6, 0x3 ;  /* 0x000000030606781a */ /* 0x000fe20000000000 */
[----:B------:R-:W-:Y:S01]  /*2730*/  IMAD.HI.U32 R22, R23, R7, R22 ;  /* 0x0000000717167227 */ /* 0x000fe200078e0016 */
[----:B------:R-:W-:Y:S02]  /*2740*/  IABS R7, R15 ;  /* 0x0000000f00077213 */ /* 0x000fe40000000000 */
[----:B------:R-:W-:Y:S01]  /*2750*/  IABS R23, R21 ;  /* 0x0000001500177213 */ /* 0x000fe20000000000 */
[----:B------:R-:W-:Y:S01]  /*2760*/  IMAD R3, R9, R2, RZ ;  /* 0x0000000209037224 */ /* 0x000fe200078e02ff */
[----:B------:R-:W-:-:S03]  /*2770*/  IABS R9, R13 ;  /* 0x0000000d00097213 */ /* 0x000fc60000000000 */
[----:B------:R-:W-:Y:S01]  /*2780*/  IMAD.HI.U32 R4, R5, R3, R4 ;  /* 0x0000000305047227 */ /* 0x000fe200078e0004 */
[----:B------:R-:W-:-:S03]  /*2790*/  LOP3.LUT R5, R12, 0x3, RZ, 0xc0, !PT ;  /* 0x000000030c057812 */ /* 0x000fc600078ec0ff */
[----:B------:R-:W-:-:S04]  /*27a0*/  IMAD.HI.U32 R0, R22, R23, RZ ;  /* 0x0000001716007227 */ /* 0x000fc800078e00ff */
[----:B------:R-:W-:-:S04]  /*27b0*/  IMAD.HI.U32 R3, R4, R7, RZ ;  /* 0x0000000704037227 */ /* 0x000fc800078e00ff */
[----:B------:R-:W-:-:S04]  /*27c0*/  IMAD.HI.U32 R4, R4, R9, RZ ;  /* 0x0000000904047227 */ /* 0x000fc800078e00ff */
[----:B------:R-:W-:Y:S02]  /*27d0*/  IMAD R5, R5, 0x220, RZ ;  /* 0x0000022005057824 */ /* 0x000fe400078e02ff */
[----:B------:R-:W-:Y:S02]  /*27e0*/  IMAD.MOV R3, RZ, RZ, -R3 ;  /* 0x000000ffff037224 */ /* 0x000fe400078e0a03 */
[----:B------:R-:W-:Y:S02]  /*27f0*/  IMAD.MOV R4, RZ, RZ, -R4 ;  /* 0x000000ffff047224 */ /* 0x000fe400078e0a04 */
[----:B---3--:R-:W-:Y:S01]  /*2800*/  IMAD.MOV R8, RZ, RZ, -R0 ;  /* 0x000000ffff087224 */ /* 0x008fe200078e0a00 */
[----:B------:R-:W-:Y:S01]  /*2810*/  LOP3.LUT R0, R5, R6, RZ, 0xfc, !PT ;  /* 0x0000000605007212 */ /* 0x000fe200078efcff */
[C---:B------:R-:W-:Y:S02]  /*2820*/  IMAD R5, R2.reuse, R3, R7 ;  /* 0x0000000302057224 */ /* 0x040fe400078e0207 */
[----:B------:R-:W-:-:S02]  /*2830*/  IMAD R3, R2, R4, R9 ;  /* 0x0000000402037224 */ /* 0x000fc400078e0209 */
[C---:B------:R-:W-:Y:S01]  /*2840*/  VIADD R7, R21.reuse, 0xfc ;  /* 0x000000fc15077836 */ /* 0x040fe20000000000 */
[C---:B------:R-:W-:Y:S01]  /*2850*/  ISETP.GT.U32.AND P2, PT, R2.reuse, R5, PT ;  /* 0x000000050200720c */ /* 0x040fe20003f44070 */
[----:B------:R-:W-:Y:S01]  /*2860*/  VIADD R4, R21, 0xfe ;  /* 0x000000fe15047836 */ /* 0x000fe20000000000 */
[----:B------:R-:W-:Y:S01]  /*2870*/  ISETP.GT.U32.AND P3, PT, R2, R3, PT ;  /* 0x000000030200720c */ /* 0x000fe20003f64070 */
[----:B------:R-:W-:Y:S01]  /*2880*/  IMAD R23, R19, R8, R23 ;  /* 0x0000000813177224 */ /* 0x000fe200078e0217 */
[----:B------:R-:W-:Y:S01]  /*2890*/  ISETP.GE.AND P4, PT, R7, RZ, PT ;  /* 0x000000ff0700720c */ /* 0x000fe20003f86270 */
[C---:B------:R-:W-:Y:S01]  /*28a0*/  VIADD R8, R21.reuse, 0xfa ;  /* 0x000000fa15087836 */ /* 0x040fe20000000000 */
[----:B------:R-:W-:Y:S01]  /*28b0*/  IABS R7, R7 ;  /* 0x0000000700077213 */ /* 0x000fe20000000000 */
[----:B------:R-:W-:Y:S01]  /*28c0*/  VIADD R6, R21, 0xf8 ;  /* 0x000000f815067836 */ /* 0x000fe20000000000 */
[----:B------:R-:W-:Y:S01]  /*28d0*/  IABS R14, R4 ;  /* 0x00000004000e7213 */ /* 0x000fe20000000000 */
[----:B------:R0:W-:Y:S01]  /*28e0*/  STL [R1+0x161c], R0 ;  /* 0x00161c0001007387 */ /* 0x0001e20000100800 */
[----:B------:R-:W-:-:S02]  /*28f0*/  ISETP.GE.AND P1, PT, R4, RZ, PT ;  /* 0x000000ff0400720c */ /* 0x000fc40003f26270 */
[----:B------:R-:W-:Y:S01]  /*2900*/  ISETP.GE.AND P0, PT, R8, RZ, PT ;  /* 0x000000ff0800720c */ /* 0x000fe20003f06270 */
[--C-:B------:R-:W-:Y:S01]  /*2910*/  @!P2 IMAD.IADD R5, R5, 0x1, -R2.reuse ;  /* 0x000000010505a824 */ /* 0x100fe200078e0a02 */
[----:B------:R-:W-:Y:S01]  /*2920*/  IABS R4, R8 ;  /* 0x0000000800047213 */ /* 0x000fe20000000000 */
[----:B------:R-:W-:Y:S01]  /*2930*/  @!P3 IMAD.IADD R3, R3, 0x1, -R2 ;  /* 0x000000010303b824 */ /* 0x000fe200078e0a02 */
[----:B------:R-:W-:Y:S01]  /*2940*/  ISETP.GT.U32.AND P6, PT, R19, R23, PT ;  /* 0x000000171300720c */ /* 0x000fe20003fc4070 */
[----:B------:R-:W-:Y:S01]  /*2950*/  IMAD.MOV.U32 R8, RZ, RZ, R7 ;  /* 0x000000ffff087224 */ /* 0x000fe200078e0007 */
[----:B------:R-:W-:Y:S01]  /*2960*/  ISETP.GT.U32.AND P5, PT, R2, R5, PT ;  /* 0x000000050200720c */ /* 0x000fe20003fa4070 */
[----:B------:R-:W-:Y:S01]  /*2970*/  IMAD.HI.U32 R7, R22, R14, RZ ;  /* 0x0000000e16077227 */ /* 0x000fe200078e00ff */
[----:B------:R-:W-:Y:S02]  /*2980*/  ISETP.GT.U32.AND P3, PT, R2, R3, PT ;  /* 0x000000030200720c */ /* 0x000fe40003f64070 */
[----:B------:R-:W-:Y:S01]  /*2990*/  ISETP.GE.AND P2, PT, R15, RZ, PT ;  /* 0x000000ff0f00720c */ /* 0x000fe20003f46270 */
[----:B------:R-:W-:Y:S01]  /*29a0*/  IMAD.MOV R12, RZ, RZ, -R7 ;  /* 0x000000ffff0c7224 */ /* 0x000fe200078e0a07 */
[----:B------:R-:W-:Y:S01]  /*29b0*/  IABS R10, R6 ;  /* 0x00000006000a7213 */ /* 0x000fe20000000000 */
[----:B------:R-:W-:-:S04]  /*29c0*/  IMAD.HI.U32 R9, R22, R8, RZ ;  /* 0x0000000816097227 */ /* 0x000fc800078e00ff */
[----:B------:R-:W-:Y:S02]  /*29d0*/  IMAD R14, R19, R12, R14 ;  /* 0x0000000c130e7224 */ /* 0x000fe400078e020e */
[--C-:B------:R-:W-:Y:S01]  /*29e0*/  @!P5 IMAD.IADD R5, R5, 0x1, -R2.reuse ;  /* 0x000000010505d824 */ /* 0x100fe200078e0a02 */
[----:B------:R-:W-:Y:S01]  /*29f0*/  ISETP.GE.AND P5, PT, R13, RZ, PT ;  /* 0x000000ff0d00720c */ /* 0x000fe20003fa6270 */
[----:B------:R-:W-:Y:S01]  /*2a00*/  @!P3 IMAD.IADD R3, R3, 0x1, -R2 ;  /* 0x000000010303b824 */ /* 0x000fe200078e0a02 */
[----:B------:R-:W-:Y:S01]  /*2a10*/  ISETP.GT.U32.AND P3, PT, R19, R14, PT ;  /* 0x0000000e1300720c */ /* 0x000fe20003f64070 */
[----:B------:R-:W-:Y:S02]  /*2a20*/  IMAD.MOV R9, RZ, RZ, -R9 ;  /* 0x000000ffff097224 */ /* 0x000fe400078e0a09 */
[----:B------:R-:W-:Y:S01]  /*2a30*/  @!P6 IMAD.IADD R23, R23, 0x1, -R19 ;  /* 0x000000011717e824 */ /* 0x000fe200078e0a13 */
[----:B------:R-:W-:Y:S01]  /*2a40*/  ISETP.NE.AND P6, PT, R26, RZ, PT ;  /* 0x000000ff1a00720c */ /* 0x000fe20003fc5270 */
[C---:B------:R-:W-:Y:S01]  /*2a50*/  IMAD R8, R19.reuse, R9, R8 ;  /* 0x0000000913087224 */ /* 0x040fe200078e0208 */
[----:B------:R-:W-:Y:S01]  /*2a60*/  LOP3.LUT R26, RZ, R26, RZ, 0x33, !PT ;  /* 0x0000001aff1a7212 */ /* 0x000fe200078e33ff */
[----:B------:R-:W-:Y:S01]  /*2a70*/  @!P2 IMAD.MOV R5, RZ, RZ, -R5 ;  /* 0x000000ffff05a224 */ /* 0x000fe200078e0a05 */
[----:B------:R-:W-:Y:S01]  /*2a80*/  ISETP.GT.U32.AND P2, PT, R19, R23, PT ;  /* 0x000000171300720c */ /* 0x000fe20003f44070 */
[----:B------:R-:W-:-:S03]  /*2a90*/  IMAD.HI.U32 R7, R22, R4, RZ ;  /* 0x0000000416077227 */ /* 0x000fc600078e00ff */
[----:B------:R-:W-:Y:S01]  /*2aa0*/  SEL R2, R26, R5, !P6 ;  /* 0x000000051a027207 */ /* 0x000fe20007000000 */
[----:B------:R-:W-:Y:S01]  /*2ab0*/  @!P5 IMAD.MOV R3, RZ, RZ, -R3 ;  /* 0x000000ffff03d224 */ /* 0x000fe200078e0a03 */
[----:B------:R-:W-:Y:S01]  /*2ac0*/  ISETP.GT.U32.AND P5, PT, R19, R8, PT ;  /* 0x000000081300720c */ /* 0x000fe20003fa4070 */
[----:B------:R-:W-:Y:S02]  /*2ad0*/  @!P3 IMAD.IADD R14, R14, 0x1, -R19 ;  /* 0x000000010e0eb824 */ /* 0x000fe400078e0a13 */
[----:B------:R-:W-:Y:S01]  /*2ae0*/  IMAD.MOV R7, RZ, RZ, -R7 ;  /* 0x000000ffff077224 */ /* 0x000fe200078e0a07 */
[----:B0-----:R-:W-:Y:S01]  /*2af0*/  SEL R0, R26, R3, !P6 ;  /* 0x000000031a007207 */ /* 0x001fe20007000000 */
[----:B------:R-:W-:Y:S01]  /*2b00*/  VIADD R9, R21, 0xf6 ;  /* 0x000000f615097836 */ /* 0x000fe20000000000 */
[C---:B------:R-:W-:Y:S01]  /*2b10*/  ISETP.GT.U32.AND P6, PT, R19.reuse, R14, PT ;  /* 0x0000000e1300720c */ /* 0x040fe20003fc4070 */
[C---:B------:R-:W-:Y:S02]  /*2b20*/  IMAD R4, R19.reuse, R7, R4 ;  /* 0x0000000713047224 */ /* 0x040fe400078e0204 */
[----:B------:R-:W-:Y:S01]  /*2b30*/  IMAD.HI.U32 R11, R22, R10, RZ ;  /* 0x0000000a160b7227 */ /* 0x000fe200078e00ff */
[----:B------:R-:W-:Y:S01]  /*2b40*/  IABS R3, R9 ;  /* 0x0000000900037213 */ /* 0x000fe20000000000 */
[----:B------:R-:W-:Y:S01]  /*2b50*/  STL [R1+0x16d0], R0 ;  /* 0x0016d00001007387 */ /* 0x000fe20000100800 */
[----:B------:R-:W-:Y:S01]  /*2b60*/  ISETP.GT.U32.AND P3, PT, R19, R4, PT ;  /* 0x000000041300720c */ /* 0x000fe20003f64070 */
[----:B------:R-:W-:-:S02]  /*2b70*/  @!P5 IMAD.IADD R8, R8, 0x1, -R19 ;  /* 0x000000010808d824 */ /* 0x000fc400078e0a13 */
[----:B------:R-:W-:Y:S01]  /*2b80*/  IMAD.MOV R11, RZ, RZ, -R11 ;  /* 0x000000ffff0b7224 */ /* 0x000fe200078e0a0b */
[----:B------:R0:W-:Y:S01]  /*2b90*/  STL [R1+0x1e8], R2 ;  /* 0x0001e80201007387 */ /* 0x0001e20000100800 */
[----:B------:R-:W-:Y:S02]  /*2ba0*/  VIADD R7, R21, 0xf4 ;  /* 0x000000f415077836 */ /* 0x000fe40000000000 */
[----:B------:R-:W-:Y:S01]  /*2bb0*/  @!P6 IMAD.IADD R14, R14, 0x1, -R19 ;  /* 0x000000010e0ee824 */ /* 0x000fe200078e0a13 */
[C---:B------:R-:W-:Y:S01]  /*2bc0*/  ISETP.GT.U32.AND P6, PT, R19.reuse, R8, PT ;  /* 0x000000081300720c */ /* 0x040fe20003fc4070 */
[----:B------:R-:W-:Y:S01]  /*2bd0*/  IMAD R10, R19, R11, R10 ;  /* 0x0000000b130a7224 */ /* 0x000fe200078e020a */
[----:B------:R-:W-:Y:S01]  /*2be0*/  IABS R15, R7 ;  /* 0x00000007000f7213 */ /* 0x000fe20000000000 */
[----:B------:R-:W-:-:S03]  /*2bf0*/  IMAD.HI.U32 R11, R22, R3, RZ ;  /* 0x00000003160b7227 */ /* 0x000fc600078e00ff */
[----:B------:R-:W-:Y:S01]  /*2c00*/  ISETP.GT.U32.AND P5, PT, R19, R10, PT ;  /* 0x0000000a1300720c */ /* 0x000fe20003fa4070 */
[----:B------:R-:W-:Y:S02]  /*2c10*/  VIADD R5, R21, 0xf2 ;  /* 0x000000f215057836 */ /* 0x000fe40000000000 */
[----:B------:R-:W-:Y:S02]  /*2c20*/  IMAD.MOV R18, RZ, RZ, -R11 ;  /* 0x000000ffff127224 */ /* 0x000fe400078e0a0b */
[--C-:B------:R-:W-:Y:S01]  /*2c30*/  @!P3 IMAD.IADD R4, R4, 0x1, -R19.reuse ;  /* 0x000000010404b824 */ /* 0x100fe200078e0a13 */
[----:B------:R-:W-:Y:S01]  /*2c40*/  ISETP.GE.AND P3, PT, R6, RZ, PT ;  /* 0x000000ff0600720c */ /* 0x000fe20003f66270 */
[----:B------:R-:W-:Y:S01]  /*2c50*/  @!P2 IMAD.IADD R23, R23, 0x1, -R19 ;  /* 0x000000011717a824 */ /* 0x000fe200078e0a13 */
[----:B------:R-:W-:Y:S01]  /*2c60*/  ISETP.GE.AND P2, PT, R21, RZ, PT ;  /* 0x000000ff1500720c */ /* 0x000fe20003f46270 */
[----:B------:R-:W-:Y:S01]  /*2c70*/  IMAD R6, R19, R18, R3 ;  /* 0x0000001213067224 */ /* 0x000fe200078e0203 */
[----:B------:R-:W-:Y:S01]  /*2c80*/  IABS R12, R5 ;  /* 0x00000005000c7213 */ /* 0x000fe20000000000 */
[----:B------:R-:W-:-:S02]  /*2c90*/  @!P6 IMAD.IADD R8, R8, 0x1, -R19 ;  /* 0x000000010808e824 */ /* 0x000fc400078e0a13 */
[----:B------:R-:W-:Y:S01]  /*2ca0*/  IMAD.HI.U32 R16, R22, R15, RZ ;  /* 0x0000000f16107227 */ /* 0x000fe200078e00ff */
[----:B------:R-:W-:-:S03]  /*2cb0*/  ISETP.GT.U32.AND P6, PT, R19, R6, PT ;  /* 0x000000061300720c */ /* 0x000fc60003fc4070 */
[----:B------:R-:W-:-:S04]  /*2cc0*/  IMAD.HI.U32 R11, R22, R12, RZ ;  /* 0x0000000c160b7227 */ /* 0x000fc800078e00ff */
[----:B------:R-:W-:Y:S02]  /*2cd0*/  IMAD.MOV R16, RZ, RZ, -R16 ;  /* 0x000000ffff107224 */ /* 0x000fe400078e0a10 */
[----:B------:R-:W-:Y:S02]  /*2ce0*/  IMAD.MOV R11, RZ, RZ, -R11 ;  /* 0x000000ffff0b7224 */ /* 0x000fe400078e0a0b */
[C---:B------:R-:W-:Y:S02]  /*2cf0*/  IMAD R15, R19.reuse, R16, R15 ;  /* 0x00000010130f7224 */ /* 0x040fe400078e020f */
[----:B------:R-:W-:Y:S01]  /*2d00*/  @!P2 IMAD.MOV R23, RZ, RZ, -R23 ;  /* 0x000000ffff17a224 */ /* 0x000fe200078e0a17 */
[C---:B------:R-:W-:Y:S01]  /*2d10*/  ISETP.GT.U32.AND P2, PT, R19.reuse, R4, PT ;  /* 0x000000041300720c */ /* 0x040fe20003f44070 */
[----:B------:R-:W-:Y:S02]  /*2d20*/  IMAD.MOV.U32 R17, RZ, RZ, R8 ;  /* 0x000000ffff117224 */ /* 0x000fe400078e0008 */
[----:B------:R-:W-:-:S02]  /*2d30*/  IMAD R12, R19, R11, R12 ;  /* 0x0000000b130c7224 */ /* 0x000fc400078e020c */
[----:B------:R-:W-:Y:S02]  /*2d40*/  @!P5 IMAD.IADD R10, R10, 0x1, -R19 ;  /* 0x000000010a0ad824 */ /* 0x000fe400078e0a13 */
[----:B------:R-:W-:Y:S01]  /*2d50*/  @!P4 IMAD.MOV R17, RZ, RZ, -R17 ;  /* 0x000000ffff11c224 */ /* 0x000fe200078e0a11 */
[C---:B------:R-:W-:Y:S01]  /*2d60*/  ISETP.GT.U32.AND P4, PT, R19.reuse, R15, PT ;  /* 0x0000000f1300720c */ /* 0x040fe20003f84070 */
[--C-:B------:R-:W-:Y:S01]  /*2d70*/  @!P6 IMAD.IADD R6, R6, 0x1, -R19.reuse ;  /* 0x000000010606e824 */ /* 0x100fe200078e0a13 */
[----:B------:R-:W-:Y:S01]  /*2d80*/  ISETP.GT.U32.AND P6, PT, R19, R12, PT ;  /* 0x0000000c1300720c */ /* 0x000fe20003fc4070 */
[----:B0-----:R-:W-:Y:S01]  /*2d90*/  VIADD R2, R21, 0xf0 ;  /* 0x000000f015027836 */ /* 0x001fe20000000000 */
[----:B------:R-:W-:Y:S01]  /*2da0*/  ISETP.GT.U32.AND P5, PT, R19, R10, PT ;  /* 0x0000000a1300720c */ /* 0x000fe20003fa4070 */
[----:B------:R-:W-:Y:S01]  /*2db0*/  @!P2 IMAD.IADD R4, R4, 0x1, -R19 ;  /* 0x000000010404a824 */ /* 0x000fe200078e0a13 */
[----:B------:R-:W-:Y:S01]  /*2dc0*/  ISETP.GE.AND P2, PT, R7, RZ, PT ;  /* 0x000000ff0700720c */ /* 0x000fe20003f46270 */
[----:B------:R-:W-:Y:S01]  /*2dd0*/  VIADD R16, R21, 0xee ;  /* 0x000000ee15107836 */ /* 0x000fe20000000000 */
[----:B------:R-:W-:Y:S01]  /*2de0*/  IABS R3, R2 ;  /* 0x0000000200037213 */ /* 0x000fe20000000000 */
[----:B------:R-:W-:-:S02]  /*2df0*/  IMAD.MOV.U32 R0, RZ, RZ, R4 ;  /* 0x000000ffff007224 */ /* 0x000fc400078e0004 */
[----:B------:R-:W-:Y:S01]  /*2e00*/  IMAD.MOV.U32 R20, RZ, RZ, R14 ;  /* 0x000000ffff147224 */ /* 0x000fe200078e000e */
[----:B------:R-:W-:Y:S01]  /*2e10*/  IABS R4, R16 ;  /* 0x0000001000047213 */ /* 0x000fe20000000000 */
[--C-:B------:R-:W-:Y:S01]  /*2e20*/  @!P4 IMAD.IADD R15, R15, 0x1, -R19.reuse ;  /* 0x000000010f0fc824 */ /* 0x100fe200078e0a13 */
[----:B------:R-:W-:Y:S01]  /*2e30*/  ISETP.GT.U32.AND P4, PT, R19, R6, PT ;  /* 0x000000061300720c */ /* 0x000fe20003f84070 */
[----:B------:R-:W-:Y:S02]  /*2e40*/  @!P6 IMAD.IADD R12, R12, 0x1, -R19 ;  /* 0x000000010c0ce824 */ /* 0x000fe400078e0a13 */
[----:B------:R-:W-:-:S03]  /*2e50*/  IMAD.HI.U32 R13, R22, R3, RZ ;  /* 0x00000003160d7227 */ /* 0x000fc600078e00ff */
[----:B------:R-:W-:Y:S01]  /*2e60*/  ISETP.GT.U32.AND P6, PT, R19, R12, PT ;  /* 0x0000000c1300720c */ /* 0x000fe20003fc4070 */
[----:B------:R-:W-:Y:S01]  /*2e70*/  @!P5 IMAD.IADD R10, R10, 0x1, -R19 ;  /* 0x000000010a0ad824 */ /* 0x000fe200078e0a13 */
[----:B------:R-:W-:Y:S01]  /*2e80*/  ISETP.GE.AND P5, PT, R5, RZ, PT ;  /* 0x000000ff0500720c */ /* 0x000fe20003fa6270 */
[----:B------:R-:W-:Y:S02]  /*2e90*/  IMAD.MOV R8, RZ, RZ, -R13 ;  /* 0x000000ffff087224 */ /* 0x000fe400078e0a0d */
[----:B------:R-:W-:-:S04]  /*2ea0*/  IMAD.HI.U32 R5, R22, R4, RZ ;  /* 0x0000000416057227 */ /* 0x000fc800078e00ff */
[C---:B------:R-:W-:Y:S02]  /*2eb0*/  IMAD R3, R19.reuse, R8, R3 ;  /* 0x0000000813037224 */ /* 0x040fe400078e0203 */
[----:B------:R-:W-:Y:S02]  /*2ec0*/  IMAD.MOV R5, RZ, RZ, -R5 ;  /* 0x000000ffff057224 */ /* 0x000fe400078e0a05 */
[--C-:B------:R-:W-:Y:S01]  /*2ed0*/  @!P4 IMAD.IADD R6, R6, 0x1, -R19.reuse ;  /* 0x000000010606c824 */ /* 0x100fe200078e0a13 */
[C---:B------:R-:W-:Y:S01]  /*2ee0*/  ISETP.GT.U32.AND P4, PT, R19.reuse, R3, PT ;  /* 0x000000031300720c */ /* 0x040fe20003f84070 */
[C---:B------:R-:W-:Y:S02]  /*2ef0*/  IMAD R4, R19.reuse, R5, R4 ;  /* 0x0000000513047224 */ /* 0x040fe400078e0204 */
[----:B------:R-:W-:Y:S01]  /*2f00*/  @!P0 IMAD.MOV R0, RZ, RZ, -R0 ;  /* 0x000000ffff008224 */ /* 0x000fe200078e0a00 */
[C---:B------:R-:W-:Y:S01]  /*2f10*/  ISETP.GT.U32.AND P0, PT, R19.reuse, R15, PT ;  /* 0x0000000f1300720c */ /* 0x040fe20003f04070 */
[----:B------:R-:W-:Y:S01]  /*2f20*/  @!P6 IMAD.IADD R12, R12, 0x1, -R19 ;  /* 0x000000010c0ce824 */ /* 0x000fe200078e0a13 */
[----:B------:R-:W-:Y:S01]  /*2f30*/  ISETP.GT.U32.AND P6, PT, R19, R4, PT ;  /* 0x000000041300720c */ /* 0x000fe20003fc4070 */
[----:B------:R-:W-:Y:S01]  /*2f40*/  @!P1 IMAD.MOV R20, RZ, RZ, -R20 ;  /* 0x000000ffff149224 */ /* 0x000fe200078e0a14 */
[----:B------:R-:W-:Y:S01]  /*2f50*/  ISETP.GE.AND P1, PT, R9, RZ, PT ;  /* 0x000000ff0900720c */ /* 0x000fe20003f26270 */
[----:B------:R-:W-:-:S02]  /*2f60*/  VIADD R14, R21, 0xec ;  /* 0x000000ec150e7836 */ /* 0x000fc40000000000 */
[C---:B------:R-:W-:Y:S01]  /*2f70*/  VIADD R7, R21.reuse, 0xea ;  /* 0x000000ea15077836 */ /* 0x040fe20000000000 */
[----:B------:R-:W-:Y:S01]  /*2f80*/  STL [R1+0x6c], R20 ;  /* 0x00006c1401007387 */ /* 0x000fe20000100800 */
[----:B------:R-:W-:Y:S01]  /*2f90*/  VIADD R9, R21, 0xe8 ;  /* 0x000000e815097836 */ /* 0x000fe20000000000 */
[----:B------:R-:W-:Y:S01]  /*2fa0*/  IABS R13, R14 ;  /* 0x0000000e000d7213 */ /* 0x000fe20000000000 */
[--C-:B------:R-:W-:Y:S01]  /*2fb0*/  @!P4 IMAD.IADD R3, R3, 0x1, -R19.reuse ;  /* 0x000000010303c824 */ /* 0x100fe200078e0a13 */
[----:B------:R0:W-:Y:S01]  /*2fc0*/  STL [R1+0x7c], R17 ;  /* 0x00007c1101007387 */ /* 0x0001e20000100800 */
[----:B------:R-:W-:Y:S01]  /*2fd0*/  IABS R11, R7 ;  /* 0x00000007000b7213 */ /* 0x000fe20000000000 */
[----:B------:R-:W-:Y:S01]  /*2fe0*/  IMAD.MOV.U32 R18, RZ, RZ, R10 ;  /* 0x000000ffff127224 */ /* 0x000fe200078e000a */
[----:B------:R-:W-:Y:S01]  /*2ff0*/  IABS R8, R9 ;  /* 0x0000000900087213 */ /* 0x000fe20000000000 */
[----:B------:R1:W-:Y:S01]  /*3000*/  STL [R1+0x80], R0 ;  /* 0x0000800001007387 */ /* 0x0003e20000100800 */
[--C-:B------:R-:W-:Y:S01]  /*3010*/  @!P0 IMAD.IADD R15, R15, 0x1, -R19.reuse ;  /* 0x000000010f0f8824 */ /* 0x100fe200078e0a13 */
[----:B------:R-:W-:Y:S01]  /*3020*/  ISETP.GE.AND P0, PT, R2, RZ, PT ;  /* 0x000000ff0200720c */ /* 0x000fe20003f06270 */
[----:B------:R-:W-:Y:S01]  /*3030*/  @!P6 IMAD.IADD R4, R4, 0x1, -R19 ;  /* 0x000000010404e824 */ /* 0x000fe200078e0a13 */
[----:B------:R-:W-:Y:S01]  /*3040*/  ISETP.GT.U32.AND P6, PT, R19, R3, PT ;  /* 0x000000031300720c */ /* 0x000fe20003fc4070 */
[----:B------:R-:W-:Y:S01]  /*3050*/  IMAD.HI.U32 R2, R22, R11, RZ ;  /* 0x0000000b16027227 */ /* 0x000fe200078e00ff */
[----:B------:R-:W-:-:S03]  /*3060*/  ISETP.GE.AND P4, PT, R16, RZ, PT ;  /* 0x000000ff1000720c */ /* 0x000fc60003f86270 */
[----:B0-----:R-:W-:-:S04]  /*3070*/  IMAD.HI.U32 R17, R22, R13, RZ ;  /* 0x0000000d16117227 */ /* 0x001fc800078e00ff */
[----:B-1----:R-:W-:Y:S02]  /*3080*/  IMAD.MOV.U32 R0, RZ, RZ, R6 ;  /* 0x000000ffff007224 */ /* 0x002fe400078e0006 */
[----:B------:R-:W-:Y:S02]  /*3090*/  @!P3 IMAD.MOV R18, RZ, RZ, -R18 ;  /* 0x000000ffff12b224 */ /* 0x000fe400078e0a12 */
[----:B------:R-:W-:Y:S02]  /*30a0*/  IMAD.MOV R17, RZ, RZ, -R17 ;  /* 0x000000ffff117224 */ /* 0x000fe400078e0a11 */
[----:B------:R-:W-:Y:S01]  /*30b0*/  @!P1 IMAD.MOV R0, RZ, RZ, -R0 ;  /* 0x000000ffff009224 */ /* 0x000fe200078e0a00 */
[----:B------:R-:W-:Y:S01]  /*30c0*/  STL [R1+0x88], R18 ;  /* 0x0000881201007387 */ /* 0x000fe20000100800 */
[----:B------:R-:W-:Y:S01]  /*30d0*/  IMAD.HI.U32 R5, R22, R8, RZ ;  /* 0x0000000816057227 */ /* 0x000fe200078e00ff */
[----:B------:R-:W-:Y:S02]  /*30e0*/  ISETP.GT.U32.AND P1, PT, R19, R4, PT ;  /* 0x000000041300720c */ /* 0x000fe40003f24070 */
[----:B------:R0:W-:Y:S01]  /*30f0*/  STL [R1+0x90], R0 ;  /* 0x0000900001007387 */ /* 0x0001e20000100800 */
[----:B------:R-:W-:-:S02]  /*3100*/  IMAD.MOV R2, RZ, RZ, -R2 ;  /* 0x000000ffff027224 */ /* 0x000fc400078e0a02 */
[C---:B------:R-:W-:Y:S02]  /*3110*/  IMAD R13, R19.reuse, R17, R13 ;  /* 0x00000011130d7224 */ /* 0x040fe400078e020d */
[----:B------:R-:W-:Y:S02]  /*3120*/  IMAD.MOV R5, RZ, RZ, -R5 ;  /* 0x000000ffff057224 */ /* 0x000fe400078e0a05 */
[C---:B------:R-:W-:Y:S01]  /*3130*/  IMAD R11, R19.reuse, R2, R11 ;  /* 0x00000002130b7224 */ /* 0x040fe200078e020b */
[----:B------:R-:W-:Y:S01]  /*3140*/  ISETP.GT.U32.AND P3, PT, R19, R13, PT ;  /* 0x0000000d1300720c */ /* 0x000fe20003f64070 */
[----:B------:R-:W-:Y:S02]  /*3150*/  VIADD R2, R21, 0xe6 ;  /* 0x000000e615027836 */ /* 0x000fe40000000000 */
[----:B0-----:R-:W-:Y:S02]  /*3160*/  IMAD.MOV.U32 R0, RZ, RZ, R12 ;  /* 0x000000ffff007224 */ /* 0x001fe400078e000c */
[----:B------:R-:W-:Y:S01]  /*3170*/  @!P2 IMAD.MOV R15, RZ, RZ, -R15 ;  /* 0x000000ffff0fa224 */ /* 0x000fe200078e0a0f */
[----:B------:R-:W-:Y:S01]  /*3180*/  IABS R10, R2 ;  /* 0x00000002000a7213 */ /* 0x000fe20000000000 */
[C---:B------:R-:W-:Y:S01]  /*3190*/  IMAD R8, R19.reuse, R5, R8 ;  /* 0x0000000513087224 */ /* 0x040fe200078e0208 */
[----:B------:R-:W-:Y:S01]  /*31a0*/  ISETP.GT.U32.AND P2, PT, R19, R11, PT ;  /* 0x0000000b1300720c */ /* 0x000fe20003f44070 */
[----:B------:R-:W-:Y:S01]  /*31b0*/  @!P5 IMAD.MOV R0, RZ, RZ, -R0 ;  /* 0x000000ffff00d224 */ /* 0x000fe200078e0a00 */
[----:B------:R-:W-:Y:S01]  /*31c0*/  STL [R1+0x98], R15 ;  /* 0x0000980f01007387 */ /* 0x000fe20000100800 */
[----:B------:R-:W-:Y:S01]  /*31d0*/  @!P6 IMAD.IADD R3, R3, 0x1, -R19 ;  /* 0x000000010303e824 */ /* 0x000fe200078e0a13 */
[----:B------:R-:W-:Y:S01]  /*31e0*/  ISETP.GT.U32.AND P6, PT, R19, R8, PT ;  /* 0x000000081300720c */ /* 0x000fe20003fc4070 */
[----:B------:R-:W-:Y:S01]  /*31f0*/  IMAD.HI.U32 R12, R22, R10, RZ ;  /* 0x0000000a160c7227 */ /* 0x000fe200078e00ff */
[----:B------:R0:W-:Y:S01]  /*3200*/  STL [R1+0x1cc], R0 ;  /* 0x0001cc0001007387 */ /* 0x0001e20000100800 */
[----:B------:R-:W-:-:S02]  /*3210*/  ISETP.GE.AND P5, PT, R14, RZ, PT ;  /* 0x000000ff0e00720c */ /* 0x000fc40003fa6270 */
[----:B------:R-:W-:Y:S02]  /*3220*/  IMAD.MOV R12, RZ, RZ, -R12 ;  /* 0x000000ffff0c7224 */ /* 0x000fe400078e0a0c */
[--C-:B------:R-:W-:Y:S01]  /*3230*/  @!P1 IMAD.IADD R4, R4, 0x1, -R19.reuse ;  /* 0x0000000104049824 */ /* 0x100fe200078e0a13 */
[----:B------:R-:W-:Y:S01]  /*3240*/  ISETP.GE.AND P1, PT, R7, RZ, PT ;  /* 0x000000ff0700720c */ /* 0x000fe20003f26270 */
[----:B------:R-:W-:Y:S01]  /*3250*/  @!P3 IMAD.IADD R13, R13, 0x1, -R19 ;  /* 0x000000010d0db824 */ /* 0x000fe200078e0a13 */
[----:B------:R-:W-:Y:S01]  /*3260*/  ISETP.GE.AND P3, PT, R9, RZ, PT ;  /* 0x000000ff0900720c */ /* 0x000fe20003f66270 */
[----:B------:R-:W-:Y:S02]  /*3270*/  IMAD R9, R19, R12, R10 ;  /* 0x0000000c13097224 */ /* 0x000fe400078e020a */
[----:B0-----:R-:W-:Y:S02]  /*3280*/  IMAD.MOV.U32 R0, RZ, RZ, R3 ;  /* 0x000000ffff007224 */ /* 0x001fe400078e0003 */
[----:B------:R-:W-:Y:S01]  /*3290*/  @!P2 IMAD.IADD R11, R11, 0x1, -R19 ;  /* 0x000000010b0ba824 */ /* 0x000fe200078e0a13 */
[----:B------:R-:W-:Y:S01]  /*32a0*/  ISETP.GT.U32.AND P2, PT, R19, R13, PT ;  /* 0x0000000d1300720c */ /* 0x000fe20003f44070 */
[----:B------:R-:W-:-:S02]  /*32b0*/  @!P0 IMAD.MOV R0, RZ, RZ, -R0 ;  /* 0x000000ffff008224 */ /* 0x000fc400078e0a00 */
[----:B------:R-:W-:Y:S02]  /*32c0*/  VIADD R5, R21, 0xe4 ;  /* 0x000000e415057836 */ /* 0x000fe40000000000 */
[----:B------:R-:W-:Y:S01]  /*32d0*/  @!P6 IMAD.IADD R8, R8, 0x1, -R19 ;  /* 0x000000010808e824 */ /* 0x000fe200078e0a13 */
[----:B------:R0:W-:Y:S01]  /*32e0*/  STL [R1+0x9c], R0 ;  /* 0x00009c0001007387 */ /* 0x0001e20000100800 */
[----:B------:R-:W-:Y:S01]  /*32f0*/  ISETP.GT.U32.AND P6, PT, R19, R11, PT ;  /* 0x0000000b1300720c */ /* 0x000fe20003fc4070 */
[C---:B------:R-:W-:Y:S01]  /*3300*/  VIADD R3, R21.reuse, 0xe2 ;  /* 0x000000e215037836 */ /* 0x040fe20000000000 */
[----:B------:R-:W-:Y:S01]  /*3310*/  IABS R6, R5 ;  /* 0x0000000500067213 */ /* 0x000fe20000000000 */
[----:B------:R-:W-:Y:S01]  /*3320*/  VIADD R16, R21, 0xd2 ;  /* 0x000000d215107836 */ /* 0x000fe20000000000 */
[----:B------:R-:W-:Y:S01]  /*3330*/  ISETP.GT.U32.AND P0, PT, R19, R8, PT ;  /* 0x000000081300720c */ /* 0x000fe20003f04070 */
[----:B------:R-:W-:Y:S02]  /*3340*/  VIADD R15, R21, 0xd0 ;  /* 0x000000d0150f7836 */ /* 0x000fe40000000000 */
[----:B------:R-:W-:-:S04]  /*3350*/  IMAD.HI.U32 R7, R22, R6, RZ ;  /* 0x0000000616077227 */ /* 0x000fc800078e00ff */
[----:B0-----:R-:W-:Y:S01]  /*3360*/  IMAD.MOV.U32 R0, RZ, RZ, R4 ;  /* 0x000000ffff007224 */ /* 0x001fe200078e0004 */
[----:B------:R-:W-:Y:S01]  /*3370*/  IABS R4, R3 ;  /* 0x0000000300047213 */ /* 0x000fe20000000000 */
[----:B------:R-:W-:Y:S01]  /*3380*/  @!P2 IMAD.IADD R13, R13, 0x1, -R19 ;  /* 0x000000010d0da824 */ /* 0x000fe200078e0a13 */
[----:B------:R-:W-:Y:S01]  /*3390*/  ISETP.GE.AND P2, PT, R2, RZ, PT ;  /* 0x000000ff0200720c */ /* 0x000fe20003f46270 */
[----:B------:R-:W-:Y:S01]  /*33a0*/  @!P4 IMAD.MOV R0, RZ, RZ, -R0 ;  /* 0x000000ffff00c224 */ /* 0x000fe200078e0a00 */
[C---:B------:R-:W-:Y:S01]  /*33b0*/  ISETP.GT.U32.AND P4, PT, R19.reuse, R9, PT ;  /* 0x000000091300720c */ /* 0x040fe20003f84070 */
[----:B------:R-:W-:Y:S02]  /*33c0*/  IMAD.MOV R7, RZ, RZ, -R7 ;  /* 0x000000ffff077224 */ /* 0x000fe400078e0a07 */
[----:B------:R-:W-:Y:S01]  /*33d0*/  @!P0 IMAD.IADD R8, R8, 0x1, -R19 ;  /* 0x0000000108088824 */ /* 0x000fe200078e0a13 */
[----:B------:R0:W-:Y:S01]  /*33e0*/  STL [R1+0x1c8], R0 ;  /* 0x0001c80001007387 */ /* 0x0001e20000100800 */
[----:B------:R-:W-:Y:S01]  /*33f0*/  IMAD R6, R19, R7, R6 ;  /* 0x0000000713067224 */ /* 0x000fe200078e0206 */
[----:B------:R-:W-:Y:S01]  /*3400*/  ISETP.GE.AND P0, PT, R5, RZ, PT ;  /* 0x000000ff0500720c */ /* 0x000fe20003f06270 */
[----:B------:R-:W-:-:S02]  /*3410*/  VIADD R7, R21, 0xe0 ;  /* 0x000000e015077836 */ /* 0x000fc40000000000 */
[----:B------:R-:W-:Y:S02]  /*3420*/  VIADD R5, R21, 0xde ;  /* 0x000000de15057836 */ /* 0x000fe40000000000 */
[--C-:B------:R-:W-:Y:S01]  /*3430*/  @!P6 IMAD.IADD R11, R11, 0x1, -R19.reuse ;  /* 0x000000010b0be824 */ /* 0x100fe200078e0a13 */
[----:B------:R-:W-:Y:S01]  /*3440*/  IABS R2, R7 ;  /* 0x0000000700027213 */ /* 0x000fe20000000000 */
[----:B------:R-:W-:Y:S01]  /*3450*/  @!P4 IMAD.IADD R9, R9, 0x1, -R19 ;  /* 0x000000010909c824 */ /* 0x000fe200078e0a13 */
[----:B------:R-:W-:Y:S01]  /*3460*/  ISETP.GE.AND P4, PT, R3, RZ, PT ;  /* 0x000000ff0300720c */ /* 0x000fe20003f86270 */
[----:B0-----:R-:W-:Y:S01]  /*3470*/  IMAD.MOV.U32 R0, RZ, RZ, R13 ;  /* 0x000000ffff007224 */ /* 0x001fe200078e000d */
[----:B------:R-:W-:Y:S01]  /*3480*/  IABS R3, R5 ;  /* 0x0000000500037213 */ /* 0x000fe20000000000 */
[----:B------:R-:W-:Y:S01]  /*3490*/  IMAD.HI.U32 R10, R22, R2, RZ ;  /* 0x00000002160a7227 */ /* 0x000fe200078e00ff */
[----:B------:R-:W-:-:S03]  /*34a0*/  ISETP.GT.U32.AND P6, PT, R19, R6, PT ;  /* 0x000000061300720c */ /* 0x000fc60003fc4070 */
[----:B------:R-:W-:Y:S01]  /*34b0*/  @!P5 IMAD.MOV R0, RZ, RZ, -R0 ;  /* 0x000000ffff00d224 */ /* 0x000fe200078e0a00 */
[----:B------:R-:W-:Y:S01]  /*34c0*/  ISETP.GT.U32.AND P5, PT, R19, R9, PT ;  /* 0x000000091300720c */ /* 0x000fe20003fa4070 */
[----:B------:R-:W-:-:S03]  /*34d0*/  IMAD.HI.U32 R12, R22, R4, RZ ;  /* 0x00000004160c7227 */ /* 0x000fc600078e00ff */
[----:B------:R0:W-:Y:S01]  /*34e0*/  STL [R1+0xa4], R0 ;  /* 0x0000a40001007387 */ /* 0x0001e20000100800 */
[----:B------:R-:W-:Y:S02]  /*34f0*/  IMAD.MOV R10, RZ, RZ, -R10 ;  /* 0x000000ffff0a7224 */ /* 0x000fe400078e0a0a */
[----:B------:R-:W-:Y:S02]  /*3500*/  IMAD.MOV R12, RZ, RZ, -R12 ;  /* 0x000000ffff0c7224 */ /* 0x000fe400078e0a0c */
[C---:B------:R-:W-:Y:S02]  /*3510*/  IMAD R2, R19.reuse, R10, R2 ;  /* 0x0000000a13027224 */ /* 0x040fe400078e0202 */
[----:B------:R-:W-:Y:S02]  /*3520*/  IMAD R4, R19, R12, R4 ;  /* 0x0000000c13047224 */ /* 0x000fe400078e0204 */
[----:B------:R-:W-:Y:S01]  /*3530*/  @!P5 IMAD.IADD R9, R9, 0x1, -R19 ;  /* 0x000000010909d824 */ /* 0x000fe200078e0a13 */
[----:B------:R-:W-:Y:S01]  /*3540*/  ISETP.GT.U32.AND P5, PT, R19, R2, PT ;  /* 0x000000021300720c */ /* 0x000fe20003fa4070 */
[----:B0-----:R-:W-:-:S02]  /*3550*/  IMAD.MOV.U32 R0, RZ, RZ, R8 ;  /* 0x000000ffff007224 */ /* 0x001fc400078e0008 */
[----:B------:R-:W-:-:S04]  /*3560*/  IMAD.HI.U32 R8, R22, R3, RZ ;  /* 0x0000000316087227 */ /* 0x000fc800078e00ff */
[----:B------:R-:W-:Y:S01]  /*3570*/  @!P3 IMAD.MOV R0, RZ, RZ, -R0 ;  /* 0x000000ffff00b224 */ /* 0x000fe200078e0a00 */
[----:B------:R-:W-:Y:S01]  /*3580*/  ISETP.GE.AND P3, PT, R7, RZ, PT ;  /* 0x000000ff0700720c */ /* 0x000fe20003f66270 */
[----:B------:R-:W-:Y:S02]  /*3590*/  IMAD.MOV R7, RZ, RZ, -R8 ;  /* 0x000000ffff077224 */ /* 0x000fe400078e0a08 */
[----:B------:R-:W-:Y:S02]  /*35a0*/  IMAD.MOV.U32 R10, RZ, RZ, R9 ;  /* 0x000000ffff0a7224 */ /* 0x000fe400078e0009 */
[C---:B------:R-:W-:Y:S02]  /*35b0*/  IMAD R3, R19.reuse, R7, R3 ;  /* 0x0000000713037224 */ /* 0x040fe400078e0203 */
[----:B------:R-:W-:Y:S02]  /*35c0*/  @!P6 IMAD.IADD R6, R6, 0x1, -R19 ;  /* 0x000000010606e824 */ /* 0x000fe400078e0a13 */
[----:B------:R-:W-:Y:S01]  /*35d0*/  @!P1 IMAD.MOV R11, RZ, RZ, -R11 ;  /* 0x000000ffff0b9224 */ /* 0x000fe200078e0a0b */
[C---:B------:R-:W-:Y:S01]  /*35e0*/  ISETP.GT.U32.AND P1, PT, R19.reuse, R4, PT ;  /* 0x000000041300720c */ /* 0x040fe20003f24070 */
[----:B------:R-:W-:Y:S01]  /*35f0*/  @!P2 IMAD.MOV R10, RZ, RZ, -R10 ;  /* 0x000000ffff0aa224 */ /* 0x000fe200078e0a0a */
[----:B------:R-:W-:Y:S01]  /*3600*/  ISETP.GT.U32.AND P2, PT, R19, R3, PT ;  /* 0x000000031300720c */ /* 0x000fe20003f44070 */
[----:B------:R-:W-:Y:S01]  /*3610*/  VIADD R8, R21, 0xda ;  /* 0x000000da15087836 */ /* 0x000fe20000000000 */
[----:B------:R-:W-:Y:S01]  /*3620*/  ISETP.GT.U32.AND P6, PT, R19, R6, PT ;  /* 0x000000061300720c */ /* 0x000fe20003fc4070 */
[----:B------:R-:W-:Y:S01]  /*3630*/  @!P5 IMAD.IADD R2, R2, 0x1, -R19 ;  /* 0x000000010202d824 */ /* 0x000fe200078e0a13 */
[----:B------:R-:W-:Y:S01]  /*3640*/  STL [R1+0x118], R11 ;  /* 0x0001180b01007387 */ /* 0x000fe20000100800 */
[C---:B------:R-:W-:Y:S01]  /*3650*/  VIADD R7, R21.reuse, 0xd8 ;  /* 0x000000d815077836 */ /* 0x040fe20000000000 */
[----:B------:R-:W-:Y:S01]  /*3660*/  IABS R17, R8 ;  /* 0x0000000800117213 */ /* 0x000fe20000000000 */
[----:B------:R-:W-:Y:S01]  /*3670*/  VIADD R13, R21, 0xd6 ;  /* 0x000000d6150d7836 */ /* 0x000fe20000000000 */
[----:B------:R0:W-:Y:S01]  /*3680*/  STL [R1+0x1c0], R0 ;  /* 0x0001c00001007387 */ /* 0x0001e20000100800 */
[----:B------:R-:W-:-:S02]  /*3690*/  ISETP.GT.U32.AND P5, PT, R19, R2, PT ;  /* 0x000000021300720c */ /* 0x000fc40003fa4070 */
[--C-:B------:R-:W-:Y:S01]  /*36a0*/  @!P1 IMAD.IADD R4, R4, 0x1, -R19.reuse ;  /* 0x0000000104049824 */ /* 0x100fe200078e0a13 */
[----:B------:R-:W-:Y:S01]  /*36b0*/  IABS R14, R7 ;  /* 0x00000007000e7213 */ /* 0x000fe20000000000 */
[--C-:B------:R-:W-:Y:S01]  /*36c0*/  @!P2 IMAD.IADD R3, R3, 0x1, -R19.reuse ;  /* 0x000000010303a824 */ /* 0x100fe200078e0a13 */
[----:B------:R1:W-:Y:S01]  /*36d0*/  STL [R1+0xa8], R10 ;  /* 0x0000a80a01007387 */ /* 0x0003e20000100800 */
[----:B------:R-:W-:Y:S01]  /*36e0*/  @!P6 IMAD.IADD R6, R6, 0x1, -R19 ;  /* 0x000000010606e824 */ /* 0x000fe200078e0a13 */
[----:B------:R-:W-:Y:S01]  /*36f0*/  ISETP.GE.AND P6, PT, R5, RZ, PT ;  /* 0x000000ff0500720c */ /* 0x000fe20003fc6270 */
[----:B------:R-:W-:Y:S01]  /*3700*/  VIADD R5, R21, 0xdc ;  /* 0x000000dc15057836 */ /* 0x000fe20000000000 */
[C---:B------:R-:W-:Y:S01]  /*3710*/  ISETP.GT.U32.AND P1, PT, R19.reuse, R4, PT ;  /* 0x000000041300720c */ /* 0x040fe20003f24070 */
[----:B0-----:R-:W-:Y:S01]  /*3720*/  IMAD.MOV.U32 R0, RZ, RZ, R6 ;  /* 0x000000ffff007224 */ /* 0x001fe200078e0006 */
[----:B------:R-:W-:Y:S01]  /*3730*/  ISETP.GT.U32.AND P2, PT, R19, R3, PT ;  /* 0x000000031300720c */ /* 0x000fe20003f44070 */
[----:B------:R-:W-:Y:S01]  /*3740*/  IMAD.HI.U32 R6, R22, R17, RZ ;  /* 0x0000001116067227 */ /* 0x000fe200078e00ff */
[----:B------:R-:W-:-:S02]  /*3750*/  IABS R18, R5 ;  /* 0x0000000500127213 */ /* 0x000fc40000000000 */
[----:B------:R-:W-:Y:S01]  /*3760*/  IABS R11, R16 ;  /* 0x00000010000b7213 */ /* 0x000fe20000000000 */
[----:B------:R-:W-:Y:S02]  /*3770*/  IMAD.MOV R6, RZ, RZ, -R6 ;  /* 0x000000ffff067224 */ /* 0x000fe400078e0a06 */
[----:B------:R-:W-:-:S04]  /*3780*/  IMAD.HI.U32 R9, R22, R18, RZ ;  /* 0x0000001216097227 */ /* 0x000fc800078e00ff */
[----:B------:R-:W-:Y:S01]  /*3790*/  IMAD R17, R19, R6, R17 ;  /* 0x0000000613117224 */ /* 0x000fe200078e0211 */
[----:B------:R-:W-:Y:S01]  /*37a0*/  IABS R6, R15 ;  /* 0x0000000f00067213 */ /* 0x000fe20000000000 */
[----:B------:R-:W-:Y:S01]  /*37b0*/  @!P0 IMAD.MOV R0, RZ, RZ, -R0 ;  /* 0x000000ffff008224 */ /* 0x000fe200078e0a00 */
[----:B------:R-:W-:Y:S01]  /*37c0*/  ISETP.GE.AND P0, PT, R5, RZ, PT ;  /* 0x000000ff0500720c */ /* 0x000fe20003f06270 */
[--C-:B------:R-:W-:Y:S01]  /*37d0*/  @!P1 IMAD.IADD R4, R4, 0x1, -R19.reuse ;  /* 0x0000000104049824 */ /* 0x100fe200078e0a13 */
[----:B------:R-:W-:Y:S01]  /*37e0*/  ISETP.GE.AND P1, PT, R8, RZ, PT ;  /* 0x000000ff0800720c */ /* 0x000fe20003f26270 */
[--C-:B------:R-:W-:Y:S01]  /*37f0*/  @!P2 IMAD.IADD R3, R3, 0x1, -R19.reuse ;  /* 0x000000010303a824 */ /* 0x100fe200078e0a13 */
[----:B------:R-:W-:Y:S01]  /*3800*/  ISETP.GT.U32.AND P2, PT, R19, R17, PT ;  /* 0x000000111300720c */ /* 0x000fe20003f44070 */
[----:B------:R-:W-:Y:S01]  /*3810*/  @!P5 IMAD.IADD R2, R2, 0x1, -R19 ;  /* 0x000000010202d824 */ /* 0x000fe200078e0a13 */
[----:B------:R0:W-:Y:S01]  /*3820*/  STL [R1+0xac], R0 ;  /* 0x0000ac0001007387 */ /* 0x0001e20000100800 */
[----:B------:R-:W-:Y:S01]  /*3830*/  IMAD.HI.U32 R5, R22, R14, RZ ;  /* 0x0000000e16057227 */ /* 0x000fe200078e00ff */
[----:B------:R-:W-:-:S03]  /*3840*/  ISETP.GE.AND P5, PT, R7, RZ, PT ;  /* 0x000000ff0700720c */ /* 0x000fc60003fa6270 */
[----:B------:R-:W-:Y:S02]  /*3850*/  IMAD.MOV R8, RZ, RZ, -R9 ;  /* 0x000000ffff087224 */ /* 0x000fe400078e0a09 */
[----:B-1----:R-:W-:Y:S02]  /*3860*/  IMAD.MOV.U32 R10, RZ, RZ, R4 ;  /* 0x000000ffff0a7224 */ /* 0x002fe400078e0004 */
[----:B------:R-:W-:Y:S02]  /*3870*/  IMAD.MOV R5, RZ, RZ, -R5 ;  /* 0x000000ffff057224 */ /* 0x000fe400078e0a05 */
[----:B0-----:R-:W-:Y:S02]  /*3880*/  IMAD.MOV.U32 R0, RZ, RZ, R2 ;  /* 0x000000ffff007224 */ /* 0x001fe400078e0002 */
[----:B------:R-:W-:Y:S02]  /*3890*/  IMAD R18, R19, R8, R18 ;  /* 0x0000000813127224 */ /* 0x000fe400078e0212 */
[----:B------:R-:W-:-:S02]  /*38a0*/  @!P4 IMAD.MOV R10, RZ, RZ, -R10 ;  /* 0x000000ffff0ac224 */ /* 0x000fc400078e0a0a */
[----:B------:R-:W-:Y:S01]  /*38b0*/  @!P3 IMAD.MOV R0, RZ, RZ, -R0 ;  /* 0x000000ffff00b224 */ /* 0x000fe200078e0a00 */
[C---:B------:R-:W-:Y:S01]  /*38c0*/  ISETP.GT.U32.AND P4, PT, R19.reuse, R18, PT ;  /* 0x000000121300720c */ /* 0x040fe20003f84070 */
[----:B------:R-:W-:Y:S01]  /*38d0*/  IMAD R14, R19, R5, R14 ;  /* 0x00000005130e7224 */ /* 0x000fe200078e020e */
[----:B------:R-:W-:Y:S01]  /*38e0*/  STL [R1+0xb0], R10 ;  /* 0x0000b00a01007387 */ /* 0x000fe20000100800 */
[----:B------:R-:W-:Y:S01]  /*38f0*/  VIADD R5, R21, 0xd4 ;  /* 0x000000d415057836 */ /* 0x000fe20000000000 */
[----:B------:R-:W-:Y:S01]  /*3900*/  ISETP.GE.AND P3, PT, R13, RZ, PT ;  /* 0x000000ff0d00720c */ /* 0x000fe20003f66270 */
[----:B------:R-:W-:Y:S01]  /*3910*/  @!P2 IMAD.IADD R17, R17, 0x1, -R19 ;  /* 0x000000011111a824 */ /* 0x000fe200078e0a13 */
[----:B------:R0:W-:Y:S01]  /*3920*/  STL [R1+0xb4], R0 ;  /* 0x0000b40001007387 */ /* 0x0001e20000100800 */
[----:B------:R-:W-:Y:S01]  /*3930*/  IABS R13, R13 ;  /* 0x0000000d000d7213 */ /* 0x000fe20000000000 */
[----:B------:R-:W-:Y:S01]  /*3940*/  VIADD R9, R21, 0xcc ;  /* 0x000000cc15097836 */ /* 0x000fe20000000000 */
[----:B------:R-:W-:Y:S01]  /*3950*/  IABS R12, R5 ;  /* 0x00000005000c7213 */ /* 0x000fe20000000000 */
[----:B------:R-:W-:Y:S01]  /*3960*/  IMAD.HI.U32 R8, R22, R11, RZ ;  /* 0x0000000b16087227 */ /* 0x000fe200078e00ff */
[----:B------:R-:W-:-:S03]  /*3970*/  ISETP.GT.U32.AND P2, PT, R19, R17, PT ;  /* 0x000000111300720c */ /* 0x000fc60003f44070 */
[----:B------:R-:W-:-:S04]  /*3980*/  IMAD.HI.U32 R7, R22, R13, RZ ;  /* 0x0000000d16077227 */ /* 0x000fc800078e00ff */
[----:B0-----:R-:W-:Y:S02]  /*3990*/  IMAD.MOV.U32 R0, RZ, RZ, R3 ;  /* 0x000000ffff007224 */ /* 0x001fe400078e0003 */
[----:B------:R-:W-:-:S04]  /*39a0*/  IMAD.HI.U32 R4, R22, R12, RZ ;  /* 0x0000000c16047227 */ /* 0x000fc800078e00ff */
[----:B------:R-:W-:Y:S01]  /*39b0*/  @!P6 IMAD.MOV R0, RZ, RZ, -R0 ;  /* 0x000000ffff00e224 */ /* 0x000fe200078e0a00 */
[C---:B------:R-:W-:Y:S01]  /*39c0*/  ISETP.GT.U32.AND P6, PT, R19.reuse, R14, PT ;  /* 0x0000000e1300720c */ /* 0x040fe20003fc4070 */
[----:B------:R-:W-:Y:S02]  /*39d0*/  @!P4 IMAD.IADD R18, R18, 0x1, -R19 ;  /* 0x000000011212c824 */ /* 0x000fe400078e0a13 */
[----:B------:R-:W-:Y:S01]  /*39e0*/  IMAD.MOV R7, RZ, RZ, -R7 ;  /* 0x000000ffff077224 */ /* 0x000fe200078e0a07 */
[----:B------:R0:W-:Y:S01]  /*39f0*/  STL [R1+0xb8], R0 ;  /* 0x0000b80001007387 */ /* 0x0001e20000100800 */
[----:B------:R-:W-:Y:S01]  /*3a00*/  IMAD.MOV R4, RZ, RZ, -R4 ;  /* 0x000000ffff047224 */ /* 0x000fe200078e0a04 */
[C---:B------:R-:W-:Y:S01]  /*3a10*/  ISETP.GT.U32.AND P4, PT, R19.reuse, R18, PT ;  /* 0x000000121300720c */ /* 0x040fe20003f84070 */
[C---:B------:R-:W-:Y:S02]  /*3a20*/  IMAD R13, R19.reuse, R7, R13 ;  /* 0x00000007130d7224 */ /* 0x040fe400078e020d */
[----:B------:R-:W-:Y:S01]  /*3a30*/  IMAD R12, R19, R4, R12 ;  /* 0x00000004130c7224 */ /* 0x000fe200078e020c */
[----:B------:R-:W-:Y:S01]  /*3a40*/  IABS R4, R9 ;  /* 0x0000000900047213 */ /* 0x000fe20000000000 */
[--C-:B------:R-:W-:Y:S01]  /*3a50*/  @!P2 IMAD.IADD R17, R17, 0x1, -R19.reuse ;  /* 0x000000011111a824 */ /* 0x100fe200078e0a13 */
[C---:B------:R-:W-:Y:S01]  /*3a60*/  ISETP.GT.U32.AND P2, PT, R19.reuse, R13, PT ;  /* 0x0000000d1300720c */ /* 0x040fe20003f44070 */
[----:B------:R-:W-:Y:S01]  /*3a70*/  @!P6 IMAD.IADD R14, R14, 0x1, -R19 ;  /* 0x000000010e0ee824 */ /* 0x000fe200078e0a13 */
[----:B------:R-:W-:Y:S01]  /*3a80*/  ISETP.GT.U32.AND P6, PT, R19, R12, PT ;  /* 0x0000000c1300720c */ /* 0x000fe20003fc4070 */
[----:B------:R-:W-:-:S02]  /*3a90*/  VIADD R10, R21, 0xce ;  /* 0x000000ce150a7836 */ /* 0x000fc40000000000 */
[----:B------:R-:W-:-:S04]  /*3aa0*/  IMAD.HI.U32 R2, R22, R6, RZ ;  /* 0x0000000616027227 */ /* 0x000fc800078e00ff */
[--C-:B------:R-:W-:Y:S01]  /*3ab0*/  @!P4 IMAD.IADD R18, R18, 0x1, -R19.reuse ;  /* 0x000000011212c824 */ /* 0x100fe200078e0a13 */
[----:B------:R-:W-:Y:S01]  /*3ac0*/  ISETP.GE.AND P4, PT, R5, RZ, PT ;  /* 0x000000ff0500720c */ /* 0x000fe20003f86270 */
[----:B------:R-:W-:Y:S01]  /*3ad0*/  IMAD.MOV R3, RZ, RZ, -R8 ;  /* 0x000000ffff037224 */ /* 0x000fe200078e0a08 */
[----:B------:R-:W-:Y:S01]  /*3ae0*/  IABS R5, R10 ;  /* 0x0000000a00057213 */ /* 0x000fe20000000000 */
[--C-:B------:R-:W-:Y:S01]  /*3af0*/  @!P2 IMAD.IADD R13, R13, 0x1, -R19.reuse ;  /* 0x000000010d0da824 */ /* 0x100fe200078e0a13 */
[C---:B------:R-:W-:Y:S01]  /*3b00*/  ISETP.GT.U32.AND P2, PT, R19.reuse, R14, PT ;  /* 0x0000000e1300720c */ /* 0x040fe20003f44070 */
[----:B0-----:R-:W-:Y:S02]  /*3b10*/  IMAD.MOV.U32 R0, RZ, RZ, R18 ;  /* 0x000000ffff007224 */ /* 0x001fe400078e0012 */
[----:B------:R-:W-:Y:S02]  /*3b20*/  @!P6 IMAD.IADD R12, R12, 0x1, -R19 ;  /* 0x000000010c0ce824 */ /* 0x000fe400078e0a13 */
[----:B------:R-:W-:Y:S01]  /*3b30*/  @!P0 IMAD.MOV R0, RZ, RZ, -R0 ;  /* 0x000000ffff008224 */ /* 0x000fe200078e0a00 */
[C---:B------:R-:W-:Y:S01]  /*3b40*/  ISETP.GT.U32.AND P0, PT, R19.reuse, R13, PT ;  /* 0x0000000d1300720c */ /* 0x040fe20003f04070 */
[----:B------:R-:W-:Y:S01]  /*3b50*/  IMAD.HI.U32 R18, R22, R5, RZ ;  /* 0x0000000516127227 */ /* 0x000fe200078e00ff */
[----:B------:R-:W-:-:S02]  /*3b60*/  ISETP.GT.U32.AND P6, PT, R19, R12, PT ;  /* 0x0000000c1300720c */ /* 0x000fc40003fc4070 */
[----:B------:R0:W-:Y:S01]  /*3b70*/  STL [R1+0xc0], R0 ;  /* 0x0000c00001007387 */ /* 0x0001e20000100800 */
[----:B------:R-:W-:Y:S02]  /*3b80*/  IMAD.MOV R2, RZ, RZ, -R2 ;  /* 0x000000ffff027224 */ /* 0x000fe400078e0a02 */
[----:B------:R-:W-:-:S04]  /*3b90*/  IMAD.HI.U32 R20, R22, R4, RZ ;  /* 0x0000000416147227 */ /* 0x000fc800078e00ff */
[C---:B------:R-:W-:Y:S02]  /*3ba0*/  IMAD R11, R19.reuse, R3, R11 ;  /* 0x00000003130b7224 */ /* 0x040fe400078e020b */
[----:B------:R-:W-:Y:S02]  /*3bb0*/  IMAD.MOV R18, RZ, RZ, -R18 ;  /* 0x000000ffff127224 */ /* 0x000fe400078e0a12 */
[----:B0-----:R-:W-:Y:S02]  /*3bc0*/  IMAD.MOV.U32 R0, RZ, RZ, R17 ;  /* 0x000000ffff007224 */ /* 0x001fe400078e0011 */
[C---:B------:R-:W-:Y:S02]  /*3bd0*/  IMAD R6, R19.reuse, R2, R6 ;  /* 0x0000000213067224 */ /* 0x040fe400078e0206 */
[----:B------:R-:W-:Y:S02]  /*3be0*/  IMAD.MOV R20, RZ, RZ, -R20 ;  /* 0x000000ffff147224 */ /* 0x000fe400078e0a14 */
[----:B------:R-:W-:Y:S01]  /*3bf0*/  @!P1 IMAD.MOV R0, RZ, RZ, -R0 ;  /* 0x000000ffff009224 */ /* 0x000fe200078e0a00 */
[C---:B------:R-:W-:Y:S01]  /*3c00*/  ISETP.GT.U32.AND P1, PT, R19.reuse, R11, PT ;  /* 0x0000000b1300720c */ /* 0x040fe20003f24070 */
[----:B------:R-:W-:-:S02]  /*3c10*/  IMAD R5, R19, R18, R5 ;  /* 0x0000001213057224 */ /* 0x000fc400078e0205 */
[--C-:B------:R-:W-:Y:S01]  /*3c20*/  @!P2 IMAD.IADD R14, R14, 0x1, -R19.reuse ;  /* 0x000000010e0ea824 */ /* 0x100fe200078e0a13 */
[C---:B------:R-:W-:Y:S01]  /*3c30*/  ISETP.GT.U32.AND P2, PT, R19.reuse, R6, PT ;  /* 0x000000061300720c */ /* 0x040fe20003f44070 */
[----:B------:R-:W-:Y:S01]  /*3c40*/  IMAD R4, R19, R20, R4 ;  /* 0x0000001413047224 */ /* 0x000fe200078e0204 */
[----:B------:R0:W-:Y:S01]  /*3c50*/  STL [R1+0xc8], R0 ;  /* 0x0000c80001007387 */ /* 0x0001e20000100800 */
[----:B------:R-:W-:Y:S02]  /*3c60*/  VIADD R8, R21, 0xca ;  /* 0x000000ca15087836 */ /* 0x000fe40000000000 */
[--C-:B------:R-:W-:Y:S01]  /*3c70*/  @!P0 IMAD.IADD R13, R13, 0x1, -R19.reuse ;  /* 0x000000010d0d8824 */ /* 0x100fe200078e0a13 */
[C---:B------:R-:W-:Y:S01]  /*3c80*/  ISETP.GT.U32.AND P0, PT, R19.reuse, R5, PT ;  /* 0x000000051300720c */ /* 0x040fe20003f04070 */
[--C-:B------:R-:W-:Y:S01]  /*3c90*/  @!P6 IMAD.IADD R12, R12, 0x1, -R19.reuse ;  /* 0x000000010c0ce824 */ /* 0x100fe200078e0a13 */
[----:B------:R-:W-:Y:S01]  /*3ca0*/  ISETP.GT.U32.AND P6, PT, R19, R4, PT ;  /* 0x000000041300720c */ /* 0x000fe20003fc4070 */
[----:B------:R-:W-:Y:S01]  /*3cb0*/  IMAD.MOV.U32 R24, RZ, RZ, R14 ;  /* 0x000000ffff187224 */ /* 0x000fe200078e000e */
[----:B------:R-:W-:Y:S01]  /*3cc0*/  IABS R3, R8 ;  /* 0x0000000800037213 */ /* 0x000fe20000000000 */
[----:B------:R-:W-:Y:S01]  /*3cd0*/  @!P1 IMAD.IADD R11, R11, 0x1, -R19 ;  /* 0x000000010b0b9824 */ /* 0x000fe200078e0a13 */
[----:B------:R-:W-:Y:S01]  /*3ce0*/  ISETP.GE.AND P1, PT, R16, RZ, PT ;  /* 0x000000ff1000720c */ /* 0x000fe20003f26270 */
[----:B0-----:R-:W-:-:S02]  /*3cf0*/  IMAD.MOV.U32 R0, RZ, RZ, R13 ;  /* 0x000000ffff007224 */ /* 0x001fc400078e000d */
[----:B------:R-:W-:-:S04]  /*3d00*/  IMAD.HI.U32 R17, R22, R3, RZ ;  /* 0x0000000316117227 */ /* 0x000fc800078e00ff */
[----:B------:R-:W-:Y:S01]  /*3d10*/  @!P2 IMAD.IADD R6, R6, 0x1, -R19 ;  /* 0x000000010606a824 */ /* 0x000fe200078e0a13 */
[----:B------:R-:W-:Y:S01]  /*3d20*/  ISETP.GE.AND P2, PT, R15, RZ, PT ;  /* 0x000000ff0f00720c */ /* 0x000fe20003f46270 */
[----:B------:R-:W-:Y:S02]  /*3d30*/  @!P5 IMAD.MOV R24, RZ, RZ, -R24 ;  /* 0x000000ffff18d224 */ /* 0x000fe400078e0a18 */
[----:B------:R-:W-:Y:S01]  /*3d40*/  @!P3 IMAD.MOV R0, RZ, RZ, -R0 ;  /* 0x000000ffff00b224 */ /* 0x000fe200078e0a00 */
[----:B------:R-:W-:Y:S01]  /*3d50*/  ISETP.GT.U32.AND P5, PT, R19, R6, PT ;  /* 0x000000061300720c */ /* 0x000fe20003fa4070 */
[----:B------:R-:W-:Y:S01]  /*3d60*/  VIADD R7, R21, 0xc8 ;  /* 0x000000c815077836 */ /* 0x000fe20000000000 */
[----:B------:R-:W-:Y:S01]  /*3d70*/  STL [R1+0xe0], R24 ;  /* 0x0000e01801007387 */ /* 0x000fe20000100800 */
[----:B------:R-:W-:Y:S02]  /*3d80*/  IMAD.MOV R17, RZ, RZ, -R17 ;  /* 0x000000ffff117224 */ /* 0x000fe400078e0a11 */
[--C-:B------:R-:W-:Y:S01]  /*3d90*/  @!P0 IMAD.IADD R5, R5, 0x1, -R19.reuse ;  /* 0x0000000105058824 */ /* 0x100fe200078e0a13 */
[C---:B------:R-:W-:Y:S01]  /*3da0*/  ISETP.GT.U32.AND P0, PT, R19.reuse, R11, PT ;  /* 0x0000000b1300720c */ /* 0x040fe20003f04070 */
[----:B------:R-:W-:Y:S01]  /*3db0*/  @!P6 IMAD.IADD R4, R4, 0x1, -R19 ;  /* 0x000000010404e824 */ /* 0x000fe200078e0a13 */
[----:B------:R0:W-:Y:S01]  /*3dc0*/  STL [R1+0x108], R0 ;  /* 0x0001080001007387 */ /* 0x0001e20000100800 */
[----:B------:R-:W-:Y:S01]  /*3dd0*/  IABS R2, R7 ;  /* 0x0000000700027213 */ /* 0x000fe20000000000 */
[C---:B------:R-:W-:Y:S01]  /*3de0*/  IMAD R3, R19.reuse, R17, R3 ;  /* 0x0000001113037224 */ /* 0x040fe200078e0203 */
[----:B------:R-:W-:Y:S01]  /*3df0*/  ISETP.GT.U32.AND P6, PT, R19, R5, PT ;  /* 0x000000051300720c */ /* 0x000fe20003fc4070 */
[----:B------:R-:W-:Y:S01]  /*3e00*/  VIADD R15, R21, 0xc4 ;  /* 0x000000c4150f7836 */ /* 0x000fe20000000000 */
[----:B------:R-:W-:Y:S01]  /*3e10*/  ISETP.GT.U32.AND P3, PT, R19, R4, PT ;  /* 0x000000041300720c */ /* 0x000fe20003f64070 */
[----:B------:R-:W-:-:S02]  /*3e20*/  VIADD R16, R21, 0xc6 ;  /* 0x000000c615107836 */ /* 0x000fc40000000000 */
[----:B------:R-:W-:Y:S01]  /*3e30*/  IMAD.HI.U32 R18, R22, R2, RZ ;  /* 0x0000000216127227 */ /* 0x000fe200078e00ff */
[----:B------:R-:W-:-:S03]  /*3e40*/  IABS R13, R15 ;  /* 0x0000000f000d7213 */ /* 0x000fc60000000000 */
[----:B0-----:R-:W-:Y:S01]  /*3e50*/  IMAD.MOV.U32 R0, RZ, RZ, R12 ;  /* 0x000000ffff007224 */ /* 0x001fe200078e000c */
[----:B------:R-:W-:Y:S01]  /*3e60*/  IABS R12, R16 ;  /* 0x00000010000c7213 */ /* 0x000fe20000000000 */
[----:B------:R-:W-:Y:S02]  /*3e70*/  IMAD.MOV R18, RZ, RZ, -R18 ;  /* 0x000000ffff127224 */ /* 0x000fe400078e0a12 */
[----:B------:R-:W-:Y:S01]  /*3e80*/  @!P4 IMAD.MOV R0, RZ, RZ, -R0 ;  /* 0x000000ffff00c224 */ /* 0x000fe200078e0a00 */
[----:B------:R-:W-:Y:S01]  /*3e90*/  ISETP.GT.U32.AND P4, PT, R19, R3, PT ;  /* 0x000000031300720c */ /* 0x000fe20003f84070 */
[--C-:B------:R-:W-:Y:S01]  /*3ea0*/  @!P0 IMAD.IADD R11, R11, 0x1, -R19.reuse ;  /* 0x000000010b0b8824 */ /* 0x100fe200078e0a13 */
[----:B------:R-:W-:Y:S01]  /*3eb0*/  ISETP.GE.AND P0, PT, R10, RZ, PT ;  /* 0x000000ff0a00720c */ /* 0x000fe20003f06270 */
[----:B------:R-:W-:Y:S01]  /*3ec0*/  @!P5 IMAD.IADD R6, R6, 0x1, -R19 ;  /* 0x000000010606d824 */ /* 0x000fe200078e0a13 */
[----:B------:R0:W-:Y:S01]  /*3ed0*/  STL [R1+0x110], R0 ;  /* 0x0001100001007387 */ /* 0x0001e20000100800 */
[----:B------:R-:W-:-:S02]  /*3ee0*/  IMAD.MOV.U32 R10, RZ, RZ, R13 ;  /* 0x000000ffff0a7224 */ /* 0x000fc400078e000d */
[----:B------:R-:W-:Y:S02]  /*3ef0*/  IMAD R2, R19, R18, R2 ;  /* 0x0000001213027224 */ /* 0x000fe400078e0202 */
[----:B------:R-:W-:-:S03]  /*3f00*/  IMAD.HI.U32 R13, R22, R12, RZ ;  /* 0x0000000c160d7227 */ /* 0x000fc600078e00ff */
[----:B------:R-:W-:Y:S01]  /*3f10*/  ISETP.GT.U32.AND P5, PT, R19, R2, PT ;  /* 0x000000021300720c */ /* 0x000fe20003fa4070 */
[----:B------:R-:W-:Y:S01]  /*3f20*/  @!P6 IMAD.IADD R5, R5, 0x1, -R19 ;  /* 0x000000010505e824 */ /* 0x000fe200078e0a13 */
[----:B------:R-:W-:Y:S01]  /*3f30*/  ISETP.GE.AND P6, PT, R9, RZ, PT ;  /* 0x000000ff0900720c */ /* 0x000fe20003fc6270 */
[----:B------:R-:W-:Y:S02]  /*3f40*/  IMAD.MOV.U32 R14, RZ, RZ, R11 ;  /* 0x000000ffff0e7224 */ /* 0x000fe400078e000b */
[----:B------:R-:W-:Y:S01]  /*3f50*/  @!P3 IMAD.IADD R4, R4, 0x1, -R19 ;  /* 0x000000010404b824 */ /* 0x000fe200078e0a13 */
[----:B------:R-:W-:Y:S01]  /*3f60*/  ISETP.GE.AND P3, PT, R8, RZ, PT ;  /* 0x000000ff0800720c */ /* 0x000fe20003f66270 */
[----:B0-----:R-:W-:Y:S02]  /*3f70*/  IMAD.MOV.U32 R0, RZ, RZ, R6 ;  /* 0x000000ffff007224 */ /* 0x001fe400078e0006 */
[----:B------:R-:W-:-:S04]  /*3f80*/  IMAD.HI.U32 R9, R22, R10, RZ ;  /* 0x0000000a16097227 */ /* 0x000fc800078e00ff */
[----:B------:R-:W-:Y:S02]  /*3f90*/  IMAD.MOV R8, RZ, RZ, -R13 ;  /* 0x000000ffff087224 */ /* 0x000fe400078e0a0d */
[----:B------:R-:W-:Y:S01]  /*3fa0*/  @!P4 IMAD.IADD R3, R3, 0x1, -R19 ;  /* 0x000000010303c824 */ /* 0x000fe200078e0a13 */
[----:B------:R-:W-:Y:S01]  /*3fb0*/  ISETP.GE.AND P4, PT, R7, RZ, PT ;  /* 0x000000ff0700720c */ /* 0x000fe20003f86270 */
[----:B------:R-:W-:Y:S02]  /*3fc0*/  @!P1 IMAD.MOV R14, RZ, RZ, -R14 ;  /* 0x000000ffff0e9224 */ /* 0x000fe400078e0a0e */
[----:B------:R-:W-:Y:S01]  /*3fd0*/  @!P2 IMAD.MOV R0, RZ, RZ, -R0 ;  /* 0x000000ffff00a224 */ /* 0x000fe200078e0a00 */
[C---:B------:R-:W-:Y:S01]  /*3fe0*/  ISETP.GT.U32.AND P1, PT, R19.reuse, R3, PT ;  /* 0x000000031300720c */ /* 0x040fe20003f24070 */
[----:B------:R-:W-:Y:S01]  /*3ff0*/  IMAD.MOV R7, RZ, RZ, -R9 ;  /* 0x000000ffff077224 */ /* 0x000fe200078e0a09 */
[----:B------:R-:W-:Y:S01]  /*4000*/  STL [R1+0x10c], R14 ;  /* 0x00010c0e01007387 */ /* 0x000fe20000100800 */
[----:B------:R-:W-:-:S02]  /*4010*/  IMAD R6, R19, R8, R12 ;  /* 0x0000000813067224 */ /* 0x000fc400078e020c */
[----:B------:R-:W-:Y:S01]  /*4020*/  IMAD.MOV.U32 R9, RZ, RZ, R5 ;  /* 0x000000ffff097224 */ /* 0x000fe200078e0005 */
[----:B------:R0:W-:Y:S01]  /*4030*/  STL [R1+0x11c], R0 ;  /* 0x00011c0001007387 */ /* 0x0001e20000100800 */
[C---:B------:R-:W-:Y:S02]  /*4040*/  IMAD R5, R19.reuse, R7, R10 ;  /* 0x0000000713057224 */ /* 0x040fe400078e020a */
[----:B------:R-:W-:Y:S01]  /*4050*/  @!P0 IMAD.MOV R9, RZ, RZ, -R9 ;  /* 0x000000ffff098224 */ /* 0x000fe200078e0a09 */
[----:B------:R-:W-:Y:S01]  /*4060*/  ISETP.GT.U32.AND P0, PT, R19, R6, PT ;  /* 0x000000061300720c */ /* 0x000fe20003f04070 */
[--C-:B------:R-:W-:Y:S01]  /*4070*/  @!P5 IMAD.IADD R2, R2, 0x1, -R19.reuse ;  /* 0x000000010202d824 */ /* 0x100fe200078e0a13 */
[----:B------:R-:W-:Y:S01]  /*4080*/  ISETP.GE.AND P5, PT, R16, RZ, PT ;  /* 0x000000ff1000720c */ /* 0x000fe20003fa6270 */
[--C-:B------:R-:W-:Y:S01]  /*4090*/  @!P1 IMAD.IADD R3, R3, 0x1, -R19.reuse ;  /* 0x0000000103039824 */ /* 0x100fe200078e0a13 */
[----:B------:R1:W-:Y:S01]  /*40a0*/  STL [R1+0x120], R9 ;  /* 0x0001200901007387 */ /* 0x0003e20000100800 */
[----:B------:R-:W-:Y:S01]  /*40b0*/  VIADD R7, R21, 0xc0 ;  /* 0x000000c015077836 */ /* 0x000fe20000000000 */
[----:B------:R-:W-:Y:S01]  /*40c0*/  ISETP.GT.U32.AND P2, PT, R19, R2, PT ;  /* 0x000000021300720c */ /* 0x000fe20003f44070 */
[----:B0-----:R-:W-:Y:S01]  /*40d0*/  IMAD.MOV.U32 R0, RZ, RZ, R4 ;  /* 0x000000ffff007224 */ /* 0x001fe200078e0004 */
[----:B------:R-:W-:Y:S01]  /*40e0*/  ISETP.GE.AND P1, PT, R15, RZ, PT ;  /* 0x000000ff0f00720c */ /* 0x000fe20003f26270 */
[----:B------:R-:W-:Y:S01]  /*40f0*/  VIADD R4, R21, 0xc2 ;  /* 0x000000c215047836 */ /* 0x000fe20000000000 */
[----:B------:R-:W-:Y:S01]  /*4100*/  IABS R8, R7 ;  /* 0x0000000700087213 */ /* 0x000fe20000000000 */
[----:B------:R-:W-:Y:S01]  /*4110*/  @!P6 IMAD.MOV R0, RZ, RZ, -R0 ;  /* 0x000000ffff00e224 */ /* 0x000fe200078e0a00 */
[----:B------:R-:W-:Y:S01]  /*4120*/  ISETP.GT.U32.AND P6, PT, R19, R5, PT ;  /* 0x000000051300720c */ /* 0x000fe20003fc4070 */
[----:B------:R-:W-:Y:S01]  /*4130*/  @!P0 IMAD.IADD R6, R6, 0x1, -R19 ;  /* 0x0000000106068824 */ /* 0x000fe200078e0a13 */
[----:B------:R-:W-:Y:S01]  /*4140*/  IABS R11, R4 ;  /* 0x00000004000b7213 */ /* 0x000fe20000000000 */
[----:B------:R-:W-:Y:S01]  /*4150*/  VIADD R10, R21, 0xbe ;  /* 0x000000be150a7836 */ /* 0x000fe20000000000 */
[----:B------:R0:W-:Y:S01]  /*4160*/  STL [R1+0x124], R0 ;  /* 0x0001240001007387 */ /* 0x0001e20000100800 */
[----:B------:R-:W-:Y:S01]  /*4170*/  ISETP.GE.AND P0, PT, R7, RZ, PT ;  /* 0x000000ff0700720c */ /* 0x000fe20003f06270 */
[----:B-1----:R-:W-:-:S02]  /*4180*/  VIADD R9, R21, 0xba ;  /* 0x000000ba15097836 */ /* 0x002fc40000000000 */
[--C-:B------:R-:W-:Y:S01]  /*4190*/  @!P2 IMAD.IADD R2, R2, 0x1, -R19.reuse ;  /* 0x000000010202a824 */ /* 0x100fe200078e0a13 */
[----:B------:R-:W-:Y:S01]  /*41a0*/  ISETP.GE.AND P2, PT, R4, RZ, PT ;  /* 0x000000ff0400720c */ /* 0x000fe20003f46270 */
[----:B------:R-:W-:Y:S02]  /*41b0*/  IMAD.MOV.U32 R4, RZ, RZ, R8 ;  /* 0x000000ffff047224 */ /* 0x000fe400078e0008 */
[----:B------:R-:W-:Y:S02]  /*41c0*/  VIADD R16, R21, 0xb6 ;  /* 0x000000b615107836 */ /* 0x000fe40000000000 */
[----:B------:R-:W-:Y:S01]  /*41d0*/  @!P6 IMAD.IADD R5, R5, 0x1, -R19 ;  /* 0x000000010505e824 */ /* 0x000fe200078e0a13 */
[----:B------:R-:W-:Y:S01]  /*41e0*/  ISETP.GT.U32.AND P6, PT, R19, R6, PT ;  /* 0x000000061300720c */ /* 0x000fe20003fc4070 */
[----:B0-----:R-:W-:Y:S02]  /*41f0*/  IMAD.MOV.U32 R0, RZ, RZ, R3 ;  /* 0x000000ffff007224 */ /* 0x001fe400078e0003 */
[----:B------:R-:W-:-:S04]  /*4200*/  IMAD.HI.U32 R3, R22, R11, RZ ;  /* 0x0000000b16037227 */ /* 0x000fc800078e00ff */
[----:B------:R-:W-:Y:S02]  /*4210*/  IMAD.MOV R3, RZ, RZ, -R3 ;  /* 0x000000ffff037224 */ /* 0x000fe400078e0a03 */
[----:B------:R-:W-:Y:S01]  /*4220*/  @!P3 IMAD.MOV R0, RZ, RZ, -R0 ;  /* 0x000000ffff00b224 */ /* 0x000fe200078e0a00 */
[C---:B------:R-:W-:Y:S01]  /*4230*/  ISETP.GT.U32.AND P3, PT, R19.reuse, R5, PT ;  /* 0x000000051300720c */ /* 0x040fe20003f64070 */
[C---:B------:R-:W-:Y:S02]  /*4240*/  IMAD R11, R19.reuse, R3, R11 ;  /* 0x00000003130b7224 */ /* 0x040fe400078e020b */
[----:B------:R-:W-:Y:S01]  /*4250*/  IMAD.HI.U32 R7, R22, R4, RZ ;  /* 0x0000000416077227 */ /* 0x000fe200078e00ff */
[----:B------:R0:W-:Y:S03]  /*4260*/  STL [R1+0x128], R0 ;  /* 0x0001280001007387 */ /* 0x0001e60000100800 */
[----:B------:R-:W-:Y:S01]  /*4270*/  @!P6 IMAD.IADD R6, R6, 0x1, -R19 ;  /* 0x000000010606e824 */ /* 0x000fe200078e0a13 */
[----:B------:R-:W-:Y:S01]  /*4280*/  ISETP.GT.U32.AND P6, PT, R19, R11, PT ;  /* 0x0000000b1300720c */ /* 0x000fe20003fc4070 */
[----:B------:R-:W-:-:S02]  /*4290*/  VIADD R13, R21, 0xb4 ;  /* 0x000000b4150d7836 */ /* 0x000fc40000000000 */
[----:B------:R-:W-:Y:S02]  /*42a0*/  IMAD.MOV.U32 R8, RZ, RZ, R6 ;  /* 0x000000ffff087224 */ /* 0x000fe400078e0006 */
[----:B------:R-:W-:Y:S01]  /*42b0*/  @!P3 IMAD.IADD R5, R5, 0x1, -R19 ;  /* 0x000000010505b824 */ /* 0x000fe200078e0a13 */
[----:B------:R-:W-:Y:S01]  /*42c0*/  IABS R12, R13 ;  /* 0x0000000d000c7213 */ /* 0x000fe20000000000 */
[----:B0-----:R-:W-:Y:S02]  /*42d0*/  IMAD.MOV.U32 R0, RZ, RZ, R2 ;  /* 0x000000ffff007224 */ /* 0x001fe400078e0002 */
[----:B------:R-:W-:Y:S02]  /*42e0*/  IMAD.MOV R2, RZ, RZ, -R7 ;  /* 0x000000ffff027224 */ /* 0x000fe400078e0a07 */
[----:B------:R-:W-:Y:S02]  /*42f0*/  @!P5 IMAD.MOV R8, RZ, RZ, -R8 ;  /* 0x000000ffff08d224 */ /* 0x000fe400078e0a08 */
[----:B------:R-:W-:-:S02]  /*4300*/  IMAD R4, R19, R2, R4 ;  /* 0x0000000213047224 */ /* 0x000fc400078e0204 */
[----:B------:R-:W-:Y:S01]  /*4310*/  @!P4 IMAD.MOV R0, RZ, RZ, -R0 ;  /* 0x000000ffff00c224 */ /* 0x000fe200078e0a00 */
[----:B------:R-:W-:Y:S01]  /*4320*/  ISETP.GE.AND P4, PT, R10, RZ, PT ;  /* 0x000000ff0a00720c */ /* 0x000fe20003f86270 */
[----:B------:R-:W-:Y:S01]  /*4330*/  @!P6 IMAD.IADD R11, R11, 0x1, -R19 ;  /* 0x000000010b0be824 */ /* 0x000fe200078e0a13 */
[----:B------:R-:W-:Y:S01]  /*4340*/  ISETP.GT.U32.AND P5, PT, R19, R4, PT ;  /* 0x000000041300720c */ /* 0x000fe20003fa4070 */
[----:B------:R-:W-:Y:S01]  /*4350*/  VIADD R7, R21, 0xbc ;  /* 0x000000bc15077836 */ /* 0x000fe20000000000 */
[----:B------:R-:W-:Y:S01]  /*4360*/  IABS R10, R10 ;  /* 0x0000000a000a7213 */ /* 0x000fe20000000000 */
[----:B------:R0:W-:Y:S01]  /*4370*/  STL [R1+0x12c], R0 ;  /* 0x00012c0001007387 */ /* 0x0001e20000100800 */
[----:B------:R-:W-:Y:S01]  /*4380*/  ISETP.GT.U32.AND P6, PT, R19, R11, PT ;  /* 0x0000000b1300720c */ /* 0x000fe20003fc4070 */
[----:B------:R-:W-:Y:S01]  /*4390*/  VIADD R2, R21, 0xb8 ;  /* 0x000000b815027836 */ /* 0x000fe20000000000 */
[----:B------:R-:W-:Y:S01]  /*43a0*/  ISETP.GE.AND P3, PT, R7, RZ, PT ;  /* 0x000000ff0700720c */ /* 0x000fe20003f66270 */
[----:B------:R-:W-:Y:S01]  /*43b0*/  IMAD.HI.U32 R3, R22, R10, RZ ;  /* 0x0000000a16037227 */ /* 0x000fe200078e00ff */
[----:B------:R1:W-:Y:S01]  /*43c0*/  STL [R1+0x130], R8 ;  /* 0x0001300801007387 */ /* 0x0003e20000100800 */
[----:B------:R-:W-:-:S02]  /*43d0*/  IABS R7, R7 ;  /* 0x0000000700077213 */ /* 0x000fc40000000000 */
[----:B------:R-:W-:Y:S02]  /*43e0*/  IMAD.MOV R6, RZ, RZ, -R3 ;  /* 0x000000ffff067224 */ /* 0x000fe400078e0a03 */
[----:B0-----:R-:W-:Y:S02]  /*43f0*/  IMAD.MOV.U32 R0, RZ, RZ, R5 ;  /* 0x000000ffff007224 */ /* 0x001fe400078e0005 */
[--C-:B------:R-:W-:Y:S02]  /*4400*/  @!P5 IMAD.IADD R4, R4, 0x1, -R19.reuse ;  /* 0x000000010404d824 */ /* 0x100fe400078e0a13 */
[----:B------:R-:W-:Y:S01]  /*4410*/  @!P1 IMAD.MOV R0, RZ, RZ, -R0 ;  /* 0x000000ffff009224 */ /* 0x000fe200078e0a00 */
[----:B------:R-:W-:Y:S01]  /*4420*/  ISETP.GE.AND P1, PT, R9, RZ, PT ;  /* 0x000000ff0900720c */ /* 0x000fe20003f26270 */
[----:B------:R-:W-:Y:S01]  /*4430*/  IMAD R10, R19, R6, R10 ;  /* 0x00000006130a7224 */ /* 0x000fe200078e020a */
[----:B------:R-:W-:Y:S01]  /*4440*/  IABS R9, R9 ;  /* 0x0000000900097213 */ /* 0x000fe20000000000 */
[----:B------:R-:W-:Y:S01]  /*4450*/  @!P6 IMAD.IADD R11, R11, 0x1, -R19 ;  /* 0x000000010b0be824 */ /* 0x000fe200078e0a13 */
[----:B-1----:R-:W-:Y:S01]  /*4460*/  IABS R8, R2 ;  /* 0x0000000200087213 */ /* 0x002fe20000000000 */
[C---:B------:R-:W-:Y:S01]  /*4470*/  IMAD.HI.U32 R3, R22.reuse, R7, RZ ;  /* 0x0000000716037227 */ /* 0x040fe200078e00ff */
[C---:B------:R-:W-:Y:S01]  /*4480*/  ISETP.GT.U32.AND P5, PT, R19.reuse, R4, PT ;  /* 0x000000041300720c */ /* 0x040fe20003fa4070 */
[----:B------:R0:W-:Y:S01]  /*4490*/  STL [R1+0x134], R0 ;  /* 0x0001340001007387 */ /* 0x0001e20000100800 */
[----:B------:R-:W-:Y:S01]  /*44a0*/  ISETP.GT.U32.AND P6, PT, R19, R10, PT ;  /* 0x0000000a1300720c */ /* 0x000fe20003fc4070 */
[----:B------:R-:W-:-:S04]  /*44b0*/  IMAD.HI.U32 R5, R22, R9, RZ ;  /* 0x0000000916057227 */ /* 0x000fc800078e00ff */
[----:B------:R-:W-:-:S04]  /*44c0*/  IMAD.HI.U32 R6, R22, R8, RZ ;  /* 0x0000000816067227 */ /* 0x000fc800078e00ff */
[----:B------:R-:W-:Y:S02]  /*44d0*/  IMAD.MOV R5, RZ, RZ, -R5 ;  /* 0x000000ffff057224 */ /* 0x000fe400078e0a05 */
[----:B------:R-:W-:Y:S02]  /*44e0*/  IMAD.MOV R3, RZ, RZ, -R3 ;  /* 0x000000ffff037224 */ /* 0x000fe400078e0a03 */
[----:B------:R-:W-:Y:S02]  /*44f0*/  IMAD.MOV R6, RZ, RZ, -R6 ;  /* 0x000000ffff067224 */ /* 0x000fe400078e0a06 */
[C---:B------:R-:W-:Y:S02]  /*4500*/  IMAD R9, R19.reuse, R5, R9 ;  /* 0x0000000513097224 */ /* 0x040fe400078e0209 */
[----:B------:R-:W-:Y:S01]  /*4510*/  IMAD R7, R19, R3, R7 ;  /* 0x0000000313077224 */ /* 0x000fe200078e0207 */
[----:B------:R-:W-:Y:S01]  /*4520*/  IABS R3, R16 ;  /* 0x0000001000037213 */ /* 0x000fe20000000000 */
[----:B0-----:R-:W-:-:S02]  /*4530*/  IMAD.MOV.U32 R0, RZ, RZ, R11 ;  /* 0x000000ffff007224 */ /* 0x001fc400078e000b */
[C---:B------:R-:W-:Y:S02]  /*4540*/  IMAD R8, R19.reuse, R6, R8 ;  /* 0x0000000613087224 */ /* 0x040fe400078e0208 */
[--C-:B------:R-:W-:Y:S01]  /*4550*/  @!P5 IMAD.IADD R4, R4, 0x1, -R19.reuse ;  /* 0x000000010404d824 */ /* 0x100fe200078e0a13 */
[C---:B------:R-:W-:Y:S01]  /*4560*/  ISETP.GT.U32.AND P5, PT, R19.reuse, R9, PT ;  /* 0x000000091300720c */ /* 0x040fe20003fa4070 */
[----:B------:R-:W-:Y:S01]  /*4570*/  @!P2 IMAD.MOV R0, RZ, RZ, -R0 ;  /* 0x000000ffff00a224 */ /* 0x000fe200078e0a00 */
[C---:B------:R-:W-:Y:S01]  /*4580*/  ISETP.GT.U32.AND P2, PT, R19.reuse, R7, PT ;  /* 0x000000071300720c */ /* 0x040fe20003f44070 */
[----:B------:R-:W-:Y:S01]  /*4590*/  @!P6 IMAD.IADD R10, R10, 0x1, -R19 ;  /* 0x000000010a0ae824 */ /* 0x000fe200078e0a13 */
[----:B------:R-:W-:Y:S01]  /*45a0*/  ISETP.GT.U32.AND P6, PT, R19, R8, PT ;  /* 0x000000081300720c */ /* 0x000fe20003fc4070 */
[----:B------:R-:W-:Y:S01]  /*45b0*/  IMAD.HI.U32 R5, R22, R3, RZ ;  /* 0x0000000316057227 */ /* 0x000fe200078e00ff */
[----:B------:R0:W-:Y:S03]  /*45c0*/  STL [R1+0x138], R0 ;  /* 0x0001380001007387 */ /* 0x0001e60000100800 */
[----:B------:R-:W-:-:S02]  /*45d0*/  IMAD.MOV R5, RZ, RZ, -R5 ;  /* 0x000000ffff057224 */ /* 0x000fc400078e0a05 */
[----:B------:R-:W-:Y:S02]  /*45e0*/  VIADD R6, R21, 0xb2 ;  /* 0x000000b215067836 */ /* 0x000fe40000000000 */
[--C-:B------:R-:W-:Y:S02]  /*45f0*/  @!P5 IMAD.IADD R9, R9, 0x1, -R19.reuse ;  /* 0x000000010909d824 */ /* 0x100fe400078e0a13 */
[--C-:B------:R-:W-:Y:S01]  /*4600*/  @!P2 IMAD.IADD R7, R7, 0x1, -R19.reuse ;  /* 0x000000010707a824 */ /* 0x100fe200078e0a13 */
[C---:B------:R-:W-:Y:S01]  /*4610*/  ISETP.GT.U32.AND P2, PT, R19.reuse, R10, PT ;  /* 0x0000000a1300720c */ /* 0x040fe20003f44070 */
[----:B------:R-:W-:Y:S01]  /*4620*/  @!P6 IMAD.IADD R8, R8, 0x1, -R19 ;  /* 0x000000010808e824 */ /* 0x000fe200078e0a13 */
[C---:B------:R-:W-:Y:S01]  /*4630*/  ISETP.GT.U32.AND P6, PT, R19.reuse, R9, PT ;  /* 0x000000091300720c */ /* 0x040fe20003fc4070 */
[----:B0-----:R-:W-:Y:S01]  /*4640*/  IMAD.MOV.U32 R0, RZ, RZ, R4 ;  /* 0x000000ffff007224 */ /* 0x001fe200078e0004 */
[----:B------:R-:W-:Y:S01]  /*4650*/  ISETP.GT.U32.AND P5, PT, R19, R7, PT ;  /* 0x000000071300720c */ /* 0x000fe20003fa4070 */
[----:B------:R-:W-:Y:S01]  /*4660*/  IMAD.HI.U32 R4, R22, R12, RZ ;  /* 0x0000000c16047227 */ /* 0x000fe200078e00ff */
[----:B------:R-:W-:-:S03]  /*4670*/  IABS R15, R6 ;  /* 0x00000006000f7213 */ /* 0x000fc60000000000 */
[----:B------:R-:W-:Y:S02]  /*4680*/  IMAD.MOV R4, RZ, RZ, -R4 ;  /* 0x000000ffff047224 */ /* 0x000fe400078e0a04 */
[----:B------:R-:W-:Y:S01]  /*4690*/  @!P0 IMAD.MOV R0, RZ, RZ, -R0 ;  /* 0x000000ffff008224 */ /* 0x000fe200078e0a00 */
[C---:B------:R-:W-:Y:S01]  /*46a0*/  ISETP.GT.U32.AND P0, PT, R19.reuse, R8, PT ;  /* 0x000000081300720c */ /* 0x040fe20003f04070 */
[C---:B------:R-:W-:Y:S02]  /*46b0*/  IMAD R3, R19.reuse, R5, R3 ;  /* 0x0000000513037224 */ /* 0x040fe400078e0203 */
[C---:B------:R-:W-:Y:S01]  /*46c0*/  IMAD R12, R19.reuse, R4, R12 ;  /* 0x00000004130c7224 */ /* 0x040fe200078e020c */
[----:B------:R0:W-:Y:S01]  /*46d0*/  STL [R1+0x13c], R0 ;  /* 0x00013c0001007387 */ /* 0x0001e20000100800 */
[--C-:B------:R-:W-:Y:S01]  /*46e0*/  @!P2 IMAD.IADD R10, R10, 0x1, -R19.reuse ;  /* 0x000000010a0aa824 */ /* 0x100fe200078e0a13 */
[----:B------:R-:W-:Y:S01]  /*46f0*/  ISETP.GT.U32.AND P2, PT, R19, R3, PT ;  /* 0x000000031300720c */ /* 0x000fe20003f44070 */
[----:B------:R-:W-:Y:S01]  /*4700*/  @!P6 IMAD.IADD R9, R9, 0x1, -R19 ;  /* 0x000000010909e824 */ /* 0x000fe200078e0a13 */
[----:B------:R-:W-:Y:S01]  /*4710*/  ISETP.GT.U32.AND P6, PT, R19, R12, PT ;  /* 0x0000000c1300720c */ /* 0x000fe20003fc4070 */
[----:B------:R-:W-:-:S02]  /*4720*/  VIADD R4, R21, 0xae ;  /* 0x000000ae15047836 */ /* 0x000fc40000000000 */
[--C-:B------:R-:W-:Y:S01]  /*4730*/  @!P5 IMAD.IADD R7, R7, 0x1, -R19.reuse ;  /* 0x000000010707d824 */ /* 0x100fe200078e0a13 */
[----:B------:R-:W-:Y:S01]  /*4740*/  ISETP.GE.AND P5, PT, R2, RZ, PT ;  /* 0x000000ff0200720c */ /* 0x000fe20003fa6270 */
[----:B------:R-:W-:Y:S01]  /*4750*/  @!P0 IMAD.IADD R8, R8, 0x1, -R19 ;  /* 0x0000000108088824 */ /* 0x000fe200078e0a13 */
[----:B------:R-:W-:Y:S01]  /*4760*/  ISETP.GE.AND P0, PT, R16, RZ, PT ;  /* 0x000000ff1000720c */ /* 0x000fe20003f06270 */
[----:B0-----:R-:W-:Y:S01]  /*4770*/  IMAD.MOV.U32 R0, RZ, RZ, R7 ;  /* 0x000000ffff007224 */ /* 0x001fe200078e0007 */
[----:B------:R-:W-:Y:S01]  /*4780*/  IABS R16, R4 ;  /* 0x0000000400107213 */ /* 0x000fe20000000000 */
[----:B------:R-:W-:-:S04]  /*4790*/  IMAD.HI.U32 R11, R22, R15, RZ ;  /* 0x0000000f160b7227 */ /* 0x000fc800078e00ff */
[--C-:B------:R-:W-:Y:S01]  /*47a0*/  @!P2 IMAD.IADD R3, R3, 0x1, -R19.reuse ;  /* 0x000000010303a824 */ /* 0x100fe200078e0a13 */
[----:B------:R-:W-:Y:S01]  /*47b0*/  ISETP.GE.AND P2, PT, R13, RZ, PT ;  /* 0x000000ff0d00720c */ /* 0x000fe20003f46270 */
[----:B------:R-:W-:Y:S02]  /*47c0*/  @!P6 IMAD.IADD R12, R12, 0x1, -R19 ;  /* 0x000000010c0ce824 */ /* 0x000fe400078e0a13 */
[----:B------:R-:W-:Y:S02]  /*47d0*/  IMAD.MOV.U32 R13, RZ, RZ, R16 ;  /* 0x000000ffff0d7224 */ /* 0x000fe400078e0010 */
[----:B------:R-:W-:Y:S01]  /*47e0*/  @!P3 IMAD.MOV R0, RZ, RZ, -R0 ;  /* 0x000000ffff00b224 */ /* 0x000fe200078e0a00 */
[----:B------:R-:W-:Y:S01]  /*47f0*/  ISETP.GT.U32.AND P3, PT, R19, R12, PT ;  /* 0x0000000c1300720c */ /* 0x000fe20003f64070 */
[----:B------:R-:W-:Y:S02]  /*4800*/  IMAD.MOV.U32 R17, RZ, RZ, R10 ;  /* 0x000000ffff117224 */ /* 0x000fe400078e000a */
[----:B------:R-:W-:-:S04]  /*4810*/  IMAD.HI.U32 R10, R22, R13, RZ ;  /* 0x0000000d160a7227 */ /* 0x000fc800078e00ff */
[----:B------:R-:W-:Y:S02]  /*4820*/  IMAD.MOV R11, RZ, RZ, -R11 ;  /* 0x000000ffff0b7224 */ /* 0x000fe400078e0a0b */
[----:B------:R-:W-:Y:S02]  /*4830*/  IMAD.MOV R7, RZ, RZ, -R10 ;  /* 0x000000ffff077224 */ /* 0x000fe400078e0a0a */
[----:B------:R-:W-:Y:S01]  /*4840*/  @!P4 IMAD.MOV R17, RZ, RZ, -R17 ;  /* 0x000000ffff11c224 */ /* 0x000fe200078e0a11 */
[C---:B------:R-:W-:Y:S01]  /*4850*/  ISETP.GT.U32.AND P4, PT, R19.reuse, R3, PT ;  /* 0x000000031300720c */ /* 0x040fe20003f84070 */
[----:B------:R-:W-:Y:S02]  /*4860*/  IMAD R15, R19, R11, R15 ;  /* 0x0000000b130f7224 */ /* 0x000fe400078e020f */
[----:B------:R-:W-:Y:S01]  /*4870*/  VIADD R5, R21, 0xb0 ;  /* 0x000000b015057836 */ /* 0x000fe20000000000 */
[----:B------:R-:W-:Y:S01]  /*4880*/  STL [R1+0x140], R17 ;  /* 0x0001401101007387 */ /* 0x000fe20000100800 */
[C---:B------:R-:W-:Y:S01]  /*4890*/  IMAD R13, R19.reuse, R7, R13 ;  /* 0x00000007130d7224 */ /* 0x040fe200078e020d */
[C---:B------:R-:W-:Y:S01]  /*48a0*/  ISETP.GT.U32.AND P6, PT, R19.reuse, R15, PT ;  /* 0x0000000f1300720c */ /* 0x040fe20003fc4070 */
[----:B------:R-:W-:Y:S01]  /*48b0*/  @!P3 IMAD.IADD R12, R12, 0x1, -R19 ;  /* 0x000000010c0cb824 */ /* 0x000fe200078e0a13 */
[----:B------:R-:W-:Y:S01]  /*48c0*/  IABS R14, R5 ;  /* 0x00000005000e7213 */ /* 0x000fe20000000000 */
[----:B------:R0:W-:Y:S01]  /*48d0*/  STL [R1+0x144], R0 ;  /* 0x0001440001007387 */ /* 0x0001e20000100800 */
[----:B------:R-:W-:Y:S01]  /*48e0*/  ISETP.GT.U32.AND P3, PT, R19, R13, PT ;  /* 0x0000000d1300720c */ /* 0x000fe20003f64070 */
[----:B------:R-:W-:Y:S01]  /*48f0*/  @!P1 IMAD.MOV R9, RZ, RZ, -R9 ;  /* 0x000000ffff099224 */ /* 0x000fe200078e0a09 */
[----:B------:R-:W-:Y:S01]  /*4900*/  ISETP.GE.AND P1, PT, R6, RZ, PT ;  /* 0x000000ff0600720c */ /* 0x000fe20003f26270 */
[----:B------:R-:W-:-:S03]  /*4910*/  IMAD.HI.U32 R2, R22, R14, RZ ;  /* 0x0000000e16027227 */ /* 0x000fc600078e00ff */
[----:B------:R-:W-:Y:S01]  /*4920*/  STL [R1+0x148], R9 ;  /* 0x0001480901007387 */ /* 0x000fe20000100800 */
[--C-:B------:R-:W-:Y:S01]  /*4930*/  @!P4 IMAD.IADD R3, R3, 0x1, -R19.reuse ;  /* 0x000000010303c824 */ /* 0x100fe200078e0a13 */
[----:B------:R-:W-:Y:S01]  /*4940*/  ISETP.GE.AND P4, PT, R5, RZ, PT ;  /* 0x000000ff0500720c */ /* 0x000fe20003f86270 */
[----:B0-----:R-:W-:Y:S02]  /*4950*/  IMAD.MOV.U32 R0, RZ, RZ, R8 ;  /* 0x000000ffff007224 */ /* 0x001fe400078e0008 */
[----:B------:R-:W-:Y:S02]  /*4960*/  IMAD.MOV R2, RZ, RZ, -R2 ;  /* 0x000000ffff027224 */ /* 0x000fe400078e0a02 */
[----:B------:R-:W-:Y:S02]  /*4970*/  VIADD R5, R21, 0xaa ;  /* 0x000000aa15057836 */ /* 0x000fe40000000000 */
[----:B------:R-:W-:Y:S02]  /*4980*/  @!P5 IMAD.MOV R0, RZ, RZ, -R0 ;  /* 0x000000ffff00d224 */ /* 0x000fe400078e0a00 */
[--C-:B------:R-:W-:Y:S01]  /*4990*/  @!P6 IMAD.IADD R15, R15, 0x1, -R19.reuse ;  /* 0x000000010f0fe824 */ /* 0x100fe200078e0a13 */
[----:B------:R-:W-:Y:S01]  /*49a0*/  ISETP.GE.AND P6, PT, R4, RZ, PT ;  /* 0x000000ff0400720c */ /* 0x000fe20003fc6270 */
[----:B------:R-:W-:Y:S01]  /*49b0*/  IMAD R14, R19, R2, R14 ;  /* 0x00000002130e7224 */ /* 0x000fe200078e020e */
[----:B------:R-:W-:Y:S01]  /*49c0*/  IABS R4, R5 ;  /* 0x0000000500047213 */ /* 0x000fe20000000000 */
[----:B------:R-:W-:Y:S01]  /*49d0*/  @!P3 IMAD.IADD R13, R13, 0x1, -R19 ;  /* 0x000000010d0db824 */ /* 0x000fe200078e0a13 */
[----:B------:R0:W-:Y:S01]  /*49e0*/  STL [R1+0x158], R0 ;  /* 0x0001580001007387 */ /* 0x0001e20000100800 */
[----:B------:R-:W-:Y:S01]  /*49f0*/  VIADD R2, R21, 0xac ;  /* 0x000000ac15027836 */ /* 0x000fe20000000000 */
[C---:B------:R-:W-:Y:S01]  /*4a00*/  ISETP.GT.U32.AND P5, PT, R19.reuse, R14, PT ;  /* 0x0000000e1300720c */ /* 0x040fe20003fa4070 */
[----:B------:R-:W-:Y:S01]  /*4a10*/  IMAD.HI.U32 R6, R22, R4, RZ ;  /* 0x0000000416067227 */ /* 0x000fe200078e00ff */
[----:B------:R-:W-:-:S02]  /*4a20*/  ISETP.GT.U32.AND P3, PT, R19, R13, PT ;  /* 0x0000000d1300720c */ /* 0x000fc40003f64070 */
[----:B------:R-:W-:Y:S01]  /*4a30*/  IABS R10, R2 ;  /* 0x00000002000a7213 */ /* 0x000fe20000000000 */
[----:B------:R-:W-:Y:S02]  /*4a40*/  IMAD.MOV R6, RZ, RZ, -R6 ;  /* 0x000000ffff067224 */ /* 0x000fe400078e0a06 */
[----:B------:R-:W-:Y:S02]  /*4a50*/  VIADD R8, R21, 0xa8 ;  /* 0x000000a815087836 */ /* 0x000fe40000000000 */
[----:B0-----:R-:W-:Y:S02]  /*4a60*/  IMAD.MOV.U32 R0, RZ, RZ, R3 ;  /* 0x000000ffff007224 */ /* 0x001fe400078e0003 */
[----:B------:R-:W-:Y:S01]  /*4a70*/  IMAD.HI.U32 R7, R22, R10, RZ ;  /* 0x0000000a16077227 */ /* 0x000fe200078e00ff */
[----:B------:R-:W-:-:S03]  /*4a80*/  IABS R11, R8 ;  /* 0x00000008000b7213 */ /* 0x000fc60000000000 */
[----:B------:R-:W-:Y:S01]  /*4a90*/  @!P0 IMAD.MOV R0, RZ, RZ, -R0 ;  /* 0x000000ffff008224 */ /* 0x000fe200078e0a00 */
[C---:B------:R-:W-:Y:S01]  /*4aa0*/  ISETP.GT.U32.AND P0, PT, R19.reuse, R15, PT ;  /* 0x0000000f1300720c */ /* 0x040fe20003f04070 */
[----:B------:R-:W-:Y:S02]  /*4ab0*/  IMAD R4, R19, R6, R4 ;  /* 0x0000000613047224 */ /* 0x000fe400078e0204 */
[----:B------:R-:W-:Y:S01]  /*4ac0*/  IMAD.MOV R7, RZ, RZ, -R7 ;  /* 0x000000ffff077224 */ /* 0x000fe200078e0a07 */
[----:B------:R0:W-:Y:S01]  /*4ad0*/  STL [R1+0x15c], R0 ;  /* 0x00015c0001007387 */ /* 0x0001e20000100800 */
[--C-:B------:R-:W-:Y:S01]  /*4ae0*/  @!P3 IMAD.IADD R13, R13, 0x1, -R19.reuse ;  /* 0x000000010d0db824 */ /* 0x100fe200078e0a13 */
[C---:B------:R-:W-:Y:S01]  /*4af0*/  ISETP.GT.U32.AND P3, PT, R19.reuse, R4, PT ;  /* 0x000000041300720c */ /* 0x040fe20003f64070 */
[----:B------:R-:W-:Y:S02]  /*4b00*/  IMAD R10, R19, R7, R10 ;  /* 0x00000007130a7224 */ /* 0x000fe400078e020a */
[----:B------:R-:W-:-:S02]  /*4b10*/  @!P5 IMAD.IADD R14, R14, 0x1, -R19 ;  /* 0x000000010e0ed824 */ /* 0x000fc400078e0a13 */
[----:B------:R-:W-:Y:S02]  /*4b20*/  VIADD R6, R21, 0xa4 ;  /* 0x000000a415067836 */ /* 0x000fe40000000000 */
[----:B------:R-:W-:Y:S01]  /*4b30*/  @!P0 IMAD.IADD R15, R15, 0x1, -R19 ;  /* 0x000000010f0f8824 */ /* 0x000fe200078e0a13 */
[----:B------:R-:W-:Y:S01]  /*4b40*/  ISETP.GT.U32.AND P0, PT, R19, R10, PT ;  /* 0x0000000a1300720c */ /* 0x000fe20003f04070 */
[----:B------:R-:W-:Y:S01]  /*4b50*/  VIADD R3, R21, 0xa6 ;  /* 0x000000a615037836 */ /* 0x000fe20000000000 */
[----:B------:R-:W-:Y:S01]  /*4b60*/  ISETP.GT.U32.AND P5, PT, R19, R14, PT ;  /* 0x0000000e1300720c */ /* 0x000fe20003fa4070 */
[----:B0-----:R-:W-:Y:S01]  /*4b70*/  IMAD.MOV.U32 R0, RZ, RZ, R15 ;  /* 0x000000ffff007224 */ /* 0x001fe200078e000f */
[----:B------:R-:W-:Y:S01]  /*4b80*/  IABS R9, R6 ;  /* 0x0000000600097213 */ /* 0x000fe20000000000 */
[----:B------:R-:W-:Y:S01]  /*4b90*/  @!P3 IMAD.IADD R4, R4, 0x1, -R19 ;  /* 0x000000010404b824 */ /* 0x000fe200078e0a13 */
[----:B------:R-:W-:Y:S01]  /*4ba0*/  IABS R7, R3 ;  /* 0x0000000300077213 */ /* 0x000fe20000000000 */
[----:B------:R-:W-:-:S02]  /*4bb0*/  @!P1 IMAD.MOV R0, RZ, RZ, -R0 ;  /* 0x000000ffff009224 */ /* 0x000fc400078e0a00 */
[----:B------:R-:W-:Y:S01]  /*4bc0*/  IMAD.MOV.U32 R17, RZ, RZ, R12 ;  /* 0x000000ffff117224 */ /* 0x000fe200078e000c */
[----:B------:R-:W-:Y:S01]  /*4bd0*/  ISETP.GT.U32.AND P1, PT, R19, R4, PT ;  /* 0x000000041300720c */ /* 0x000fe20003f24070 */
[----:B------:R-:W-:-:S04]  /*4be0*/  IMAD.HI.U32 R12, R22, R9, RZ ;  /* 0x00000009160c7227 */ /* 0x000fc800078e00ff */
[--C-:B------:R-:W-:Y:S01]  /*4bf0*/  @!P0 IMAD.IADD R10, R10, 0x1, -R19.reuse ;  /* 0x000000010a0a8824 */ /* 0x100fe200078e0a13 */
[----:B------:R-:W-:Y:S01]  /*4c00*/  ISETP.GE.AND P0, PT, R5, RZ, PT ;  /* 0x000000ff0500720c */ /* 0x000fe20003f06270 */
[----:B------:R-:W-:Y:S01]  /*4c10*/  @!P5 IMAD.IADD R14, R14, 0x1, -R19 ;  /* 0x000000010e0ed824 */ /* 0x000fe200078e0a13 */
[----:B------:R-:W-:Y:S01]  /*4c20*/  ISETP.GE.AND P5, PT, R2, RZ, PT ;  /* 0x000000ff0200720c */ /* 0x000fe20003fa6270 */
[----:B------:R-:W-:Y:S01]  /*4c30*/  IMAD.HI.U32 R16, R22, R11, RZ ;  /* 0x0000000b16107227 */ /* 0x000fe200078e00ff */
[----:B------:R-:W-:-:S03]  /*4c40*/  ISETP.GT.U32.AND P3, PT, R19, R10, PT ;  /* 0x0000000a1300720c */ /* 0x000fc60003f64070 */
[----:B------:R-:W-:Y:S02]  /*4c50*/  @!P2 IMAD.MOV R17, RZ, RZ, -R17 ;  /* 0x000000ffff11a224 */ /* 0x000fe400078e0a11 */
[----:B------:R-:W-:Y:S02]  /*4c60*/  IMAD.MOV R12, RZ, RZ, -R12 ;  /* 0x000000ffff0c7224 */ /* 0x000fe400078e0a0c */
[----:B------:R-:W-:Y:S01]  /*4c70*/  IMAD.MOV R16, RZ, RZ, -R16 ;  /* 0x000000ffff107224 */ /* 0x000fe200078e0a10 */
[----:B------:R-:W-:Y:S01]  /*4c80*/  STL [R1+0x160], R17 ;  /* 0x0001601101007387 */ /* 0x000fe20000100800 */
[----:B------:R-:W-:Y:S01]  /*4c90*/  @!P4 IMAD.MOV R14, RZ, RZ, -R14 ;  /* 0x000000ffff0ec224 */ /* 0x000fe200078e0a0e */
[----:B------:R-:W-:Y:S01]  /*4ca0*/  ISETP.GE.AND P4, PT, R8, RZ, PT ;  /* 0x000000ff0800720c */ /* 0x000fe20003f86270 */
[----:B------:R-:W-:Y:S01]  /*4cb0*/  IMAD.HI.U32 R2, R22, R7, RZ ;  /* 0x0000000716027227 */ /* 0x000fe200078e00ff */
[----:B------:R0:W-:Y:S03]  /*4cc0*/  STL [R1+0x168], R0 ;  /* 0x0001680001007387 */ /* 0x0001e60000100800 */
[C---:B------:R-:W-:Y:S01]  /*4cd0*/  IMAD R8, R19.reuse, R12, R9 ;  /* 0x0000000c13087224 */ /* 0x040fe200078e0209 */
[----:B------:R-:W-:Y:S01]  /*4ce0*/  STL [R1+0x16c], R14 ;  /* 0x00016c0e01007387 */ /* 0x000fe20000100800 */
[----:B------:R-:W-:-:S02]  /*4cf0*/  IMAD R11, R19, R16, R11 ;  /* 0x00000010130b7224 */ /* 0x000fc400078e020b */
[----:B------:R-:W-:Y:S02]  /*4d00*/  IMAD.MOV R2, RZ, RZ, -R2 ;  /* 0x000000ffff027224 */ /* 0x000fe400078e0a02 */
[----:B------:R-:W-:Y:S01]  /*4d10*/  @!P1 IMAD.IADD R4, R4, 0x1, -R19 ;  /* 0x0000000104049824 */ /* 0x000fe200078e0a13 */
[C---:B------:R-:W-:Y:S01]  /*4d20*/  ISETP.GT.U32.AND P1, PT, R19.reuse, R8, PT ;  /* 0x000000081300720c */ /* 0x040fe20003f24070 */
[----:B0-----:R-:W-:Y:S01]  /*4d30*/  IMAD.MOV.U32 R0, RZ, RZ, R13 ;  /* 0x000000ffff007224 */ /* 0x001fe200078e000d */
[C---:B------:R-:W-:Y:S01]  /*4d40*/  ISETP.GT.U32.AND P2, PT, R19.reuse, R11, PT ;  /* 0x0000000b1300720c */ /* 0x040fe20003f44070 */
[C---:B------:R-:W-:Y:S02]  /*4d50*/  IMAD R7, R19.reuse, R2, R7 ;  /* 0x0000000213077224 */ /* 0x040fe400078e0207 */
[----:B------:R-:W-:Y:S02]  /*4d60*/  @!P6 IMAD.MOV R0, RZ, RZ, -R0 ;  /* 0x000000ffff00e224 */ /* 0x000fe400078e0a00 */
[----:B------:R-:W-:Y:S01]  /*4d70*/  @!P3 IMAD.IADD R10, R10, 0x1, -R19 ;  /* 0x000000010a0ab824 */ /* 0x000fe200078e0a13 */
[----:B------:R-:W-:Y:S01]  /*4d80*/  ISETP.GT.U32.AND P6, PT, R19, R7, PT ;  /* 0x000000071300720c */ /* 0x000fe20003fc4070 */
[----:B------:R-:W-:Y:S01]  /*4d90*/  VIADD R5, R21, 0xa2 ;  /* 0x000000a215057836 */ /* 0x000fe20000000000 */
[----:B------:R0:W-:Y:S01]  /*4da0*/  STL [R1+0x170], R0 ;  /* 0x0001700001007387 */ /* 0x0001e20000100800 */
[----:B------:R-:W-:Y:S01]  /*4db0*/  ISETP.GE.AND P3, PT, R3, RZ, PT ;  /* 0x000000ff0300720c */ /* 0x000fe20003f66270 */
[----:B------:R-:W-:-:S02]  /*4dc0*/  VIADD R3, R21, 0xa0 ;  /* 0x000000a015037836 */ /* 0x000fc40000000000 */
[--C-:B------:R-:W-:Y:S01]  /*4dd0*/  @!P1 IMAD.IADD R8, R8, 0x1, -R19.reuse ;  /* 0x0000000108089824 */ /* 0x100fe200078e0a13 */
[----:B------:R-:W-:Y:S01]  /*4de0*/  IABS R2, R5 ;  /* 0x0000000500027213 */ /* 0x000fe20000000000 */
[----:B------:R-:W-:Y:S01]  /*4df0*/  @!P2 IMAD.IADD R11, R11, 0x1, -R19 ;  /* 0x000000010b0ba824 */ /* 0x000fe200078e0a13 */
[----:B------:R-:W-:Y:S01]  /*4e00*/  ISETP.GE.AND P2, PT, R6, RZ, PT ;  /* 0x000000ff0600720c */ /* 0x000fe20003f46270 */
[----:B------:R-:W-:Y:S01]  /*4e10*/  VIADD R6, R21, 0x9e ;  /* 0x0000009e15067836 */ /* 0x000fe20000000000 */
[----:B------:R-:W-:Y:S01]  /*4e20*/  ISETP.GT.U32.AND P1, PT, R19, R8, PT ;  /* 0x000000081300720c */ /* 0x000fe20003f24070 */
[----:B0-----:R-:W-:Y:S01]  /*4e30*/  IMAD.MOV.U32 R0, RZ, RZ, R10 ;  /* 0x000000ffff007224 */ /* 0x001fe200078e000a */
[----:B------:R-:W-:Y:S01]  /*4e40*/  IABS R10, R3 ;  /* 0x00000003000a7213 */ /* 0x000fe20000000000 */
[----:B------:R-:W-:-:S04]  /*4e50*/  IMAD.HI.U32 R9, R22, R2, RZ ;  /* 0x0000000216097227 */ /* 0x000fc800078e00ff */
[----:B------:R-:W-:Y:S01]  /*4e60*/  @!P5 IMAD.MOV R0, RZ, RZ, -R0 ;  /* 0x000000ffff00d224 */ /* 0x000fe200078e0a00 */
[----:B------:R-:W-:Y:S01]  /*4e70*/  ISETP.GT.U32.AND P5, PT, R19, R11, PT ;  /* 0x0000000b1300720c */ /* 0x000fe20003fa4070 */
[----:B------:R-:W-:Y:S02]  /*4e80*/  @!P6 IMAD.IADD R7, R7, 0x1, -R19 ;  /* 0x000000010707e824 */ /* 0x000fe400078e0a13 */
[----:B------:R-:W-:Y:S01]  /*4e90*/  IMAD.MOV R9, RZ, RZ, -R9 ;  /* 0x000000ffff097224 */ /* 0x000fe200078e0a09 */
[----:B------:R0:W-:Y:S01]  /*4ea0*/  STL [R1+0x174], R0 ;  /* 0x0001740001007387 */ /* 0x0001e20000100800 */
[----:B------:R-:W-:Y:S01]  /*4eb0*/  @!P1 IMAD.IADD R8, R8, 0x1, -R19 ;  /* 0x0000000108089824 */ /* 0x000fe200078e0a13 */
[C---:B------:R-:W-:Y:S01]  /*4ec0*/  ISETP.GT.U32.AND P6, PT, R19.reuse, R7, PT ;  /* 0x000000071300720c */ /* 0x040fe20003fc4070 */
[----:B------:R-:W-:Y:S01]  /*4ed0*/  IMAD R2, R19, R9, R2 ;  /* 0x0000000913027224 */ /* 0x000fe200078e0202 */
[----:B------:R-:W-:Y:S01]  /*4ee0*/  IABS R9, R6 ;  /* 0x0000000600097213 */ /* 0x000fe20000000000 */
[----:B------:R-:W-:-:S04]  /*4ef0*/  VIADD R16, R21, 0x78 ;  /* 0x0000007815107836 */ /* 0x000fc80000000000 */
[----:B------:R-:W-:Y:S01]  /*4f00*/  @!P5 IMAD.IADD R11, R11, 0x1, -R19 ;  /* 0x000000010b0bd824 */ /* 0x000fe200078e0a13 */
[----:B------:R-:W-:Y:S01]  /*4f10*/  ISETP.GT.U32.AND P5, PT, R19, R2, PT ;  /* 0x000000021300720c */ /* 0x000fe20003fa4070 */
[----:B0-----:R-:W-:Y:S01]  /*4f20*/  IMAD.MOV.U32 R0, RZ, RZ, R4 ;  /* 0x000000ffff007224 */ /* 0x001fe200078e0004 */
[----:B------:R-:W-:Y:S01]  /*4f30*/  IABS R17, R16 ;  /* 0x0000001000117213 */ /* 0x000fe20000000000 */
[----:B------:R-:W-:-:S04]  /*4f40*/  IMAD.HI.U32 R4, R22, R10, RZ ;  /* 0x0000000a16047227 */ /* 0x000fc800078e00ff */
[----:B------:R-:W-:Y:S02]  /*4f50*/  IMAD.MOV R4, RZ, RZ, -R4 ;  /* 0x000000ffff047224 */ /* 0x000fe400078e0a04 */
[----:B------:R-:W-:Y:S01]  /*4f60*/  @!P6 IMAD.IADD R7, R7, 0x1, -R19 ;  /* 0x000000010707e824 */ /* 0x000fe200078e0a13 */
[----:B------:R-:W-:Y:S01]  /*4f70*/  ISETP.GE.AND P6, PT, R3, RZ, PT ;  /* 0x000000ff0300720c */ /* 0x000fe20003fc6270 */
[----:B------:R-:W-:Y:S02]  /*4f80*/  IMAD R10, R19, R4, R10 ;  /* 0x00000004130a7224 */ /* 0x000fe400078e020a */
[----:B------:R-:W-:Y:S01]  /*4f90*/  @!P0 IMAD.MOV R0, RZ, RZ, -R0 ;  /* 0x000000ffff008224 */ /* 0x000fe200078e0a00 */
[----:B------:R-:W-:Y:S01]  /*4fa0*/  ISETP.GE.AND P0, PT, R5, RZ, PT ;  /* 0x000000ff0500720c */ /* 0x000fe20003f06270 */
[----:B------:R-:W-:Y:S01]  /*4fb0*/  VIADD R3, R21, 0x9c ;  /* 0x0000009c15037836 */ /* 0x000fe20000000000 */
[----:B------:R-:W-:Y:S01]  /*4fc0*/  ISETP.GT.U32.AND P1, PT, R19, R10, PT ;  /* 0x0000000a1300720c */ /* 0x000fe20003f24070 */
[----:B------:R-:W-:Y:S01]  /*4fd0*/  IMAD.HI.U32 R13, R22, R9, RZ ;  /* 0x00000009160d7227 */ /* 0x000fe200078e00ff */
[----:B------:R0:W-:Y:S02]  /*4fe0*/  STL [R1+0x184], R0 ;  /* 0x0001840001007387 */ /* 0x0001e40000100800 */
[----:B------:R-:W-:Y:S01]  /*4ff0*/  IABS R5, R3 ;  /* 0x0000000300057213 */ /* 0x000fe20000000000 */
[----:B------:R-:W-:-:S02]  /*5000*/  IMAD.MOV R13, RZ, RZ, -R13 ;  /* 0x000000ffff0d7224 */ /* 0x000fc400078e0a0d */
[----:B------:R-:W-:Y:S01]  /*5010*/  @!P5 IMAD.IADD R2, R2, 0x1, -R19 ;  /* 0x000000010202d824 */ /* 0x000fe200078e0a13 */
[----:B------:R-:W-:Y:S01]  /*5020*/  ISETP.GE.AND P5, PT, R6, RZ, PT ;  /* 0x000000ff0600720c */ /* 0x000fe20003fa6270 */
[----:B------:R-:W-:Y:S02]  /*5030*/  IMAD R9, R19, R13, R9 ;  /* 0x0000000d13097224 */ /* 0x000fe400078e0209 */
[----:B------:R-:W-:Y:S02]  /*5040*/  VIADD R4, R21, 0x9a ;  /* 0x0000009a15047836 */ /* 0x000fe40000000000 */
[----:B------:R-:W-:Y:S02]  /*5050*/  @!P1 IMAD.IADD R10, R10, 0x1, -R19 ;  /* 0x000000010a0a9824 */ /* 0x000fe400078e0a13 */
[----:B0-----:R-:W-:Y:S01]  /*5060*/  IMAD.MOV.U32 R0, RZ, RZ, R11 ;  /* 0x000000ffff007224 */ /* 0x001fe200078e000b */
[----:B------:R-:W-:Y:S01]  /*5070*/  IABS R12, R4 ;  /* 0x00000004000c7213 */ /* 0x000fe20000000000 */
[----:B------:R-:W-:Y:S01]  /*5080*/  IMAD.MOV.U32 R11, RZ, RZ, R7 ;  /* 0x000000ffff0b7224 */ /* 0x000fe200078e0007 */
[C---:B------:R-:W-:Y:S01]  /*5090*/  ISETP.GT.U32.AND P1, PT, R19.reuse, R10, PT ;  /* 0x0000000a1300720c */ /* 0x040fe20003f24070 */
[----:B------:R-:W-:Y:S01]  /*50a0*/  @!P4 IMAD.MOV R0, RZ, RZ, -R0 ;  /* 0x000000ffff00c224 */ /* 0x000fe200078e0a00 */
[----:B------:R-:W-:Y:S01]  /*50b0*/  ISETP.GT.U32.AND P4, PT, R19, R2, PT ;  /* 0x000000021300720c */ /* 0x000fe20003f84070 */
[----:B------:R-:W-:-:S03]  /*50c0*/  IMAD.HI.U32 R6, R22, R5, RZ ;  /* 0x0000000516067227 */ /* 0x000fc600078e00ff */
[----:B------:R0:W-:Y:S01]  /*50d0*/  STL [R1+0x188], R0 ;  /* 0x0001880001007387 */ /* 0x0001e20000100800 */
[----:B------:R-:W-:Y:S01]  /*50e0*/  @!P3 IMAD.MOV R11, RZ, RZ, -R11 ;  /* 0x000000ffff0bb224 */ /* 0x000fe200078e0a0b */
[C---:B------:R-:W-:Y:S01]  /*50f0*/  ISETP.GT.U32.AND P3, PT, R19.reuse, R9, PT ;  /* 0x000000091300720c */ /* 0x040fe20003f64070 */
[----:B------:R-:W-:Y:S02]  /*5100*/  IMAD.MOV R6, RZ, RZ, -R6 ;  /* 0x000000ffff067224 */ /* 0x000fe400078e0a06 */
[----:B------:R-:W-:Y:S01]  /*5110*/  IMAD.HI.U32 R7, R22, R12, RZ ;  /* 0x0000000c16077227 */ /* 0x000fe200078e00ff */
[----:B------:R1:W-:Y:S03]  /*5120*/  STL [R1+0x18c], R11 ;  /* 0x00018c0b01007387 */ /* 0x0003e60000100800 */
[----:B------:R-:W-:Y:S02]  /*5130*/  IMAD R5, R19, R6, R5 ;  /* 0x0000000613057224 */ /* 0x000fe400078e0205 */
[----:B------:R-:W-:-:S02]  /*5140*/  @!P1 IMAD.IADD R10, R10, 0x1, -R19 ;  /* 0x000000010a0a9824 */ /* 0x000fc400078e0a13 */
[----:B------:R-:W-:Y:S01]  /*5150*/  IMAD.MOV R7, RZ, RZ, -R7 ;  /* 0x000000ffff077224 */ /* 0x000fe200078e0a07 */
[----:B------:R-:W-:Y:S01]  /*5160*/  ISETP.GT.U32.AND P1, PT, R19, R5, PT ;  /* 0x000000051300720c */ /* 0x000fe20003f24070 */
[--C-:B------:R-:W-:Y:S01]  /*5170*/  @!P4 IMAD.IADD R2, R2, 0x1, -R19.reuse ;  /* 0x000000010202c824 */ /* 0x100fe200078e0a13 */
[----:B------:R-:W-:Y:S01]  /*5180*/  ISETP.GE.AND P4, PT, R4, RZ, PT ;  /* 0x000000ff0400720c */ /* 0x000fe20003f86270 */
[----:B------:R-:W-:Y:S02]  /*5190*/  @!P3 IMAD.IADD R9, R9, 0x1, -R19 ;  /* 0x000000010909b824 */ /* 0x000fe400078e0a13 */
[----:B0-----:R-:W-:Y:S02]  /*51a0*/  IMAD.MOV.U32 R0, RZ, RZ, R8 ;  /* 0x000000ffff007224 */ /* 0x001fe400078e0008 */
[C---:B------:R-:W-:Y:S01]  /*51b0*/  IMAD R12, R19.reuse, R7, R12 ;  /* 0x00000007130c7224 */ /* 0x040fe200078e020c */
[----:B------:R-:W-:Y:S01]  /*51c0*/  ISETP.GT.U32.AND P3, PT, R19, R9, PT ;  /* 0x000000091300720c */ /* 0x000fe20003f64070 */
[----:B-1----:R-:W-:-:S02]  /*51d0*/  IMAD.MOV.U32 R11, RZ, RZ, R2 ;  /* 0x000000ffff0b7224 */ /* 0x002fc400078e0002 */
[----:B------:R-:W-:Y:S01]  /*51e0*/  @!P2 IMAD.MOV R0, RZ, RZ, -R0 ;  /* 0x000000ffff00a224 */ /* 0x000fe200078e0a00 */
[----:B------:R-:W-:Y:S01]  /*51f0*/  ISETP.GE.AND P2, PT, R3, RZ, PT ;  /* 0x000000ff0300720c */ /* 0x000fe20003f46270 */
[----:B------:R-:W-:Y:S01]  /*5200*/  @!P0 IMAD.MOV R11, RZ, RZ, -R11 ;  /* 0x000000ffff0b8224 */ /* 0x000fe200078e0a0b */
[----:B------:R-:W-:Y:S01]  /*5210*/  ISETP.GT.U32.AND P0, PT, R19, R12, PT ;  /* 0x0000000c1300720c */ /* 0x000fe20003f04070 */
[--C-:B------:R-:W-:Y:S01]  /*5220*/  @!P1 IMAD.IADD R5, R5, 0x1, -R19.reuse ;  /* 0x0000000105059824 */ /* 0x100fe200078e0a13 */
[----:B------:R0:W-:Y:S01]  /*5230*/  STL [R1+0x194], R0 ;  /* 0x0001940001007387 */ /* 0x0001e20000100800 */
[C---:B------:R-:W-:Y:S02]  /*5240*/  VIADD R8, R21.reuse, 0x98 ;  /* 0x0000009815087836 */ /* 0x040fe40000000000 */
[----:B------:R-:W-:Y:S01]  /*5250*/  VIADD R7, R21, 0x96 ;  /* 0x0000009615077836 */ /* 0x000fe20000000000 */
[----:B------:R-:W-:Y:S01]  /*5260*/  ISETP.GT.U32.AND P1, PT, R19, R5, PT ;  /* 0x000000051300720c */ /* 0x000fe20003f24070 */
[----:B------:R-:W-:Y:S01]  /*5270*/  @!P3 IMAD.IADD R9, R9, 0x1, -R19 ;  /* 0x000000010909b824 */ /* 0x000fe200078e0a13 */
[----:B------:R-:W-:Y:S01]  /*5280*/  IABS R4, R8 ;  /* 0x0000000800047213 */ /* 0x000fe20000000000 */
[----:B------:R-:W-:Y:S01]  /*5290*/  STL [R1+0x19c], R11 ;  /* 0x00019c0b01007387 */ /* 0x000fe20000100800 */
[----:B------:R-:W-:Y:S01]  /*52a0*/  IABS R6, R7 ;  /* 0x0000000700067213 */ /* 0x000fe20000000000 */
[----:B------:R-:W-:Y:S01]  /*52b0*/  VIADD R3, R21, 0x94 ;  /* 0x0000009415037836 */ /* 0x000fe20000000000 */
[----:B------:R-:W-:Y:S01]  /*52c0*/  ISETP.GE.AND P3, PT, R7, RZ, PT ;  /* 0x000000ff0700720c */ /* 0x000fe20003f66270 */
[----:B0-----:R-:W-:-:S02]  /*52d0*/  IMAD.MOV.U32 R0, RZ, RZ, R10 ;  /* 0x000000ffff007224 */ /* 0x001fc400078e000a */
[----:B------:R-:W-:Y:S01]  /*52e0*/  @!P0 IMAD.IADD R12, R12, 0x1, -R19 ;  /* 0x000000010c0c8824 */ /* 0x000fe200078e0a13 */
[----:B------:R-:W-:Y:S01]  /*52f0*/  IABS R2, R3 ;  /* 0x0000000300027213 */ /* 0x000fe20000000000 */
[----:B------:R-:W-:Y:S01]  /*5300*/  @!P6 IMAD.MOV R0, RZ, RZ, -R0 ;  /* 0x000000ffff00e224 */ /* 0x000fe200078e0a00 */
[----:B------:R-:W-:Y:S01]  /*5310*/  ISETP.GE.AND P6, PT, R8, RZ, PT ;  /* 0x000000ff0800720c */ /* 0x000fe20003fc6270 */
[C---:B------:R-:W-:Y:S01]  /*5320*/  IMAD.HI.U32 R10, R22.reuse, R4, RZ ;  /* 0x00000004160a7227 */ /* 0x040fe200078e00ff */
[----:B------:R-:W-:Y:S02]  /*5330*/  ISETP.GT.U32.AND P0, PT, R19, R12, PT ;  /* 0x0000000c1300720c */ /* 0x000fe40003f04070 */
[----:B------:R0:W-:Y:S01]  /*5340*/  STL [R1+0x1a0], R0 ;  /* 0x0001a00001007387 */ /* 0x0001e20000100800 */
[----:B------:R-:W-:-:S04]  /*5350*/  IMAD.HI.U32 R7, R22, R6, RZ ;  /* 0x0000000616077227 */ /* 0x000fc800078e00ff */
[----:B------:R-:W-:Y:S02]  /*5360*/  IMAD.MOV R10, RZ, RZ, -R10 ;  /* 0x000000ffff0a7224 */ /* 0x000fe400078e0a0a */
[----:B------:R-:W-:Y:S02]  /*5370*/  IMAD.MOV R7, RZ, RZ, -R7 ;  /* 0x000000ffff077224 */ /* 0x000fe400078e0a07 */
[----:B------:R-:W-:Y:S02]  /*5380*/  @!P1 IMAD.IADD R5, R5, 0x1, -R19 ;  /* 0x0000000105059824 */ /* 0x000fe400078e0a13 */
[----:B0-----:R-:W-:Y:S02]  /*5390*/  IMAD.MOV.U32 R0, RZ, RZ, R9 ;  /* 0x000000ffff007224 */ /* 0x001fe400078e0009 */
[----:B------:R-:W-:Y:S02]  /*53a0*/  IMAD R4, R19, R10, R4 ;  /* 0x0000000a13047224 */ /* 0x000fe400078e0204 */
[----:B------:R-:W-:Y:S01]  /*53b0*/  @!P5 IMAD.MOV R0, RZ, RZ, -R0 ;  /* 0x000000ffff00d224 */ /* 0x000fe200078e0a00 */
[----:B------:R-:W-:Y:S01]  /*53c0*/  ISETP.GE.AND P5, PT, R3, RZ, PT ;  /* 0x000000ff0300720c */ /* 0x000fe20003fa6270 */
[C---:B------:R-:W-:Y:S01]  /*53d0*/  IMAD R3, R19.reuse, R7, R6 ;  /* 0x0000000713037224 */ /* 0x040fe200078e0206 */
[----:B------:R-:W-:Y:S01]  /*53e0*/  ISETP.GT.U32.AND P1, PT, R19, R4, PT ;  /* 0x000000041300720c */ /* 0x000fe20003f24070 */
[----:B------:R-:W-:Y:S01]  /*53f0*/  IMAD.HI.U32 R8, R22, R2, RZ ;  /* 0x0000000216087227 */ /* 0x000fe200078e00ff */
[----:B------:R0:W-:Y:S03]  /*5400*/  STL [R1+0x1bc], R0 ;  /* 0x0001bc0001007387 */ /* 0x0001e60000100800 */
[----:B------:R-:W-:-:S02]  /*5410*/  IMAD.MOV R8, RZ, RZ, -R8 ;  /* 0x000000ffff087224 */ /* 0x000fc400078e0a08 */
[----:B------:R-:W-:Y:S02]  /*5420*/  @!P0 IMAD.IADD R12, R12, 0x1, -R19 ;  /* 0x000000010c0c8824 */ /* 0x000fe400078e0a13 */
[----:B------:R-:W-:Y:S02]  /*5430*/  IMAD R2, R19, R8, R2 ;  /* 0x0000000813027224 */ /* 0x000fe400078e0202 */
[----:B------:R-:W-:Y:S02]  /*5440*/  VIADD R8, R21, 0x92 ;  /* 0x0000009215087836 */ /* 0x000fe40000000000 */
[----:B0-----:R-:W-:Y:S02]  /*5450*/  IMAD.MOV.U32 R0, RZ, RZ, R5 ;  /* 0x000000ffff007224 */ /* 0x001fe400078e0005 */
[----:B------:R-:W-:Y:S01]  /*5460*/  @!P1 IMAD.IADD R4, R4, 0x1, -R19 ;  /* 0x0000000104049824 */ /* 0x000fe200078e0a13 */
[----:B------:R-:W-:Y:S01]  /*5470*/  ISETP.GE.AND P0, PT, R8, RZ, PT ;  /* 0x000000ff0800720c */ /* 0x000fe20003f06270 */
[----:B------:R-:W-:Y:S01]  /*5480*/  @!P2 IMAD.MOV R0, RZ, RZ, -R0 ;  /* 0x000000ffff00a224 */ /* 0x000fe200078e0a00 */
[----:B------:R-:W-:Y:S01]  /*5490*/  ISETP.GT.U32.AND P2, PT, R19, R3, PT ;  /* 0x000000031300720c */ /* 0x000fe20003f44070 */
[C---:B------:R-:W-:Y:S01]  /*54a0*/  VIADD R5, R21.reuse, 0x90 ;  /* 0x0000009015057836 */ /* 0x040fe20000000000 */
[----:B------:R-:W-:Y:S01]  /*54b0*/  IABS R8, R8 ;  /* 0x0000000800087213 */ /* 0x000fe20000000000 */
[----:B------:R-:W-:Y:S01]  /*54c0*/  VIADD R7, R21, 0x8c ;  /* 0x0000008c15077836 */ /* 0x000fe20000000000 */
[----:B------:R0:W-:Y:S01]  /*54d0*/  STL [R1+0x1c4], R0 ;  /* 0x0001c40001007387 */ /* 0x0001e20000100800 */
[----:B------:R-:W-:Y:S01]  /*54e0*/  ISETP.GT.U32.AND P1, PT, R19, R4, PT ;  /* 0x000000041300720c */ /* 0x000fe20003f24070 */
[----:B------:R-:W-:Y:S01]  /*54f0*/  VIADD R6, R21, 0x8e ;  /* 0x0000008e15067836 */ /* 0x000fe20000000000 */
[----:B------:R-:W-:Y:S01]  /*5500*/  IABS R9, R5 ;  /* 0x0000000500097213 */ /* 0x000fe20000000000 */
[----:B------:R-:W-:Y:S01]  /*5510*/  IMAD.HI.U32 R24, R22, R17, RZ ;  /* 0x0000001116187227 */ /* 0x000fe200078e00ff */
[----:B------:R-:W-:-:S02]  /*5520*/  IABS R11, R7 ;  /* 0x00000007000b7213 */ /* 0x000fc40000000000 */
[----:B------:R-:W-:Y:S01]  /*5530*/  IABS R10, R6 ;  /* 0x00000006000a7213 */ /* 0x000fe20000000000 */
[----:B------:R-:W-:-:S04]  /*5540*/  IMAD.HI.U32 R13, R22, R9, RZ ;  /* 0x00000009160d7227 */ /* 0x000fc800078e00ff */
[----:B0-----:R-:W-:Y:S02]  /*5550*/  IMAD.MOV.U32 R0, RZ, RZ, R12 ;  /* 0x000000ffff007224 */ /* 0x001fe400078e000c */
[----:B------:R-:W-:Y:S02]  /*5560*/  @!P2 IMAD.IADD R3, R3, 0x1, -R19 ;  /* 0x000000010303a824 */ /* 0x000fe400078e0a13 */
[----:B------:R-:W-:Y:S01]  /*5570*/  @!P4 IMAD.MOV R0, RZ, RZ, -R0 ;  /* 0x000000ffff00c224 */ /* 0x000fe200078e0a00 */
[C---:B------:R-:W-:Y:S01]  /*5580*/  ISETP.GT.U32.AND P4, PT, R19.reuse, R2, PT ;  /* 0x000000021300720c */ /* 0x040fe20003f84070 */
[----:B------:R-:W-:Y:S01]  /*5590*/  IMAD.HI.U32 R12, R22, R8, RZ ;  /* 0x00000008160c7227 */ /* 0x000fe200078e00ff */
[----:B------:R-:W-:Y:S02]  /*55a0*/  ISETP.GT.U32.AND P2, PT, R19, R3, PT ;  /* 0x000000031300720c */ /* 0x000fe40003f44070 */
[----:B------:R0:W-:Y:S01]  /*55b0*/  STL [R1+0x1b8], R0 ;  /* 0x0001b80001007387 */ /* 0x0001e20000100800 */
[----:B------:R-:W-:-:S02]  /*55c0*/  IMAD.MOV R12, RZ, RZ, -R12 ;  /* 0x000000ffff0c7224 */ /* 0x000fc400078e0a0c */
[--C-:B------:R-:W-:Y:S01]  /*55d0*/  @!P1 IMAD.IADD R4, R4, 0x1, -R19.reuse ;  /* 0x0000000104049824 */ /* 0x100fe200078e0a13 */
[----:B------:R-:W-:Y:S01]  /*55e0*/  ISETP.GE.AND P1, PT, R5, RZ, PT ;  /* 0x000000ff0500720c */ /* 0x000fe20003f26270 */
[----:B------:R-:W-:Y:S02]  /*55f0*/  IMAD R8, R19, R12, R8 ;  /* 0x0000000c13087224 */ /* 0x000fe400078e0208 */
[----:B------:R-:W-:Y:S02]  /*5600*/  IMAD.MOV.U32 R15, RZ, RZ, R4 ;  /* 0x000000ffff0f7224 */ /* 0x000fe400078e0004 */
[--C-:B------:R-:W-:Y:S02]  /*5610*/  @!P4 IMAD.IADD R2, R2, 0x1, -R19.reuse ;  /* 0x000000010202c824 */ /* 0x100fe400078e0a13 */
[----:B------:R-:W-:Y:S01]  /*5620*/  @!P2 IMAD.IADD R3, R3, 0x1, -R19 ;  /* 0x000000010303a824 */ /* 0x000fe200078e0a13 */
[C---:B------:R-:W-:Y:S01]  /*5630*/  ISETP.GT.U32.AND P2, PT, R19.reuse, R8, PT ;  /* 0x000000081300720c */ /* 0x040fe20003f44070 */
[----:B------:R-:W-:Y:S01]  /*5640*/  IMAD.MOV R13, RZ, RZ, -R13 ;  /* 0x000000ffff0d7224 */ /* 0x000fe200078e0a0d */
[----:B------:R-:W-:Y:S01]  /*5650*/  ISETP.GT.U32.AND P4, PT, R19, R2, PT ;  /* 0x000000021300720c */ /* 0x000fe20003f84070 */
[----:B0-----:R-:W-:-:S02]  /*5660*/  IMAD.MOV.U32 R0, RZ, RZ, R3 ;  /* 0x000000ffff007224 */ /* 0x001fc400078e0003 */
[----:B------:R-:W-:-:S04]  /*5670*/  IMAD.HI.U32 R5, R22, R11, RZ ;  /* 0x0000000b16057227 */ /* 0x000fc800078e00ff */
[----:B------:R-:W-:-:S04]  /*5680*/  IMAD.HI.U32 R14, R22, R10, RZ ;  /* 0x0000000a160e7227 */ /* 0x000fc800078e00ff */
[----:B------:R-:W-:Y:S02]  /*5690*/  @!P6 IMAD.MOV R15, RZ, RZ, -R15 ;  /* 0x000000ffff0fe224 */ /* 0x000fe400078e0a0f */
[----:B------:R-:W-:Y:S01]  /*56a0*/  @!P3 IMAD.MOV R0, RZ, RZ, -R0 ;  /* 0x000000ffff00b224 */ /* 0x000fe200078e0a00 */
[----:B------:R-:W-:Y:S01]  /*56b0*/  ISETP.GE.AND P3, PT, R6, RZ, PT ;  /* 0x000000ff0600720c */ /* 0x000fe20003f66270 */
[C---:B------:R-:W-:Y:S01]  /*56c0*/  IMAD R9, R19.reuse, R13, R9 ;  /* 0x0000000d13097224 */ /* 0x040fe200078e0209 */
[----:B------:R-:W-:Y:S01]  /*56d0*/  STL [R1+0x1b4], R15 ;  /* 0x0001b40f01007387 */ /* 0x000fe20000100800 */
[----:B------:R-:W-:Y:S02]  /*56e0*/  IMAD.MOV R5, RZ, RZ, -R5 ;  /* 0x000000ffff057224 */ /* 0x000fe400078e0a05 */
[----:B------:R-:W-:Y:S01]  /*56f0*/  @!P4 IMAD.IADD R2, R2, 0x1, -R19 ;  /* 0x000000010202c824 */ /* 0x000fe200078e0a13 */
[----:B------:R0:W-:Y:S01]  /*5700*/  STL [R1+0x1b0], R0 ;  /* 0x0001b00001007387 */ /* 0x0001e20000100800 */
[----:B------:R-:W-:Y:S01]  /*5710*/  IMAD.MOV R14, RZ, RZ, -R14 ;  /* 0x000000ffff0e7224 */ /* 0x000fe200078e0a0e */
[C---:B------:R-:W-:Y:S01]  /*5720*/  ISETP.GT.U32.AND P6, PT, R19.reuse, R9, PT ;  /* 0x000000091300720c */ /* 0x040fe20003fc4070 */
[----:B------:R-:W-:-:S02]  /*5730*/  IMAD R3, R19, R5, R11 ;  /* 0x0000000513037224 */ /* 0x000fc400078e020b */
[----:B------:R-:W-:Y:S02]  /*5740*/  IMAD R10, R19, R14, R10 ;  /* 0x0000000e130a7224 */ /* 0x000fe400078e020a */
[--C-:B------:R-:W-:Y:S02]  /*5750*/  @!P2 IMAD.IADD R8, R8, 0x1, -R19.reuse ;  /* 0x000000010808a824 */ /* 0x100fe400078e0a13 */
[----:B------:R-:W-:Y:S01]  /*5760*/  VIADD R4, R21, 0x8a ;  /* 0x0000008a15047836 */ /* 0x000fe20000000000 */
[C---:B------:R-:W-:Y:S01]  /*5770*/  ISETP.GT.U32.AND P4, PT, R19.reuse, R10, PT ;  /* 0x0000000a1300720c */ /* 0x040fe20003f84070 */
[----:B0-----:R-:W-:Y:S01]  /*5780*/  IMAD.MOV.U32 R0, RZ, RZ, R2 ;  /* 0x000000ffff007224 */ /* 0x001fe200078e0002 */
[----:B------:R-:W-:Y:S01]  /*5790*/  ISETP.GT.U32.AND P2, PT, R19, R8, PT ;  /* 0x000000081300720c */ /* 0x000fe20003f44070 */
        /* <DEDUP_REMOVED lines=8> */
[----:B------:R-:W-:Y:S01]  /*5820*/  IMAD.HI.U32 R13, R22, R12, RZ ;  /* 0x0000000c160d7227 */ /* 0x000fe200078e00ff */
[----:B------:R-:W-:-:S02]  /*5830*/  ISETP.GT.U32.AND P6, PT, R19, R9, PT ;  /* 0x000000091300720c */ /* 0x000fc40003fc4070 */
[----:B------:R-:W-:Y:S01]  /*5840*/  IABS R11, R5 ;  /* 0x00000005000b7213 */ /* 0x000fe20000000000 */
[--C-:B------:R-:W-:Y:S02]  /*5850*/  @!P4 IMAD.IADD R10, R10, 0x1, -R19.reuse ;  /* 0x000000010a0ac824 */ /* 0x100fe400078e0a13 */
[--C-:B------:R-:W-:Y:S01]  /*5860*/  @!P2 IMAD.IADD R8, R8, 0x1, -R19.reuse ;  /* 0x000000010808a824 */ /* 0x100fe200078e0a13 */
[----:B------:R-:W-:Y:S01]  /*5870*/  ISETP.GE.AND P2, PT, R7, RZ, PT ;  /* 0x000000ff0700720c */ /* 0x000fe20003f46270 */
[----:B------:R-:W-:Y:S01]  /*5880*/  @!P5 IMAD.IADD R3, R3, 0x1, -R19 ;  /* 0x000000010303d824 */ /* 0x000fe200078e0a13 */
[C---:B------:R-:W-:Y:S01]  /*5890*/  ISETP.GT.U32.AND P4, PT, R19.reuse, R10, PT ;  /* 0x0000000a1300720c */ /* 0x040fe20003f84070 */
[----:B------:R-:W-:Y:S02]  /*58a0*/  IMAD.MOV R13, RZ, RZ, -R13 ;  /* 0x000000ffff0d7224 */ /* 0x000fe400078e0a0d */
[----:B------:R-:W-:Y:S01]  /*58b0*/  IMAD.MOV.U32 R7, RZ, RZ, R2 ;  /* 0x000000ffff077224 */ /* 0x000fe200078e0002 */
[----:B------:R-:W-:Y:S01]  /*58c0*/  ISETP.GT.U32.AND P5, PT, R19, R3, PT ;  /* 0x000000031300720c */ /* 0x000fe20003fa4070 */
[----:B------:R-:W-:-:S04]  /*58d0*/  IMAD.HI.U32 R2, R22, R11, RZ ;  /* 0x0000000b16027227 */ /* 0x000fc800078e00ff */
[----:B------:R-:W-:Y:S02]  /*58e0*/  IMAD R12, R19, R13, R12 ;  /* 0x0000000d130c7224 */ /* 0x000fe400078e020c */
[----:B------:R-:W-:Y:S02]  /*58f0*/  IMAD.MOV R2, RZ, RZ, -R2 ;  /* 0x000000ffff027224 */ /* 0x000fe400078e0a02 */
[----:B------:R-:W-:Y:S01]  /*5900*/  @!P6 IMAD.IADD R9, R9, 0x1, -R19 ;  /* 0x000000010909e824 */ /* 0x000fe200078e0a13 */
[C---:B------:R-:W-:Y:S01]  /*5910*/  ISETP.GT.U32.AND P6, PT, R19.reuse, R12, PT ;  /* 0x0000000c1300720c */ /* 0x040fe20003fc4070 */
[----:B------:R-:W-:Y:S02]  /*5920*/  IMAD R11, R19, R2, R11 ;  /* 0x00000002130b7224 */ /* 0x000fe400078e020b */
[--C-:B------:R-:W-:Y:S02]  /*5930*/  @!P5 IMAD.IADD R3, R3, 0x1, -R19.reuse ;  /* 0x000000010303d824 */ /* 0x100fe400078e0a13 */
[----:B------:R-:W-:Y:S01]  /*5940*/  @!P4 IMAD.IADD R10, R10, 0x1, -R19 ;  /* 0x000000010a0ac824 */ /* 0x000fe200078e0a13 */
[----:B------:R-:W-:Y:S01]  /*5950*/  ISETP.GT.U32.AND P5, PT, R19, R11, PT ;  /* 0x0000000b1300720c */ /* 0x000fe20003fa4070 */
[----:B------:R-:W-:Y:S01]  /*5960*/  IMAD.MOV.U32 R14, RZ, RZ, R8 ;  /* 0x000000ffff0e7224 */ /* 0x000fe200078e0008 */
[----:B------:R-:W-:Y:S01]  /*5970*/  ISETP.GE.AND P4, PT, R6, RZ, PT ;  /* 0x000000ff0600720c */ /* 0x000fe20003f86270 */
[----:B0-----:R-:W-:-:S02]  /*5980*/  IMAD.MOV.U32 R0, RZ, RZ, R9 ;  /* 0x000000ffff007224 */ /* 0x001fc400078e0009 */
[----:B------:R-:W-:Y:S02]  /*5990*/  IMAD.MOV.U32 R9, RZ, RZ, R10 ;  /* 0x000000ffff097224 */ /* 0x000fe400078e000a */
[----:B------:R-:W-:Y:S01]  /*59a0*/  @!P0 IMAD.MOV R14, RZ, RZ, -R14 ;  /* 0x000000ffff0e8224 */ /* 0x000fe200078e0a0e */
[----:B------:R-:W-:Y:S01]  /*59b0*/  ISETP.GE.AND P0, PT, R4, RZ, PT ;  /* 0x000000ff0400720c */ /* 0x000fe20003f06270 */
[----:B------:R-:W-:Y:S01]  /*59c0*/  @!P1 IMAD.MOV R0, RZ, RZ, -R0 ;  /* 0x000000ffff009224 */ /* 0x000fe200078e0a00 */
[----:B------:R-:W-:Y:S01]  /*59d0*/  ISETP.GE.AND P1, PT, R5, RZ, PT ;  /* 0x000000ff0500720c */ /* 0x000fe20003f26270 */
[----:B------:R-:W-:Y:S01]  /*59e0*/  @!P6 IMAD.IADD R12, R12, 0x1, -R19 ;  /* 0x000000010c0ce824 */ /* 0x000fe200078e0a13 */
[----:B------:R-:W-:Y:S01]  /*59f0*/  STL [R1+0x1a8], R14 ;  /* 0x0001a80e01007387 */ /* 0x000fe20000100800 */
[----:B------:R-:W-:Y:S02]  /*5a00*/  @!P3 IMAD.MOV R9, RZ, RZ, -R9 ;  /* 0x000000ffff09b224 */ /* 0x000fe400078e0a09 */
[C---:B------:R-:W-:Y:S01]  /*5a10*/  VIADD R2, R21.reuse, 0x84 ;  /* 0x0000008415027836 */ /* 0x040fe20000000000 */
[----:B------:R0:W-:Y:S01]  /*5a20*/  STL [R1+0x17c], R0 ;  /* 0x00017c0001007387 */ /* 0x0001e20000100800 */
[----:B------:R-:W-:Y:S01]  /*5a30*/  VIADD R4, R21, 0x82 ;  /* 0x0000008215047836 */ /* 0x000fe20000000000 */
[----:B------:R-:W-:Y:S01]  /*5a40*/  ISETP.GT.U32.AND P6, PT, R19, R12, PT ;  /* 0x0000000c1300720c */ /* 0x000fe20003fc4070 */
[----:B------:R-:W-:Y:S01]  /*5a50*/  @!P5 IMAD.IADD R11, R11, 0x1, -R19 ;  /* 0x000000010b0bd824 */ /* 0x000fe200078e0a13 */
[----:B------:R1:W-:Y:S01]  /*5a60*/  STL [R1+0x198], R9 ;  /* 0x0001980901007387 */ /* 0x0003e20000100800 */
[----:B------:R-:W-:Y:S01]  /*5a70*/  IMAD.HI.U32 R8, R22, R7, RZ ;  /* 0x0000000716087227 */ /* 0x000fe200078e00ff */
[----:B------:R-:W-:-:S02]  /*5a80*/  ISETP.GE.AND P3, PT, R2, RZ, PT ;  /* 0x000000ff0200720c */ /* 0x000fc40003f66270 */
[C---:B------:R-:W-:Y:S01]  /*5a90*/  ISETP.GT.U32.AND P5, PT, R19.reuse, R11, PT ;  /* 0x0000000b1300720c */ /* 0x040fe20003fa4070 */
[----:B------:R-:W-:Y:S02]  /*5aa0*/  IMAD.MOV R8, RZ, RZ, -R8 ;  /* 0x000000ffff087224 */ /* 0x000fe400078e0a08 */
[----:B0-----:R-:W-:Y:S02]  /*5ab0*/  IMAD.MOV.U32 R0, RZ, RZ, R3 ;  /* 0x000000ffff007224 */ /* 0x001fe400078e0003 */
[C---:B------:R-:W-:Y:S01]  /*5ac0*/  IMAD R7, R19.reuse, R8, R7 ;  /* 0x0000000813077224 */ /* 0x040fe200078e0207 */
[----:B-1----:R-:W-:Y:S01]  /*5ad0*/  IABS R9, R2 ;  /* 0x0000000200097213 */ /* 0x002fe20000000000 */
[----:B------:R-:W-:Y:S01]  /*5ae0*/  @!P2 IMAD.MOV R0, RZ, RZ, -R0 ;  /* 0x000000ffff00a224 */ /* 0x000fe200078e0a00 */
[----:B------:R-:W-:Y:S01]  /*5af0*/  ISETP.GE.AND P2, PT, R4, RZ, PT ;  /* 0x000000ff0400720c */ /* 0x000fe20003f46270 */
[----:B------:R-:W-:Y:S01]  /*5b00*/  @!P6 IMAD.IADD R12, R12, 0x1, -R19 ;  /* 0x000000010c0ce824 */ /* 0x000fe200078e0a13 */
[----:B------:R-:W-:Y:S01]  /*5b10*/  IABS R4, R4 ;  /* 0x0000000400047213 */ /* 0x000fe20000000000 */
[C---:B------:R-:W-:Y:S01]  /*5b20*/  IMAD.HI.U32 R10, R22.reuse, R9, RZ ;  /* 0x00000009160a7227 */ /* 0x040fe200078e00ff */
[----:B------:R-:W-:Y:S01]  /*5b30*/  ISETP.GT.U32.AND P6, PT, R19, R7, PT ;  /* 0x000000071300720c */ /* 0x000fe20003fc4070 */
[----:B------:R0:W-:Y:S02]  /*5b40*/  STL [R1+0x1a4], R0 ;  /* 0x0001a40001007387 */ /* 0x0001e40000100800 */
[----:B------:R-:W-:-:S04]  /*5b50*/  IMAD.HI.U32 R3, R22, R4, RZ ;  /* 0x0000000416037227 */ /* 0x000fc800078e00ff */
[----:B------:R-:W-:Y:S02]  /*5b60*/  IMAD.MOV R10, RZ, RZ, -R10 ;  /* 0x000000ffff0a7224 */ /* 0x000fe400078e0a0a */
[----:B------:R-:W-:Y:S02]  /*5b70*/  IMAD.MOV R3, RZ, RZ, -R3 ;  /* 0x000000ffff037224 */ /* 0x000fe400078e0a03 */
[C---:B------:R-:W-:Y:S02]  /*5b80*/  IMAD R9, R19.reuse, R10, R9 ;  /* 0x0000000a13097224 */ /* 0x040fe400078e0209 */
[----:B------:R-:W-:Y:S02]  /*5b90*/  IMAD R4, R19, R3, R4 ;  /* 0x0000000313047224 */ /* 0x000fe400078e0204 */
[----:B------:R-:W-:Y:S01]  /*5ba0*/  @!P5 IMAD.IADD R11, R11, 0x1, -R19 ;  /* 0x000000010b0bd824 */ /* 0x000fe200078e0a13 */
[----:B------:R-:W-:Y:S01]  /*5bb0*/  ISETP.GT.U32.AND P5, PT, R19, R9, PT ;  /* 0x000000091300720c */ /* 0x000fe20003fa4070 */
[----:B------:R-:W-:-:S02]  /*5bc0*/  IMAD.MOV.U32 R13, RZ, RZ, R12 ;  /* 0x000000ffff0d7224 */ /* 0x000fc400078e000c */
[----:B------:R-:W-:Y:S02]  /*5bd0*/  VIADD R2, R21, 0x80 ;  /* 0x0000008015027836 */ /* 0x000fe40000000000 */
[----:B------:R-:W-:Y:S01]  /*5be0*/  @!P0 IMAD.MOV R13, RZ, RZ, -R13 ;  /* 0x000000ffff0d8224 */ /* 0x000fe200078e0a0d */
[----:B------:R-:W-:Y:S01]  /*5bf0*/  ISETP.GT.U32.AND P0, PT, R19, R4, PT ;  /* 0x000000041300720c */ /* 0x000fe20003f04070 */
[----:B------:R-:W-:Y:S01]  /*5c00*/  @!P6 IMAD.IADD R7, R7, 0x1, -R19 ;  /* 0x000000010707e824 */ /* 0x000fe200078e0a13 */
[----:B------:R-:W-:Y:S01]  /*5c10*/  IABS R6, R2 ;  /* 0x0000000200067213 */ /* 0x000fe20000000000 */
[----:B------:R-:W-:Y:S01]  /*5c20*/  VIADD R8, R21, 0x7e ;  /* 0x0000007e15087836 */ /* 0x000fe20000000000 */
[----:B------:R1:W-:Y:S01]  /*5c30*/  STL [R1+0x180], R13 ;  /* 0x0001800d01007387 */ /* 0x0003e20000100800 */
[----:B0-----:R-:W-:Y:S01]  /*5c40*/  IMAD.MOV.U32 R0, RZ, RZ, R11 ;  /* 0x000000ffff007224 */ /* 0x001fe200078e000b */
[----:B------:R-:W-:Y:S01]  /*5c50*/  ISETP.GT.U32.AND P6, PT, R19, R7, PT ;  /* 0x000000071300720c */ /* 0x000fe20003fc4070 */
[----:B------:R-:W-:Y:S01]  /*5c60*/  @!P5 IMAD.IADD R9, R9, 0x1, -R19 ;  /* 0x000000010909d824 */ /* 0x000fe200078e0a13 */
[----:B------:R-:W-:Y:S01]  /*5c70*/  IABS R5, R8 ;  /* 0x0000000800057213 */ /* 0x000fe20000000000 */
[----:B------:R-:W-:-:S03]  /*5c80*/  IMAD.HI.U32 R10, R22, R6, RZ ;  /* 0x00000006160a7227 */ /* 0x000fc600078e00ff */
[C---:B------:R-:W-:Y:S01]  /*5c90*/  ISETP.GT.U32.AND P5, PT, R19.reuse, R9, PT ;  /* 0x000000091300720c */ /* 0x040fe20003fa4070 */
[----:B------:R-:W-:Y:S02]  /*5ca0*/  @!P0 IMAD.IADD R4, R4, 0x1, -R19 ;  /* 0x0000000104048824 */ /* 0x000fe400078e0a13 */
[----:B------:R-:W-:Y:S02]  /*5cb0*/  IMAD.MOV R10, RZ, RZ, -R10 ;  /* 0x000000ffff0a7224 */ /* 0x000fe400078e0a0a */
[----:B------:R-:W-:Y:S01]  /*5cc0*/  @!P1 IMAD.MOV R0, RZ, RZ, -R0 ;  /* 0x000000ffff009224 */ /* 0x000fe200078e0a00 */
[----:B------:R-:W-:Y:S01]  /*5cd0*/  ISETP.GE.AND P1, PT, R2, RZ, PT ;  /* 0x000000ff0200720c */ /* 0x000fe20003f26270 */
[C---:B------:R-:W-:Y:S01]  /*5ce0*/  IMAD R2, R19.reuse, R10, R6 ;  /* 0x0000000a13027224 */ /* 0x040fe200078e0206 */
[----:B------:R-:W-:Y:S01]  /*5cf0*/  ISETP.GT.U32.AND P0, PT, R19, R4, PT ;  /* 0x000000041300720c */ /* 0x000fe20003f04070 */
[----:B------:R-:W-:Y:S01]  /*5d00*/  IMAD.HI.U32 R3, R22, R5, RZ ;  /* 0x0000000516037227 */ /* 0x000fe200078e00ff */
[----:B------:R0:W-:Y:S03]  /*5d10*/  STL [R1+0x190], R0 ;  /* 0x0001900001007387 */ /* 0x0001e60000100800 */
[----:B------:R-:W-:-:S02]  /*5d20*/  VIADD R6, R21, 0x7c ;  /* 0x0000007c15067836 */ /* 0x000fc40000000000 */
[----:B------:R-:W-:Y:S01]  /*5d30*/  @!P6 IMAD.IADD R7, R7, 0x1, -R19 ;  /* 0x000000010707e824 */ /* 0x000fe200078e0a13 */
[----:B------:R-:W-:Y:S01]  /*5d40*/  ISETP.GE.AND P6, PT, R8, RZ, PT ;  /* 0x000000ff0800720c */ /* 0x000fe20003fc6270 */
[----:B------:R-:W-:Y:S01]  /*5d50*/  IMAD.MOV R3, RZ, RZ, -R3 ;  /* 0x000000ffff037224 */ /* 0x000fe200078e0a03 */
[----:B------:R-:W-:Y:S01]  /*5d60*/  IABS R8, R6 ;  /* 0x0000000600087213 */ /* 0x000fe20000000000 */
[----:B-1----:R-:W-:Y:S02]  /*5d70*/  VIADD R13, R21, 0x7a ;  /* 0x0000007a150d7836 */ /* 0x002fe40000000000 */
[----:B------:R-:W-:Y:S02]  /*5d80*/  IMAD R5, R19, R3, R5 ;  /* 0x0000000313057224 */ /* 0x000fe400078e0205 */
[----:B------:R-:W-:Y:S01]  /*5d90*/  @!P5 IMAD.IADD R9, R9, 0x1, -R19 ;  /* 0x000000010909d824 */ /* 0x000fe200078e0a13 */
[----:B------:R-:W-:Y:S01]  /*5da0*/  IABS R20, R13 ;  /* 0x0000000d00147213 */ /* 0x000fe20000000000 */
[----:B------:R-:W-:Y:S01]  /*5db0*/  IMAD.HI.U32 R10, R22, R8, RZ ;  /* 0x00000008160a7227 */ /* 0x000fe200078e00ff */
[----:B------:R-:W-:-:S03]  /*5dc0*/  ISETP.GT.U32.AND P5, PT, R19, R2, PT ;  /* 0x000000021300720c */ /* 0x000fc60003fa4070 */
[----:B------:R-:W-:Y:S01]  /*5dd0*/  @!P0 IMAD.IADD R4, R4, 0x1, -R19 ;  /* 0x0000000104048824 */ /* 0x000fe200078e0a13 */
[----:B------:R-:W-:Y:S01]  /*5de0*/  ISETP.GT.U32.AND P0, PT, R19, R5, PT ;  /* 0x000000051300720c */ /* 0x000fe20003f04070 */
[----:B------:R-:W-:Y:S02]  /*5df0*/  IMAD.MOV R10, RZ, RZ, -R10 ;  /* 0x000000ffff0a7224 */ /* 0x000fe400078e0a0a */
[----:B------:R-:W-:-:S04]  /*5e00*/  IMAD.HI.U32 R18, R22, R20, RZ ;  /* 0x0000001416127227 */ /* 0x000fc800078e00ff */
[C---:B------:R-:W-:Y:S02]  /*5e10*/  IMAD R8, R19.reuse, R10, R8 ;  /* 0x0000000a13087224 */ /* 0x040fe400078e0208 */
[----:B------:R-:W-:Y:S02]  /*5e20*/  IMAD.MOV R18, RZ, RZ, -R18 ;  /* 0x000000ffff127224 */ /* 0x000fe400078e0a12 */
[--C-:B------:R-:W-:Y:S01]  /*5e30*/  @!P5 IMAD.IADD R2, R2, 0x1, -R19.reuse ;  /* 0x000000010202d824 */ /* 0x100fe200078e0a13 */
[C---:B------:R-:W-:Y:S01]  /*5e40*/  ISETP.GT.U32.AND P5, PT, R19.reuse, R8, PT ;  /* 0x000000081300720c */ /* 0x040fe20003fa4070 */
[----:B------:R-:W-:Y:S02]  /*5e50*/  IMAD R18, R19, R18, R20 ;  /* 0x0000001213127224 */ /* 0x000fe400078e0214 */
[----:B------:R-:W-:Y:S02]  /*5e60*/  @!P0 IMAD.IADD R5, R5, 0x1, -R19 ;  /* 0x0000000105058824 */ /* 0x000fe400078e0a13 */
[----:B0-----:R-:W-:Y:S01]  /*5e70*/  IMAD.MOV.U32 R0, RZ, RZ, R7 ;  /* 0x000000ffff007224 */ /* 0x001fe200078e0007 */
[----:B------:R-:W-:Y:S01]  /*5e80*/  ISETP.GT.U32.AND P0, PT, R19, R18, PT ;  /* 0x000000121300720c */ /* 0x000fe20003f04070 */
[----:B------:R-:W-:-:S02]  /*5e90*/  VIADD R3, R21, 0x76 ;  /* 0x0000007615037836 */ /* 0x000fc40000000000 */
[----:B------:R-:W-:Y:S01]  /*5ea0*/  @!P4 IMAD.MOV R0, RZ, RZ, -R0 ;  /* 0x000000ffff00c224 */ /* 0x000fe200078e0a00 */
[----:B------:R-:W-:Y:S01]  /*5eb0*/  ISETP.GT.U32.AND P4, PT, R19, R5, PT ;  /* 0x000000051300720c */ /* 0x000fe20003f84070 */
[----:B------:R-:W-:Y:S01]  /*5ec0*/  VIADD R12, R21, 0x74 ;  /* 0x00000074150c7836 */ /* 0x000fe20000000000 */
[----:B------:R-:W-:Y:S01]  /*5ed0*/  IABS R11, R3 ;  /* 0x00000003000b7213 */ /* 0x000fe20000000000 */
[----:B------:R-:W-:Y:S01]  /*5ee0*/  @!P5 IMAD.IADD R8, R8, 0x1, -R19 ;  /* 0x000000010808d824 */ /* 0x000fe200078e0a13 */
[----:B------:R0:W-:Y:S01]  /*5ef0*/  STL [R1+0x178], R0 ;  /* 0x0001780001007387 */ /* 0x0001e20000100800 */
[----:B------:R-:W-:Y:S01]  /*5f00*/  ISETP.GT.U32.AND P5, PT, R19, R2, PT ;  /* 0x000000021300720c */ /* 0x000fe20003fa4070 */
[----:B------:R-:W-:Y:S01]  /*5f10*/  IMAD.MOV R24, RZ, RZ, -R24 ;  /* 0x000000ffff187224 */ /* 0x000fe200078e0a18 */
[----:B------:R-:W-:Y:S01]  /*5f20*/  IABS R14, R12 ;  /* 0x0000000c000e7213 */ /* 0x000fe20000000000 */
[----:B------:R-:W-:-:S04]  /*5f30*/  IMAD.HI.U32 R15, R22, R11, RZ ;  /* 0x0000000b160f7227 */ /* 0x000fc800078e00ff */
[----:B------:R-:W-:Y:S01]  /*5f40*/  @!P0 IMAD.IADD R18, R18, 0x1, -R19 ;  /* 0x0000000112128824 */ /* 0x000fe200078e0a13 */
[----:B------:R-:W-:Y:S01]  /*5f50*/  ISETP.GT.U32.AND P0, PT, R19, R8, PT ;  /* 0x000000081300720c */ /* 0x000fe20003f04070 */
[----:B0-----:R-:W-:Y:S02]  /*5f60*/  IMAD.MOV.U32 R0, RZ, RZ, R9 ;  /* 0x000000ffff007224 */ /* 0x001fe400078e0009 */
[----:B------:R-:W-:-:S04]  /*5f70*/  IMAD.HI.U32 R10, R22, R14, RZ ;  /* 0x0000000e160a7227 */ /* 0x000fc800078e00ff */
[----:B------:R-:W-:Y:S01]  /*5f80*/  @!P3 IMAD.MOV R0, RZ, RZ, -R0 ;  /* 0x000000ffff00b224 */ /* 0x000fe200078e0a00 */
[C---:B------:R-:W-:Y:S01]  /*5f90*/  ISETP.GT.U32.AND P3, PT, R19.reuse, R18, PT ;  /* 0x000000121300720c */ /* 0x040fe20003f64070 */
[----:B------:R-:W-:Y:S02]  /*5fa0*/  IMAD.MOV R15, RZ, RZ, -R15 ;  /* 0x000000ffff0f7224 */ /* 0x000fe400078e0a0f */
[C---:B------:R-:W-:Y:S01]  /*5fb0*/  IMAD R17, R19.reuse, R24, R17 ;  /* 0x0000001813117224 */ /* 0x040fe200078e0211 */
[----:B------:R0:W-:Y:S01]  /*5fc0*/  STL [R1+0x164], R0 ;  /* 0x0001640001007387 */ /* 0x0001e20000100800 */
[----:B------:R-:W-:Y:S02]  /*5fd0*/  IMAD.MOV R10, RZ, RZ, -R10 ;  /* 0x000000ffff0a7224 */ /* 0x000fe400078e0a0a */
[C---:B------:R-:W-:Y:S02]  /*5fe0*/  IMAD R11, R19.reuse, R15, R11 ;  /* 0x0000000f130b7224 */ /* 0x040fe400078e020b */
[----:B------:R-:W-:-:S02]  /*5ff0*/  IMAD R14, R19, R10, R14 ;  /* 0x0000000a130e7224 */ /* 0x000fc400078e020e */
[--C-:B------:R-:W-:Y:S01]  /*6000*/  @!P5 IMAD.IADD R2, R2, 0x1, -R19.reuse ;  /* 0x000000010202d824 */ /* 0x100fe200078e0a13 */
[C---:B------:R-:W-:Y:S01]  /*6010*/  ISETP.GT.U32.AND P5, PT, R19.reuse, R11, PT ;  /* 0x0000000b1300720c */ /* 0x040fe20003fa4070 */
[--C-:B------:R-:W-:Y:S01]  /*6020*/  @!P0 IMAD.IADD R8, R8, 0x1, -R19.reuse ;  /* 0x0000000108088824 */ /* 0x100fe200078e0a13 */
[----:B------:R-:W-:Y:S01]  /*6030*/  ISETP.GT.U32.AND P0, PT, R19, R14, PT ;  /* 0x0000000e1300720c */ /* 0x000fe20003f04070 */
[----:B0-----:R-:W-:Y:S02]  /*6040*/  IMAD.MOV.U32 R0, RZ, RZ, R4 ;  /* 0x000000ffff007224 */ /* 0x001fe400078e0004 */
[----:B------:R-:W-:Y:S02]  /*6050*/  VIADD R15, R21, 0x72 ;  /* 0x00000072150f7836 */ /* 0x000fe40000000000 */
[----:B------:R-:W-:Y:S01]  /*6060*/  @!P2 IMAD.MOV R0, RZ, RZ, -R0 ;  /* 0x000000ffff00a224 */ /* 0x000fe200078e0a00 */
[----:B------:R-:W-:Y:S01]  /*6070*/  ISETP.GT.U32.AND P2, PT, R19, R17, PT ;  /* 0x000000111300720c */ /* 0x000fe20003f44070 */
[----:B------:R-:W-:Y:S01]  /*6080*/  VIADD R7, R21, 0x70 ;  /* 0x0000007015077836 */ /* 0x000fe20000000000 */
[----:B------:R-:W-:Y:S01]  /*6090*/  IABS R10, R15 ;  /* 0x0000000f000a7213 */ /* 0x000fe20000000000 */
[--C-:B------:R-:W-:Y:S01]  /*60a0*/  @!P4 IMAD.IADD R5, R5, 0x1, -R19.reuse ;  /* 0x000000010505c824 */ /* 0x100fe200078e0a13 */
[----:B------:R0:W-:Y:S01]  /*60b0*/  STL [R1+0x14c], R0 ;  /* 0x00014c0001007387 */ /* 0x0001e20000100800 */
[----:B------:R-:W-:Y:S01]  /*60c0*/  @!P5 IMAD.IADD R11, R11, 0x1, -R19 ;  /* 0x000000010b0bd824 */ /* 0x000fe200078e0a13 */
[----:B------:R-:W-:Y:S01]  /*60d0*/  IABS R9, R7 ;  /* 0x0000000700097213 */ /* 0x000fe20000000000 */
[----:B------:R-:W-:Y:S01]  /*60e0*/  IMAD.MOV.U32 R20, RZ, RZ, R2 ;  /* 0x000000ffff147224 */ /* 0x000fe200078e0002 */
[----:B------:R-:W-:Y:S01]  /*60f0*/  ISETP.GE.AND P4, PT, R6, RZ, PT ;  /* 0x000000ff0600720c */ /* 0x000fe20003f86270 */
[----:B------:R-:W-:Y:S01]  /*6100*/  IMAD.HI.U32 R6, R22, R10, RZ ;  /* 0x0000000a16067227 */ /* 0x000fe200078e00ff */
[----:B------:R-:W-:-:S03]  /*6110*/  ISETP.GE.AND P5, PT, R3, RZ, PT ;  /* 0x000000ff0300720c */ /* 0x000fc60003fa6270 */
[--C-:B------:R-:W-:Y:S01]  /*6120*/  @!P2 IMAD.IADD R17, R17, 0x1, -R19.reuse ;  /* 0x000000011111a824 */ /* 0x100fe200078e0a13 */
[----:B------:R-:W-:Y:S01]  /*6130*/  ISETP.GE.AND P2, PT, R16, RZ, PT ;  /* 0x000000ff1000720c */ /* 0x000fe20003f46270 */
[----:B------:R-:W-:Y:S01]  /*6140*/  @!P3 IMAD.IADD R18, R18, 0x1, -R19 ;  /* 0x000000011212b824 */ /* 0x000fe200078e0a13 */
[----:B------:R-:W-:Y:S01]  /*6150*/  ISETP.GE.AND P3, PT, R13, RZ, PT ;  /* 0x000000ff0d00720c */ /* 0x000fe20003f66270 */
[----:B0-----:R-:W-:Y:S02]  /*6160*/  IMAD.MOV.U32 R0, RZ, RZ, R5 ;  /* 0x000000ffff007224 */ /* 0x001fe400078e0005 */
[----:B------:R-:W-:Y:S01]  /*6170*/  @!P0 IMAD.IADD R14, R14, 0x1, -R19 ;  /* 0x000000010e0e8824 */ /* 0x000fe200078e0a13 */
[C---:B------:R-:W-:Y:S01]  /*6180*/  ISETP.GT.U32.AND P0, PT, R19.reuse, R17, PT ;  /* 0x000000111300720c */ /* 0x040fe20003f04070 */
[----:B------:R-:W-:Y:S01]  /*6190*/  @!P1 IMAD.MOV R20, RZ, RZ, -R20 ;  /* 0x000000ffff149224 */ /* 0x000fe200078e0a14 */
[----:B------:R-:W-:Y:S01]  /*61a0*/  ISETP.GT.U32.AND P1, PT, R19, R11, PT ;  /* 0x0000000b1300720c */ /* 0x000fe20003f24070 */
[----:B------:R-:W-:-:S03]  /*61b0*/  IMAD.HI.U32 R4, R22, R9, RZ ;  /* 0x0000000916047227 */ /* 0x000fc600078e00ff */
[----:B------:R-:W-:Y:S01]  /*61c0*/  STL [R1+0x114], R20 ;  /* 0x0001141401007387 */ /* 0x000fe20000100800 */
[----:B------:R-:W-:Y:S02]  /*61d0*/  IMAD.MOV R6, RZ, RZ, -R6 ;  /* 0x000000ffff067224 */ /* 0x000fe400078e0a06 */
[----:B------:R-:W-:Y:S01]  /*61e0*/  @!P6 IMAD.MOV R0, RZ, RZ, -R0 ;  /* 0x000000ffff00e224 */ /* 0x000fe200078e0a00 */
[C---:B------:R-:W-:Y:S01]  /*61f0*/  ISETP.GT.U32.AND P6, PT, R19.reuse, R14, PT ;  /* 0x0000000e1300720c */ /* 0x040fe20003fc4070 */
[----:B------:R-:W-:Y:S02]  /*6200*/  IMAD.MOV R13, RZ, RZ, -R4 ;  /* 0x000000ffff0d7224 */ /* 0x000fe400078e0a04 */
[----:B------:R-:W-:Y:S01]  /*6210*/  IMAD R4, R19, R6, R10 ;  /* 0x0000000613047224 */ /* 0x000fe200078e020a */
[----:B------:R0:W-:Y:S01]  /*6220*/  STL [R1+0x104], R0 ;  /* 0x0001040001007387 */ /* 0x0001e20000100800 */
[----:B------:R-:W-:Y:S02]  /*6230*/  IMAD.MOV.U32 R6, RZ, RZ, R8 ;  /* 0x000000ffff067224 */ /* 0x000fe400078e0008 */
[----:B------:R-:W-:-:S02]  /*6240*/  VIADD R2, R21, 0x6e ;  /* 0x0000006e15027836 */ /* 0x000fc40000000000 */
[----:B------:R-:W-:Y:S01]  /*6250*/  @!P4 IMAD.MOV R6, RZ, RZ, -R6 ;  /* 0x000000ffff06c224 */ /* 0x000fe200078e0a06 */
[C---:B------:R-:W-:Y:S01]  /*6260*/  ISETP.GT.U32.AND P4, PT, R19.reuse, R4, PT ;  /* 0x000000041300720c */ /* 0x040fe20003f84070 */
[----:B------:R-:W-:Y:S01]  /*6270*/  IMAD R3, R19, R13, R9 ;  /* 0x0000000d13037224 */ /* 0x000fe200078e0209 */
[----:B------:R-:W-:Y:S01]  /*6280*/  IABS R9, R2 ;  /* 0x0000000200097213 */ /* 0x000fe20000000000 */
[--C-:B------:R-:W-:Y:S01]  /*6290*/  @!P0 IMAD.IADD R17, R17, 0x1, -R19.reuse ;  /* 0x0000000111118824 */ /* 0x100fe200078e0a13 */
[----:B------:R-:W-:Y:S01]  /*62a0*/  STL [R1+0x100], R6 ;  /* 0x0001000601007387 */ /* 0x000fe20000100800 */
[----:B0-----:R-:W-:Y:S01]  /*62b0*/  IMAD.MOV.U32 R0, RZ, RZ, R18 ;  /* 0x000000ffff007224 */ /* 0x001fe200078e0012 */
[----:B------:R-:W-:Y:S01]  /*62c0*/  ISETP.GT.U32.AND P0, PT, R19, R3, PT ;  /* 0x000000031300720c */ /* 0x000fe20003f04070 */
[----:B------:R-:W-:Y:S01]  /*62d0*/  @!P1 IMAD.IADD R11, R11, 0x1, -R19 ;  /* 0x000000010b0b9824 */ /* 0x000fe200078e0a13 */
[----:B------:R-:W-:Y:S01]  /*62e0*/  ISETP.GE.AND P1, PT, R15, RZ, PT ;  /* 0x000000ff0f00720c */ /* 0x000fe20003f26270 */
[----:B------:R-:W-:Y:S01]  /*62f0*/  @!P3 IMAD.MOV R0, RZ, RZ, -R0 ;  /* 0x000000ffff00b224 */ /* 0x000fe200078e0a00 */
[----:B------:R-:W-:Y:S01]  /*6300*/  ISETP.GE.AND P3, PT, R12, RZ, PT ;  /* 0x000000ff0c00720c */ /* 0x000fe20003f66270 */
[----:B------:R-:W-:-:S02]  /*6310*/  IMAD.MOV.U32 R8, RZ, RZ, R17 ;  /* 0x000000ffff087224 */ /* 0x000fc400078e0011 */
[----:B------:R-:W-:Y:S01]  /*6320*/  @!P6 IMAD.IADD R14, R14, 0x1, -R19 ;  /* 0x000000010e0ee824 */ /* 0x000fe200078e0a13 */
[----:B------:R0:W-:Y:S01]  /*6330*/  STL [R1+0xfc], R0 ;  /* 0x0000fc0001007387 */ /* 0x0001e20000100800 */
[----:B------:R-:W-:Y:S01]  /*6340*/  ISETP.GE.AND P6, PT, R7, RZ, PT ;  /* 0x000000ff0700720c */ /* 0x000fe20003fc6270 */
[----:B------:R-:W-:-:S04]  /*6350*/  IMAD.HI.U32 R7, R22, R9, RZ ;  /* 0x0000000916077227 */ /* 0x000fc800078e00ff */
[----:B------:R-:W-:Y:S02]  /*6360*/  @!P2 IMAD.MOV R8, RZ, RZ, -R8 ;  /* 0x000000ffff08a224 */ /* 0x000fe400078e0a08 */
[----:B------:R-:W-:Y:S02]  /*6370*/  IMAD.MOV R7, RZ, RZ, -R7 ;  /* 0x000000ffff077224 */ /* 0x000fe400078e0a07 */
[----:B0-----:R-:W-:Y:S01]  /*6380*/  IMAD.MOV.U32 R0, RZ, RZ, R11 ;  /* 0x000000ffff007224 */ /* 0x001fe200078e000b */
[----:B------:R-:W-:Y:S01]  /*6390*/  STL [R1+0x70], R8 ;  /* 0x0000700801007387 */ /* 0x000fe20000100800 */
[----:B------:R-:W-:Y:S02]  /*63a0*/  VIADD R5, R21, 0x6c ;  /* 0x0000006c15057836 */ /* 0x000fe40000000000 */
[----:B------:R-:W-:Y:S02]  /*63b0*/  @!P5 IMAD.MOV R0, RZ, RZ, -R0 ;  /* 0x000000ffff00d224 */ /* 0x000fe400078e0a00 */
[----:B------:R-:W-:Y:S01]  /*63c0*/  @!P4 IMAD.IADD R4, R4, 0x1, -R19 ;  /* 0x000000010404c824 */ /* 0x000fe200078e0a13 */
[----:B------:R-:W-:Y:S01]  /*63d0*/  IABS R6, R5 ;  /* 0x0000000500067213 */ /* 0x000fe20000000000 */
[----:B------:R-:W-:Y:S01]  /*63e0*/  IMAD R9, R19, R7, R9 ;  /* 0x0000000713097224 */ /* 0x000fe200078e0209 */
[----:B------:R0:W-:Y:S01]  /*63f0*/  STL [R1+0x28], R0 ;  /* 0x0000280001007387 */ /* 0x0001e20000100800 */
[----:B------:R-:W-:Y:S01]  /*6400*/  @!P0 IMAD.IADD R3, R3, 0x1, -R19 ;  /* 0x0000000103038824 */ /* 0x000fe200078e0a13 */
[----:B------:R-:W-:Y:S01]  /*6410*/  ISETP.GT.U32.AND P0, PT, R19, R4, PT ;  /* 0x000000041300720c */ /* 0x000fe20003f04070 */
[----:B------:R-:W-:Y:S01]  /*6420*/  VIADD R11, R21, 0x6a ;  /* 0x0000006a150b7836 */ /* 0x000fe20000000000 */
[----:B------:R-:W-:Y:S01]  /*6430*/  ISETP.GE.AND P4, PT, R2, RZ, PT ;  /* 0x000000ff0200720c */ /* 0x000fe20003f86270 */
[----:B------:R-:W-:Y:S01]  /*6440*/  IMAD.HI.U32 R2, R22, R6, RZ ;  /* 0x0000000616027227 */ /* 0x000fe200078e00ff */
[----:B------:R-:W-:-:S02]  /*6450*/  ISETP.GT.U32.AND P5, PT, R19, R3, PT ;  /* 0x000000031300720c */ /* 0x000fc40003fa4070 */
[----:B------:R-:W-:Y:S01]  /*6460*/  ISETP.GE.AND P2, PT, R5, RZ, PT ;  /* 0x000000ff0500720c */ /* 0x000fe20003f46270 */
[----:B------:R-:W-:Y:S02]  /*6470*/  IMAD.MOV R2, RZ, RZ, -R2 ;  /* 0x000000ffff027224 */ /* 0x000fe400078e0a02 */
[----:B0-----:R-:W-:Y:S02]  /*6480*/  IMAD.MOV.U32 R0, RZ, RZ, R14 ;  /* 0x000000ffff007224 */ /* 0x001fe400078e000e */
[C---:B------:R-:W-:Y:S02]  /*6490*/  IMAD R14, R19.reuse, R2, R6 ;  /* 0x00000002130e7224 */ /* 0x040fe400078e0206 */
[----:B------:R-:W-:Y:S01]  /*64a0*/  @!P3 IMAD.MOV R0, RZ, RZ, -R0 ;  /* 0x000000ffff00b224 */ /* 0x000fe200078e0a00 */
[----:B------:R-:W-:Y:S01]  /*64b0*/  ISETP.GT.U32.AND P3, PT, R19, R9, PT ;  /* 0x000000091300720c */ /* 0x000fe20003f64070 */
[--C-:B------:R-:W-:Y:S01]  /*64c0*/  @!P0 IMAD.IADD R4, R4, 0x1, -R19.reuse ;  /* 0x0000000104048824 */ /* 0x100fe200078e0a13 */
[----:B------:R-:W-:Y:S01]  /*64d0*/  ISETP.GE.AND P0, PT, R11, RZ, PT ;  /* 0x000000ff0b00720c */ /* 0x000fe20003f06270 */
[----:B------:R-:W-:Y:S01]  /*64e0*/  @!P5 IMAD.IADD R3, R3, 0x1, -R19 ;  /* 0x000000010303d824 */ /* 0x000fe200078e0a13 */
[----:B------:R-:W-:Y:S01]  /*64f0*/  IABS R11, R11 ;  /* 0x0000000b000b7213 */ /* 0x000fe20000000000 */
[----:B------:R0:W-:Y:S01]  /*6500*/  STL [R1+0x24], R0 ;  /* 0x0000240001007387 */ /* 0x0001e20000100800 */
[----:B------:R-:W-:Y:S01]  /*6510*/  ISETP.GT.U32.AND P5, PT, R19, R14, PT ;  /* 0x0000000e1300720c */ /* 0x000fe20003fa4070 */
[----:B------:R-:W-:-:S02]  /*6520*/  VIADD R5, R21, 0x68 ;  /* 0x0000006815057836 */ /* 0x000fc40000000000 */
[----:B------:R-:W-:-:S03]  /*6530*/  IMAD.HI.U32 R6, R22, R11, RZ ;  /* 0x0000000b16067227 */ /* 0x000fc600078e00ff */
[----:B------:R-:W-:Y:S01]  /*6540*/  IABS R8, R5 ;  /* 0x0000000500087213 */ /* 0x000fe20000000000 */
[----:B------:R-:W-:Y:S02]  /*6550*/  @!P3 IMAD.IADD R9, R9, 0x1, -R19 ;  /* 0x000000010909b824 */ /* 0x000fe400078e0a13 */
[----:B0-----:R-:W-:Y:S02]  /*6560*/  IMAD.MOV.U32 R0, RZ, RZ, R4 ;  /* 0x000000ffff007224 */ /* 0x001fe400078e0004 */
[----:B------:R-:W-:Y:S01]  /*6570*/  IMAD.MOV R6, RZ, RZ, -R6 ;  /* 0x000000ffff067224 */ /* 0x000fe200078e0a06 */
[----:B------:R-:W-:Y:S01]  /*6580*/  ISETP.GT.U32.AND P3, PT, R19, R9, PT ;  /* 0x000000091300720c */ /* 0x000fe20003f64070 */
[----:B------:R-:W-:Y:S01]  /*6590*/  @!P1 IMAD.MOV R0, RZ, RZ, -R0 ;  /* 0x000000ffff009224 */ /* 0x000fe200078e0a00 */
[----:B------:R-:W-:Y:S01]  /*65a0*/  ISETP.GE.AND P1, PT, R5, RZ, PT ;  /* 0x000000ff0500720c */ /* 0x000fe20003f26270 */
[----:B------:R-:W-:Y:S02]  /*65b0*/  IMAD R11, R19, R6, R11 ;  /* 0x00000006130b7224 */ /* 0x000fe400078e020b */
[----:B------:R-:W-:Y:S01]  /*65c0*/  VIADD R2, R21, 0x66 ;  /* 0x0000006615027836 */ /* 0x000fe20000000000 */
[----:B------:R0:W-:Y:S01]  /*65d0*/  STL [R1+0x20], R0 ;  /* 0x0000200001007387 */ /* 0x0001e20000100800 */
[----:B------:R-:W-:-:S02]  /*65e0*/  @!P5 IMAD.IADD R14, R14, 0x1, -R19 ;  /* 0x000000010e0ed824 */ /* 0x000fc400078e0a13 */
[C---:B------:R-:W-:Y:S01]  /*65f0*/  IMAD.HI.U32 R5, R22.reuse, R8, RZ ;  /* 0x0000000816057227 */ /* 0x040fe200078e00ff */
[----:B------:R-:W-:Y:S02]  /*6600*/  IABS R7, R2 ;  /* 0x0000000200077213 */ /* 0x000fe40000000000 */
[----:B------:R-:W-:Y:S01]  /*6610*/  ISETP.GT.U32.AND P5, PT, R19, R14, PT ;  /* 0x0000000e1300720c */ /* 0x000fe20003fa4070 */
[----:B------:R-:W-:Y:S01]  /*6620*/  @!P3 IMAD.IADD R9, R9, 0x1, -R19 ;  /* 0x000000010909b824 */ /* 0x000fe200078e0a13 */
[----:B------:R-:W-:Y:S01]  /*6630*/  ISETP.GT.U32.AND P3, PT, R19, R11, PT ;  /* 0x0000000b1300720c */ /* 0x000fe20003f64070 */
[----:B------:R-:W-:-:S04]  /*6640*/  IMAD.HI.U32 R4, R22, R7, RZ ;  /* 0x0000000716047227 */ /* 0x000fc800078e00ff */
[----:B0-----:R-:W-:Y:S02]  /*6650*/  IMAD.MOV.U32 R0, RZ, RZ, R3 ;  /* 0x000000ffff007224 */ /* 0x001fe400078e0003 */
[----:B------:R-:W-:Y:S02]  /*6660*/  IMAD.MOV R5, RZ, RZ, -R5 ;  /* 0x000000ffff057224 */ /* 0x000fe400078e0a05 */
[----:B------:R-:W-:Y:S01]  /*6670*/  @!P6 IMAD.MOV R0, RZ, RZ, -R0 ;  /* 0x000000ffff00e224 */ /* 0x000fe200078e0a00 */
[----:B------:R-:W-:Y:S01]  /*6680*/  ISETP.GE.AND P6, PT, R2, RZ, PT ;  /* 0x000000ff0200720c */ /* 0x000fe20003fc6270 */
[----:B------:R-:W-:Y:S02]  /*6690*/  VIADD R2, R21, 0x64 ;  /* 0x0000006415027836 */ /* 0x000fe40000000000 */
[----:B------:R-:W-:Y:S01]  /*66a0*/  IMAD.MOV R4, RZ, RZ, -R4 ;  /* 0x000000ffff047224 */ /* 0x000fe200078e0a04 */
[----:B------:R0:W-:Y:S01]  /*66b0*/  STL [R1+0x18], R0 ;  /* 0x0000180001007387 */ /* 0x0001e20000100800 */
[----:B------:R-:W-:Y:S01]  /*66c0*/  IMAD R8, R19, R5, R8 ;  /* 0x0000000513087224 */ /* 0x000fe200078e0208 */
[----:B------:R-:W-:Y:S01]  /*66d0*/  IABS R5, R2 ;  /* 0x0000000200057213 */ /* 0x000fe20000000000 */
[----:B------:R-:W-:-:S02]  /*66e0*/  @!P3 IMAD.IADD R11, R11, 0x1, -R19 ;  /* 0x000000010b0bb824 */ /* 0x000fc400078e0a13 */
[C---:B------:R-:W-:Y:S02]  /*66f0*/  IMAD R7, R19.reuse, R4, R7 ;  /* 0x0000000413077224 */ /* 0x040fe400078e0207 */
[----:B------:R-:W-:Y:S01]  /*6700*/  @!P5 IMAD.IADD R14, R14, 0x1, -R19 ;  /* 0x000000010e0ed824 */ /* 0x000fe200078e0a13 */
[----:B------:R-:W-:Y:S01]  /*6710*/  ISETP.GT.U32.AND P5, PT, R19, R8, PT ;  /* 0x000000081300720c */ /* 0x000fe20003fa4070 */
[----:B------:R-:W-:Y:S01]  /*6720*/  VIADD R10, R21, 0x62 ;  /* 0x00000062150a7836 */ /* 0x000fe20000000000 */
[----:B------:R-:W-:Y:S01]  /*6730*/  ISETP.GT.U32.AND P3, PT, R19, R7, PT ;  /* 0x000000071300720c */ /* 0x000fe20003f64070 */
[----:B0-----:R-:W-:Y:S02]  /*6740*/  IMAD.MOV.U32 R0, RZ, RZ, R9 ;  /* 0x000000ffff007224 */ /* 0x001fe400078e0009 */
[----:B------:R-:W-:Y:S01]  /*6750*/  IMAD.HI.U32 R9, R22, R5, RZ ;  /* 0x0000000516097227 */ /* 0x000fe200078e00ff */
[----:B------:R-:W-:-:S03]  /*6760*/  IABS R13, R10 ;  /* 0x0000000a000d7213 */ /* 0x000fc60000000000 */
[----:B------:R-:W-:Y:S01]  /*6770*/  @!P4 IMAD.MOV R0, RZ, RZ, -R0 ;  /* 0x000000ffff00c224 */ /* 0x000fe200078e0a00 */
[----:B------:R-:W-:Y:S01]  /*6780*/  ISETP.GT.U32.AND P4, PT, R19, R11, PT ;  /* 0x0000000b1300720c */ /* 0x000fe20003f84070 */
[----:B------:R-:W-:Y:S02]  /*6790*/  IMAD.MOV R9, RZ, RZ, -R9 ;  /* 0x000000ffff097224 */ /* 0x000fe400078e0a09 */
[--C-:B------:R-:W-:Y:S01]  /*67a0*/  @!P5 IMAD.IADD R8, R8, 0x1, -R19.reuse ;  /* 0x000000010808d824 */ /* 0x100fe200078e0a13 */
[----:B------:R0:W-:Y:S01]  /*67b0*/  STL [R1+0xf8], R0 ;  /* 0x0000f80001007387 */ /* 0x0001e20000100800 */
[----:B------:R-:W-:Y:S02]  /*67c0*/  VIADD R6, R21, 0x60 ;  /* 0x0000006015067836 */ /* 0x000fe40000000000 */
[--C-:B------:R-:W-:Y:S01]  /*67d0*/  @!P3 IMAD.IADD R7, R7, 0x1, -R19.reuse ;  /* 0x000000010707b824 */ /* 0x100fe200078e0a13 */
[----:B------:R-:W-:Y:S01]  /*67e0*/  ISETP.GT.U32.AND P5, PT, R19, R8, PT ;  /* 0x000000081300720c */ /* 0x000fe20003fa4070 */
[C---:B------:R-:W-:Y:S01]  /*67f0*/  VIADD R3, R21.reuse, 0x5e ;  /* 0x0000005e15037836 */ /* 0x040fe20000000000 */
[----:B------:R-:W-:Y:S01]  /*6800*/  IABS R12, R6 ;  /* 0x00000006000c7213 */ /* 0x000fe20000000000 */
[----:B------:R-:W-:Y:S01]  /*6810*/  VIADD R20, R21, 0x1e ;  /* 0x0000001e15147836 */ /* 0x000fe20000000000 */
[----:B------:R-:W-:Y:S01]  /*6820*/  ISETP.GT.U32.AND P3, PT, R19, R7, PT ;  /* 0x000000071300720c */ /* 0x000fe20003f64070 */
[----:B------:R-:W-:Y:S01]  /*6830*/  @!P4 IMAD.IADD R11, R11, 0x1, -R19 ;  /* 0x000000010b0bc824 */ /* 0x000fe200078e0a13 */
[----:B------:R-:W-:Y:S01]  /*6840*/  IABS R4, R3 ;  /* 0x0000000300047213 */ /* 0x000fe20000000000 */
[----:B0-----:R-:W-:-:S02]  /*6850*/  IMAD.MOV.U32 R0, RZ, RZ, R14 ;  /* 0x000000ffff007224 */ /* 0x001fc400078e000e */
[----:B------:R-:W-:-:S04]  /*6860*/  IMAD.HI.U32 R14, R22, R13, RZ ;  /* 0x0000000d160e7227 */ /* 0x000fc800078e00ff */
[----:B------:R-:W-:Y:S01]  /*6870*/  @!P2 IMAD.MOV R0, RZ, RZ, -R0 ;  /* 0x000000ffff00a224 */ /* 0x000fe200078e0a00 */
[----:B------:R-:W-:Y:S01]  /*6880*/  ISETP.GE.AND P2, PT, R2, RZ, PT ;  /* 0x000000ff0200720c */ /* 0x000fe20003f46270 */
[C---:B------:R-:W-:Y:S02]  /*6890*/  IMAD R2, R19.reuse, R9, R5 ;  /* 0x0000000913027224 */ /* 0x040fe400078e0205 */
[C---:B------:R-:W-:Y:S01]  /*68a0*/  IMAD.HI.U32 R5, R22.reuse, R12, RZ ;  /* 0x0000000c16057227 */ /* 0x040fe200078e00ff */
[----:B------:R0:W-:Y:S02]  /*68b0*/  STL [R1+0xf4], R0 ;  /* 0x0000f40001007387 */ /* 0x0001e40000100800 */
[----:B------:R-:W-:Y:S01]  /*68c0*/  ISETP.GT.U32.AND P4, PT, R19, R2, PT ;  /* 0x000000021300720c */ /* 0x000fe20003f84070 */
[----:B------:R-:W-:-:S04]  /*68d0*/  IMAD.HI.U32 R9, R22, R4, RZ ;  /* 0x0000000416097227 */ /* 0x000fc800078e00ff */
[----:B------:R-:W-:Y:S02]  /*68e0*/  IMAD.MOV R14, RZ, RZ, -R14 ;  /* 0x000000ffff0e7224 */ /* 0x000fe400078e0a0e */
[----:B------:R-:W-:Y:S02]  /*68f0*/  IMAD.MOV R5, RZ, RZ, -R5 ;  /* 0x000000ffff057224 */ /* 0x000fe400078e0a05 */
[----:B0-----:R-:W-:Y:S02]  /*6900*/  IMAD.MOV.U32 R0, RZ, RZ, R11 ;  /* 0x000000ffff007224 */ /* 0x001fe400078e000b */
[--C-:B------:R-:W-:Y:S01]  /*6910*/  @!P5 IMAD.IADD R8, R8, 0x1, -R19.reuse ;  /* 0x000000010808d824 */ /* 0x100fe200078e0a13 */
[----:B------:R-:W-:Y:S01]  /*6920*/  ISETP.GE.AND P5, PT, R10, RZ, PT ;  /* 0x000000ff0a00720c */ /* 0x000fe20003fa6270 */
[----:B------:R-:W-:Y:S02]  /*6930*/  @!P4 IMAD.IADD R2, R2, 0x1, -R19 ;  /* 0x000000010202c824 */ /* 0x000fe400078e0a13 */
[----:B------:R-:W-:-:S02]  /*6940*/  @!P0 IMAD.MOV R0, RZ, RZ, -R0 ;  /* 0x000000ffff008224 */ /* 0x000fc400078e0a00 */
[C---:B------:R-:W-:Y:S01]  /*6950*/  IMAD R10, R19.reuse, R14, R13 ;  /* 0x0000000e130a7224 */ /* 0x040fe200078e020d */
[C---:B------:R-:W-:Y:S01]  /*6960*/  ISETP.GT.U32.AND P4, PT, R19.reuse, R2, PT ;  /* 0x000000021300720c */ /* 0x040fe20003f84070 */
[----:B------:R-:W-:Y:S01]  /*6970*/  IMAD.MOV R9, RZ, RZ, -R9 ;  /* 0x000000ffff097224 */ /* 0x000fe200078e0a09 */
[----:B------:R0:W-:Y:S01]  /*6980*/  STL [R1+0xdc], R0 ;  /* 0x0000dc0001007387 */ /* 0x0001e20000100800 */
[C---:B------:R-:W-:Y:S01]  /*6990*/  IMAD R12, R19.reuse, R5, R12 ;  /* 0x00000005130c7224 */ /* 0x040fe200078e020c */
[----:B------:R-:W-:Y:S01]  /*69a0*/  ISETP.GT.U32.AND P0, PT, R19, R10, PT ;  /* 0x0000000a1300720c */ /* 0x000fe20003f04070 */
[----:B------:R-:W-:Y:S02]  /*69b0*/  @!P3 IMAD.IADD R7, R7, 0x1, -R19 ;  /* 0x000000010707b824 */ /* 0x000fe400078e0a13 */
[C---:B------:R-:W-:Y:S01]  /*69c0*/  IMAD R4, R19.reuse, R9, R4 ;  /* 0x0000000913047224 */ /* 0x040fe200078e0204 */
[----:B------:R-:W-:Y:S01]  /*69d0*/  ISETP.GT.U32.AND P3, PT, R19, R12, PT ;  /* 0x0000000c1300720c */ /* 0x000fe20003f64070 */
[----:B------:R-:W-:-:S02]  /*69e0*/  VIADD R5, R21, 0x5c ;  /* 0x0000005c15057836 */ /* 0x000fc40000000000 */
[----:B------:R-:W-:Y:S01]  /*69f0*/  @!P1 IMAD.MOV R8, RZ, RZ, -R8 ;  /* 0x000000ffff089224 */ /* 0x000fe200078e0a08 */
[----:B------:R-:W-:Y:S01]  /*6a00*/  ISETP.GE.AND P1, PT, R6, RZ, PT ;  /* 0x000000ff0600720c */ /* 0x000fe20003f26270 */
[----:B0-----:R-:W-:Y:S01]  /*6a10*/  IMAD.MOV.U32 R0, RZ, RZ, R7 ;  /* 0x000000ffff007224 */ /* 0x001fe200078e0007 */
[----:B------:R-:W-:Y:S01]  /*6a20*/  IABS R9, R5 ;  /* 0x0000000500097213 */ /* 0x000fe20000000000 */
[----:B------:R-:W-:Y:S01]  /*6a30*/  VIADD R7, R21, 0x5a ;  /* 0x0000005a15077836 */ /* 0x000fe20000000000 */
[----:B------:R-:W-:Y:S01]  /*6a40*/  STL [R1+0xe8], R8 ;  /* 0x0000e80801007387 */ /* 0x000fe20000100800 */
[----:B------:R-:W-:Y:S01]  /*6a50*/  @!P6 IMAD.MOV R0, RZ, RZ, -R0 ;  /* 0x000000ffff00e224 */ /* 0x000fe200078e0a00 */
[----:B------:R-:W-:Y:S01]  /*6a60*/  ISETP.GT.U32.AND P6, PT, R19, R4, PT ;  /* 0x000000041300720c */ /* 0x000fe20003fc4070 */
[--C-:B------:R-:W-:Y:S01]  /*6a70*/  @!P4 IMAD.IADD R2, R2, 0x1, -R19.reuse ;  /* 0x000000010202c824 */ /* 0x100fe200078e0a13 */
[----:B------:R-:W-:Y:S01]  /*6a80*/  ISETP.GE.AND P4, PT, R3, RZ, PT ;  /* 0x000000ff0300720c */ /* 0x000fe20003f86270 */
[----:B------:R-:W-:Y:S01]  /*6a90*/  IMAD.HI.U32 R6, R22, R9, RZ ;  /* 0x0000000916067227 */ /* 0x000fe200078e00ff */
[----:B------:R-:W-:Y:S01]  /*6aa0*/  IABS R3, R7 ;  /* 0x0000000700037213 */ /* 0x000fe20000000000 */
[----:B------:R0:W-:Y:S02]  /*6ab0*/  STL [R1+0xec], R0 ;  /* 0x0000ec0001007387 */ /* 0x0001e40000100800 */
[--C-:B------:R-:W-:Y:S01]  /*6ac0*/  @!P0 IMAD.IADD R10, R10, 0x1, -R19.reuse ;  /* 0x000000010a0a8824 */ /* 0x100fe200078e0a13 */
[----:B------:R-:W-:Y:S01]  /*6ad0*/  ISETP.GE.AND P0, PT, R5, RZ, PT ;  /* 0x000000ff0500720c */ /* 0x000fe20003f06270 */
[----:B------:R-:W-:-:S02]  /*6ae0*/  @!P3 IMAD.IADD R12, R12, 0x1, -R19 ;  /* 0x000000010c0cb824 */ /* 0x000fc400078e0a13 */
[----:B------:R-:W-:Y:S01]  /*6af0*/  IMAD.MOV R6, RZ, RZ, -R6 ;  /* 0x000000ffff067224 */ /* 0x000fe200078e0a06 */
[C---:B------:R-:W-:Y:S01]  /*6b00*/  ISETP.GT.U32.AND P3, PT, R19.reuse, R10, PT ;  /* 0x0000000a1300720c */ /* 0x040fe20003f64070 */
[----:B------:R-:W-:Y:S02]  /*6b10*/  IMAD.MOV.U32 R5, RZ, RZ, R3 ;  /* 0x000000ffff057224 */ /* 0x000fe400078e0003 */
[----:B------:R-:W-:Y:S01]  /*6b20*/  @!P6 IMAD.IADD R4, R4, 0x1, -R19 ;  /* 0x000000010404e824 */ /* 0x000fe200078e0a13 */
[C---:B------:R-:W-:Y:S01]  /*6b30*/  ISETP.GT.U32.AND P6, PT, R19.reuse, R12, PT ;  /* 0x0000000c1300720c */ /* 0x040fe20003fc4070 */
[----:B------:R-:W-:Y:S02]  /*6b40*/  IMAD R9, R19, R6, R9 ;  /* 0x0000000613097224 */ /* 0x000fe400078e0209 */
[----:B------:R-:W-:-:S04]  /*6b50*/  IMAD.HI.U32 R6, R22, R5, RZ ;  /* 0x0000000516067227 */ /* 0x000fc800078e00ff */
[----:B------:R-:W-:Y:S02]  /*6b60*/  IMAD.MOV R6, RZ, RZ, -R6 ;  /* 0x000000ffff067224 */ /* 0x000fe400078e0a06 */
[----:B0-----:R-:W-:Y:S02]  /*6b70*/  IMAD.MOV.U32 R0, RZ, RZ, R2 ;  /* 0x000000ffff007224 */ /* 0x001fe400078e0002 */
[C---:B------:R-:W-:Y:S02]  /*6b80*/  IMAD R5, R19.reuse, R6, R5 ;  /* 0x0000000613057224 */ /* 0x040fe400078e0205 */
[----:B------:R-:W-:Y:S01]  /*6b90*/  @!P2 IMAD.MOV R0, RZ, RZ, -R0 ;  /* 0x000000ffff00a224 */ /* 0x000fe200078e0a00 */
[C---:B------:R-:W-:Y:S01]  /*6ba0*/  ISETP.GT.U32.AND P2, PT, R19.reuse, R4, PT ;  /* 0x000000041300720c */ /* 0x040fe20003f44070 */
[--C-:B------:R-:W-:Y:S01]  /*6bb0*/  @!P6 IMAD.IADD R12, R12, 0x1, -R19.reuse ;  /* 0x000000010c0ce824 */ /* 0x100fe200078e0a13 */
[C---:B------:R-:W-:Y:S01]  /*6bc0*/  ISETP.GT.U32.AND P6, PT, R19.reuse, R5, PT ;  /* 0x000000051300720c */ /* 0x040fe20003fc4070 */
[----:B------:R-:W-:Y:S01]  /*6bd0*/  @!P3 IMAD.IADD R10, R10, 0x1, -R19 ;  /* 0x000000010a0ab824 */ /* 0x000fe200078e0a13 */
[----:B------:R-:W-:Y:S01]  /*6be0*/  ISETP.GT.U32.AND P3, PT, R19, R9, PT ;  /* 0x000000091300720c */ /* 0x000fe20003f64070 */
[C---:B------:R-:W-:Y:S01]  /*6bf0*/  VIADD R2, R21.reuse, 0x56 ;  /* 0x0000005615027836 */ /* 0x040fe20000000000 */
[----:B------:R0:W-:Y:S01]  /*6c00*/  STL [R1+0xf0], R0 ;  /* 0x0000f00001007387 */ /* 0x0001e20000100800 */
[----:B------:R-:W-:-:S02]  /*6c10*/  VIADD R8, R21, 0x54 ;  /* 0x0000005415087836 */ /* 0x000fc40000000000 */
[----:B------:R-:W-:Y:S01]  /*6c20*/  VIADD R3, R21, 0x58 ;  /* 0x0000005815037836 */ /* 0x000fe20000000000 */
[----:B------:R-:W-:Y:S01]  /*6c30*/  IABS R6, R2 ;  /* 0x0000000200067213 */ /* 0x000fe20000000000 */
[----:B------:R-:W-:Y:S01]  /*6c40*/  @!P1 IMAD.MOV R12, RZ, RZ, -R12 ;  /* 0x000000ffff0c9224 */ /* 0x000fe200078e0a0c */
[----:B------:R-:W-:Y:S01]  /*6c50*/  IABS R13, R8 ;  /* 0x00000008000d7213 */ /* 0x000fe20000000000 */
[--C-:B------:R-:W-:Y:S01]  /*6c60*/  @!P2 IMAD.IADD R4, R4, 0x1, -R19.reuse ;  /* 0x000000010404a824 */ /* 0x100fe200078e0a13 */
[----:B------:R-:W-:Y:S01]  /*6c70*/  IABS R11, R3 ;  /* 0x00000003000b7213 */ /* 0x000fe20000000000 */
[----:B------:R-:W-:Y:S01]  /*6c80*/  @!P6 IMAD.IADD R5, R5, 0x1, -R19 ;  /* 0x000000010505e824 */ /* 0x000fe200078e0a13 */
[----:B------:R-:W-:Y:S01]  /*6c90*/  ISETP.GE.AND P2, PT, R7, RZ, PT ;  /* 0x000000ff0700720c */ /* 0x000fe20003f46270 */
[----:B0-----:R-:W-:Y:S02]  /*6ca0*/  IMAD.MOV.U32 R0, RZ, RZ, R10 ;  /* 0x000000ffff007224 */ /* 0x001fe400078e000a */
[----:B------:R-:W-:Y:S01]  /*6cb0*/  IMAD.MOV.U32 R7, RZ, RZ, R13 ;  /* 0x000000ffff077224 */ /* 0x000fe200078e000d */
[----:B------:R-:W-:Y:S01]  /*6cc0*/  ISETP.GT.U32.AND P6, PT, R19, R5, PT ;  /* 0x000000051300720c */ /* 0x000fe20003fc4070 */
[----:B------:R-:W-:-:S04]  /*6cd0*/  IMAD.HI.U32 R14, R22, R6, RZ ;  /* 0x00000006160e7227 */ /* 0x000fc800078e00ff */
[----:B------:R-:W-:-:S04]  /*6ce0*/  IMAD.HI.U32 R13, R22, R11, RZ ;  /* 0x0000000b160d7227 */ /* 0x000fc800078e00ff */
[----:B------:R-:W-:Y:S01]  /*6cf0*/  @!P3 IMAD.IADD R9, R9, 0x1, -R19 ;  /* 0x000000010909b824 */ /* 0x000fe200078e0a13 */
[----:B------:R-:W-:Y:S01]  /*6d00*/  ISETP.GE.AND P3, PT, R3, RZ, PT ;  /* 0x000000ff0300720c */ /* 0x000fe20003f66270 */
[----:B------:R-:W-:Y:S02]  /*6d10*/  @!P5 IMAD.MOV R0, RZ, RZ, -R0 ;  /* 0x000000ffff00d224 */ /* 0x000fe400078e0a00 */
[----:B------:R-:W-:Y:S01]  /*6d20*/  IMAD.HI.U32 R3, R22, R7, RZ ;  /* 0x0000000716037227 */ /* 0x000fe200078e00ff */
[----:B------:R-:W-:Y:S02]  /*6d30*/  ISETP.GT.U32.AND P5, PT, R19, R9, PT ;  /* 0x000000091300720c */ /* 0x000fe40003fa4070 */
[----:B------:R0:W-:Y:S01]  /*6d40*/  STL [R1+0xe4], R0 ;  /* 0x0000e40001007387 */ /* 0x0001e20000100800 */
[----:B------:R-:W-:Y:S02]  /*6d50*/  IMAD.MOV R10, RZ, RZ, -R14 ;  /* 0x000000ffff0a7224 */ /* 0x000fe400078e0a0e */
[----:B------:R-:W-:Y:S01]  /*6d60*/  IMAD.MOV R13, RZ, RZ, -R13 ;  /* 0x000000ffff0d7224 */ /* 0x000fe200078e0a0d */
[----:B------:R1:W-:Y:S01]  /*6d70*/  STL [R1+0xd0], R12 ;  /* 0x0000d00c01007387 */ /* 0x0003e20000100800 */
[----:B------:R-:W-:-:S02]  /*6d80*/  IMAD.MOV R3, RZ, RZ, -R3 ;  /* 0x000000ffff037224 */ /* 0x000fc400078e0a03 */
[C---:B------:R-:W-:Y:S02]  /*6d90*/  IMAD R6, R19.reuse, R10, R6 ;  /* 0x0000000a13067224 */ /* 0x040fe400078e0206 */
[C---:B------:R-:W-:Y:S02]  /*6da0*/  IMAD R11, R19.reuse, R13, R11 ;  /* 0x0000000d130b7224 */ /* 0x040fe400078e020b */
[----:B0-----:R-:W-:Y:S02]  /*6db0*/  IMAD.MOV.U32 R0, RZ, RZ, R4 ;  /* 0x000000ffff007224 */ /* 0x001fe400078e0004 */
[C---:B------:R-:W-:Y:S01]  /*6dc0*/  IMAD R7, R19.reuse, R3, R7 ;  /* 0x0000000313077224 */ /* 0x040fe200078e0207 */
[C---:B------:R-:W-:Y:S01]  /*6dd0*/  ISETP.GT.U32.AND P1, PT, R19.reuse, R11, PT ;  /* 0x0000000b1300720c */ /* 0x040fe20003f24070 */
[----:B------:R-:W-:Y:S01]  /*6de0*/  @!P4 IMAD.MOV R0, RZ, RZ, -R0 ;  /* 0x000000ffff00c224 */ /* 0x000fe200078e0a00 */
[----:B------:R-:W-:Y:S01]  /*6df0*/  ISETP.GT.U32.AND P4, PT, R19, R6, PT ;  /* 0x000000061300720c */ /* 0x000fe20003f84070 */
[--C-:B------:R-:W-:Y:S01]  /*6e00*/  @!P6 IMAD.IADD R5, R5, 0x1, -R19.reuse ;  /* 0x000000010505e824 */ /* 0x100fe200078e0a13 */
[----:B------:R-:W-:Y:S01]  /*6e10*/  ISETP.GT.U32.AND P6, PT, R19, R7, PT ;  /* 0x000000071300720c */ /* 0x000fe20003fc4070 */
[----:B------:R-:W-:Y:S01]  /*6e20*/  @!P5 IMAD.IADD R9, R9, 0x1, -R19 ;  /* 0x000000010909d824 */ /* 0x000fe200078e0a13 */
[----:B------:R-:W-:Y:S01]  /*6e30*/  ISETP.GE.AND P5, PT, R2, RZ, PT ;  /* 0x000000ff0200720c */ /* 0x000fe20003fa6270 */
[C---:B------:R-:W-:Y:S01]  /*6e40*/  VIADD R2, R21.reuse, 0x50 ;  /* 0x0000005015027836 */ /* 0x040fe20000000000 */
[----:B------:R0:W-:Y:S01]  /*6e50*/  STL [R1+0xd4], R0 ;  /* 0x0000d40001007387 */ /* 0x0001e20000100800 */
[----:B------:R-:W-:-:S02]  /*6e60*/  VIADD R13, R21, 0x52 ;  /* 0x00000052150d7836 */ /* 0x000fc40000000000 */
[----:B-1----:R-:W-:Y:S01]  /*6e70*/  VIADD R12, R21, 0x4c ;  /* 0x0000004c150c7836 */ /* 0x002fe20000000000 */
[----:B------:R-:W-:Y:S01]  /*6e80*/  IABS R3, R2 ;  /* 0x0000000200037213 */ /* 0x000fe20000000000 */
[--C-:B------:R-:W-:Y:S01]  /*6e90*/  @!P1 IMAD.IADD R11, R11, 0x1, -R19.reuse ;  /* 0x000000010b0b9824 */ /* 0x100fe200078e0a13 */
[----:B------:R-:W-:Y:S01]  /*6ea0*/  IABS R4, R13 ;  /* 0x0000000d00047213 */ /* 0x000fe20000000000 */
[--C-:B------:R-:W-:Y:S01]  /*6eb0*/  @!P4 IMAD.IADD R6, R6, 0x1, -R19.reuse ;  /* 0x000000010606c824 */ /* 0x100fe200078e0a13 */
[----:B------:R-:W-:Y:S01]  /*6ec0*/  ISETP.GE.AND P1, PT, R8, RZ, PT ;  /* 0x000000ff0800720c */ /* 0x000fe20003f26270 */
[----:B------:R-:W-:Y:S01]  /*6ed0*/  @!P6 IMAD.IADD R7, R7, 0x1, -R19 ;  /* 0x000000010707e824 */ /* 0x000fe200078e0a13 */
[C---:B------:R-:W-:Y:S01]  /*6ee0*/  ISETP.GT.U32.AND P4, PT, R19.reuse, R11, PT ;  /* 0x0000000b1300720c */ /* 0x040fe20003f84070 */
[----:B0-----:R-:W-:Y:S01]  /*6ef0*/  IMAD.MOV.U32 R0, RZ, RZ, R9 ;  /* 0x000000ffff007224 */ /* 0x001fe200078e0009 */
[----:B------:R-:W-:Y:S01]  /*6f00*/  ISETP.GT.U32.AND P6, PT, R19, R6, PT ;  /* 0x000000061300720c */ /* 0x000fe20003fc4070 */
[----:B------:R-:W-:-:S04]  /*6f10*/  IMAD.HI.U32 R9, R22, R3, RZ ;  /* 0x0000000316097227 */ /* 0x000fc800078e00ff */
[----:B------:R-:W-:-:S04]  /*6f20*/  IMAD.HI.U32 R10, R22, R4, RZ ;  /* 0x00000004160a7227 */ /* 0x000fc800078e00ff */
[----:B------:R-:W-:Y:S02]  /*6f30*/  IMAD.MOV R9, RZ, RZ, -R9 ;  /* 0x000000ffff097224 */ /* 0x000fe400078e0a09 */
[----:B------:R-:W-:Y:S02]  /*6f40*/  IMAD.MOV R10, RZ, RZ, -R10 ;  /* 0x000000ffff0a7224 */ /* 0x000fe400078e0a0a */
[C---:B------:R-:W-:Y:S02]  /*6f50*/  IMAD R3, R19.reuse, R9, R3 ;  /* 0x0000000913037224 */ /* 0x040fe400078e0203 */
[----:B------:R-:W-:Y:S01]  /*6f60*/  IMAD R4, R19, R10, R4 ;  /* 0x0000000a13047224 */ /* 0x000fe200078e0204 */
[----:B------:R-:W-:Y:S01]  /*6f70*/  IABS R10, R12 ;  /* 0x0000000c000a7213 */ /* 0x000fe20000000000 */
[----:B------:R-:W-:Y:S02]  /*6f80*/  VIADD R8, R21, 0x4e ;  /* 0x0000004e15087836 */ /* 0x000fe40000000000 */
[--C-:B------:R-:W-:Y:S01]  /*6f90*/  @!P6 IMAD.IADD R6, R6, 0x1, -R19.reuse ;  /* 0x000000010606e824 */ /* 0x100fe200078e0a13 */
[----:B------:R-:W-:Y:S01]  /*6fa0*/  ISETP.GT.U32.AND P6, PT, R19, R3, PT ;  /* 0x000000031300720c */ /* 0x000fe20003fc4070 */
[----:B------:R-:W-:Y:S01]  /*6fb0*/  @!P4 IMAD.IADD R11, R11, 0x1, -R19 ;  /* 0x000000010b0bc824 */ /* 0x000fe200078e0a13 */
[----:B------:R-:W-:Y:S01]  /*6fc0*/  ISETP.GT.U32.AND P4, PT, R19, R4, PT ;  /* 0x000000041300720c */ /* 0x000fe20003f84070 */
[----:B------:R-:W-:Y:S01]  /*6fd0*/  @!P0 IMAD.MOV R0, RZ, RZ, -R0 ;  /* 0x000000ffff008224 */ /* 0x000fe200078e0a00 */
[----:B------:R-:W-:Y:S01]  /*6fe0*/  IABS R15, R8 ;  /* 0x00000008000f7213 */ /* 0x000fe20000000000 */
[----:B------:R-:W-:Y:S01]  /*6ff0*/  VIADD R9, R21, 0x4a ;  /* 0x0000004a15097836 */ /* 0x000fe20000000000 */
[----:B------:R-:W-:Y:S01]  /*7000*/  ISETP.GT.U32.AND P0, PT, R19, R7, PT ;  /* 0x000000071300720c */ /* 0x000fe20003f04070 */
[C---:B------:R-:W-:Y:S01]  /*7010*/  IMAD.HI.U32 R14, R22.reuse, R10, RZ ;  /* 0x0000000a160e7227 */ /* 0x040fe200078e00ff */
[----:B------:R0:W-:Y:S03]  /*7020*/  STL [R1+0xd8], R0 ;  /* 0x0000d80001007387 */ /* 0x0001e60000100800 */
[----:B------:R-:W-:-:S04]  /*7030*/  IMAD.HI.U32 R16, R22, R15, RZ ;  /* 0x0000000f16107227 */ /* 0x000fc800078e00ff */
[----:B------:R-:W-:Y:S02]  /*7040*/  IMAD.MOV R16, RZ, RZ, -R16 ;  /* 0x000000ffff107224 */ /* 0x000fe400078e0a10 */
[--C-:B------:R-:W-:Y:S02]  /*7050*/  @!P6 IMAD.IADD R3, R3, 0x1, -R19.reuse ;  /* 0x000000010303e824 */ /* 0x100fe400078e0a13 */
[----:B------:R-:W-:Y:S01]  /*7060*/  @!P4 IMAD.IADD R4, R4, 0x1, -R19 ;  /* 0x000000010404c824 */ /* 0x000fe200078e0a13 */
[----:B------:R-:W-:Y:S01]  /*7070*/  ISETP.GE.AND P4, PT, R2, RZ, PT ;  /* 0x000000ff0200720c */ /* 0x000fe20003f86270 */
[----:B0-----:R-:W-:Y:S01]  /*7080*/  IMAD.MOV.U32 R0, RZ, RZ, R5 ;  /* 0x000000ffff007224 */ /* 0x001fe200078e0005 */
[C---:B------:R-:W-:Y:S01]  /*7090*/  ISETP.GT.U32.AND P6, PT, R19.reuse, R3, PT ;  /* 0x000000031300720c */ /* 0x040fe20003fc4070 */
[----:B------:R-:W-:Y:S01]  /*70a0*/  IMAD R2, R19, R16, R15 ;  /* 0x0000001013027224 */ /* 0x000fe200078e020f */
[----:B------:R-:W-:Y:S01]  /*70b0*/  IABS R16, R20 ;  /* 0x0000001400107213 */ /* 0x000fe20000000000 */
[----:B------:R-:W-:-:S02]  /*70c0*/  IMAD.MOV.U32 R5, RZ, RZ, R6 ;  /* 0x000000ffff057224 */ /* 0x000fc400078e0006 */
[----:B------:R-:W-:Y:S01]  /*70d0*/  @!P2 IMAD.MOV R0, RZ, RZ, -R0 ;  /* 0x000000ffff00a224 */ /* 0x000fe200078e0a00 */
[C---:B------:R-:W-:Y:S01]  /*70e0*/  ISETP.GT.U32.AND P2, PT, R19.reuse, R4, PT ;  /* 0x000000041300720c */ /* 0x040fe20003f44070 */
[----:B------:R-:W-:Y:S01]  /*70f0*/  @!P3 IMAD.MOV R11, RZ, RZ, -R11 ;  /* 0x000000ffff0bb224 */ /* 0x000fe200078e0a0b */
[----:B------:R-:W-:Y:S01]  /*7100*/  ISETP.GT.U32.AND P3, PT, R19, R2, PT ;  /* 0x000000021300720c */ /* 0x000fe20003f64070 */
[----:B------:R-:W-:Y:S01]  /*7110*/  @!P0 IMAD.IADD R7, R7, 0x1, -R19 ;  /* 0x0000000107078824 */ /* 0x000fe200078e0a13 */
[----:B------:R-:W-:Y:S01]  /*7120*/  ISETP.GE.AND P0, PT, R13, RZ, PT ;  /* 0x000000ff0d00720c */ /* 0x000fe20003f06270 */
[----:B------:R-:W-:Y:S01]  /*7130*/  IMAD.MOV R14, RZ, RZ, -R14 ;  /* 0x000000ffff0e7224 */ /* 0x000fe200078e0a0e */
[----:B------:R-:W-:Y:S01]  /*7140*/  IABS R13, R9 ;  /* 0x00000009000d7213 */ /* 0x000fe20000000000 */
[----:B------:R-:W-:Y:S01]  /*7150*/  @!P5 IMAD.MOV R5, RZ, RZ, -R5 ;  /* 0x000000ffff05d224 */ /* 0x000fe200078e0a05 */
[----:B------:R0:W-:Y:S01]  /*7160*/  STL [R1+0xcc], R0 ;  /* 0x0000cc0001007387 */ /* 0x0001e20000100800 */
[--C-:B------:R-:W-:Y:S01]  /*7170*/  @!P6 IMAD.IADD R3, R3, 0x1, -R19.reuse ;  /* 0x000000010303e824 */ /* 0x100fe200078e0a13 */
[----:B------:R-:W-:Y:S01]  /*7180*/  ISETP.GE.AND P5, PT, R8, RZ, PT ;  /* 0x000000ff0800720c */ /* 0x000fe20003fa6270 */
[----:B------:R-:W-:Y:S01]  /*7190*/  VIADD R6, R21, 0x48 ;  /* 0x0000004815067836 */ /* 0x000fe20000000000 */
[----:B------:R-:W-:Y:S01]  /*71a0*/  STL [R1+0x94], R11 ;  /* 0x0000940b01007387 */ /* 0x000fe20000100800 */
[--C-:B------:R-:W-:Y:S01]  /*71b0*/  @!P2 IMAD.IADD R4, R4, 0x1, -R19.reuse ;  /* 0x000000010404a824 */ /* 0x100fe200078e0a13 */
[----:B------:R-:W-:Y:S01]  /*71c0*/  ISETP.GE.AND P2, PT, R9, RZ, PT ;  /* 0x000000ff0900720c */ /* 0x000fe20003f46270 */
[----:B------:R-:W-:Y:S01]  /*71d0*/  @!P3 IMAD.IADD R2, R2, 0x1, -R19 ;  /* 0x000000010202b824 */ /* 0x000fe200078e0a13 */
[----:B------:R1:W-:Y:S01]  /*71e0*/  STL [R1+0x78], R5 ;  /* 0x0000780501007387 */ /* 0x0003e20000100800 */
[----:B------:R-:W-:-:S02]  /*71f0*/  IMAD.MOV.U32 R8, RZ, RZ, R4 ;  /* 0x000000ffff087224 */ /* 0x000fc400078e0004 */
[----:B0-----:R-:W-:Y:S01]  /*7200*/  IMAD.MOV.U32 R0, RZ, RZ, R7 ;  /* 0x000000ffff007224 */ /* 0x001fe200078e0007 */
[C---:B------:R-:W-:Y:S01]  /*7210*/  ISETP.GT.U32.AND P3, PT, R19.reuse, R2, PT ;  /* 0x000000021300720c */ /* 0x040fe20003f64070 */
[C---:B------:R-:W-:Y:S01]  /*7220*/  IMAD R7, R19.reuse, R14, R10 ;  /* 0x0000000e13077224 */ /* 0x040fe200078e020a */
[----:B------:R-:W-:Y:S01]  /*7230*/  IABS R10, R6 ;  /* 0x00000006000a7213 */ /* 0x000fe20000000000 */
[----:B------:R-:W-:Y:S01]  /*7240*/  @!P1 IMAD.MOV R0, RZ, RZ, -R0 ;  /* 0x000000ffff009224 */ /* 0x000fe200078e0a00 */
[----:B------:R-:W-:Y:S01]  /*7250*/  ISETP.GE.AND P1, PT, R12, RZ, PT ;  /* 0x000000ff0c00720c */ /* 0x000fe20003f26270 */
[----:B------:R-:W-:Y:S01]  /*7260*/  @!P0 IMAD.MOV R8, RZ, RZ, -R8 ;  /* 0x000000ffff088224 */ /* 0x000fe200078e0a08 */
[----:B------:R-:W-:Y:S01]  /*7270*/  ISETP.GT.U32.AND P6, PT, R19, R7, PT ;  /* 0x000000071300720c */ /* 0x000fe20003fc4070 */
[----:B-1----:R-:W-:Y:S01]  /*7280*/  IMAD.HI.U32 R5, R22, R13, RZ ;  /* 0x0000000d16057227 */ /* 0x002fe200078e00ff */
[----:B------:R0:W-:Y:S01]  /*7290*/  STL [R1+0x74], R0 ;  /* 0x0000740001007387 */ /* 0x0001e20000100800 */
[----:B------:R-:W-:-:S02]  /*72a0*/  ISETP.GE.AND P0, PT, R6, RZ, PT ;  /* 0x000000ff0600720c */ /* 0x000fc40003f06270 */
[----:B------:R-:W-:Y:S01]  /*72b0*/  IMAD.MOV R5, RZ, RZ, -R5 ;  /* 0x000000ffff057224 */ /* 0x000fe200078e0a05 */
[----:B------:R1:W-:Y:S01]  /*72c0*/  STL [R1+0xc], R8 ;  /* 0x00000c0801007387 */ /* 0x0003e20000100800 */
[----:B------:R-:W-:Y:S02]  /*72d0*/  @!P3 IMAD.IADD R2, R2, 0x1, -R19 ;  /* 0x000000010202b824 */ /* 0x000fe400078e0a13 */
[----:B------:R-:W-:Y:S02]  /*72e0*/  IMAD R5, R19, R5, R13 ;  /* 0x0000000513057224 */ /* 0x000fe400078e020d */
[----:B------:R-:W-:-:S04]  /*72f0*/  IMAD.HI.U32 R4, R22, R10, RZ ;  /* 0x0000000a16047227 */ /* 0x000fc800078e00ff */
[----:B0-----:R-:W-:Y:S02]  /*7300*/  IMAD.MOV.U32 R0, RZ, RZ, R3 ;  /* 0x000000ffff007224 */ /* 0x001fe400078e0003 */
[----:B------:R-:W-:Y:S02]  /*7310*/  @!P6 IMAD.IADD R7, R7, 0x1, -R19 ;  /* 0x000000010707e824 */ /* 0x000fe400078e0a13 */
[----:B------:R-:W-:Y:S01]  /*7320*/  @!P4 IMAD.MOV R0, RZ, RZ, -R0 ;  /* 0x000000ffff00c224 */ /* 0x000fe200078e0a00 */
[----:B------:R-:W-:Y:S01]  /*7330*/  ISETP.GT.U32.AND P4, PT, R19, R5, PT ;  /* 0x000000051300720c */ /* 0x000fe20003f84070 */
[----:B------:R-:W-:Y:S01]  /*7340*/  VIADD R3, R21, 0x46 ;  /* 0x0000004615037836 */ /* 0x000fe20000000000 */
[----:B------:R-:W-:Y:S01]  /*7350*/  ISETP.GT.U32.AND P6, PT, R19, R7, PT ;  /* 0x000000071300720c */ /* 0x000fe20003fc4070 */
[----:B------:R-:W-:Y:S01]  /*7360*/  VIADD R9, R21, 0x44 ;  /* 0x0000004415097836 */ /* 0x000fe20000000000 */
[----:B------:R0:W-:Y:S01]  /*7370*/  STL [R1+0x8], R0 ;  /* 0x0000080001007387 */ /* 0x0001e20000100800 */
[----:B------:R-:W-:Y:S01]  /*7380*/  IMAD.MOV R4, RZ, RZ, -R4 ;  /* 0x000000ffff047224 */ /* 0x000fe200078e0a04 */
[----:B-1----:R-:W-:Y:S01]  /*7390*/  IABS R8, R3 ;  /* 0x0000000300087213 */ /* 0x002fe20000000000 */
[----:B------:R-:W-:Y:S01]  /*73a0*/  IMAD.HI.U32 R17, R22, R16, RZ ;  /* 0x0000001016117227 */ /* 0x000fe200078e00ff */
[----:B------:R-:W-:-:S02]  /*73b0*/  IABS R6, R9 ;  /* 0x0000000900067213 */ /* 0x000fc40000000000 */
[----:B------:R-:W-:Y:S01]  /*73c0*/  ISETP.GE.AND P3, PT, R3, RZ, PT ;  /* 0x000000ff0300720c */ /* 0x000fe20003f66270 */
[----:B------:R-:W-:Y:S02]  /*73d0*/  IMAD R10, R19, R4, R10 ;  /* 0x00000004130a7224 */ /* 0x000fe400078e020a */
[--C-:B------:R-:W-:Y:S02]  /*73e0*/  @!P4 IMAD.IADD R5, R5, 0x1, -R19.reuse ;  /* 0x000000010505c824 */ /* 0x100fe400078e0a13 */
[----:B0-----:R-:W-:Y:S02]  /*73f0*/  IMAD.MOV.U32 R0, RZ, RZ, R2 ;  /* 0x000000ffff007224 */ /* 0x001fe400078e0002 */
[----:B------:R-:W-:Y:S01]  /*7400*/  @!P6 IMAD.IADD R7, R7, 0x1, -R19 ;  /* 0x000000010707e824 */ /* 0x000fe200078e0a13 */
[C---:B------:R-:W-:Y:S01]  /*7410*/  ISETP.GT.U32.AND P4, PT, R19.reuse, R5, PT ;  /* 0x000000051300720c */ /* 0x040fe20003f84070 */
[----:B------:R-:W-:Y:S01]  /*7420*/  @!P5 IMAD.MOV R0, RZ, RZ, -R0 ;  /* 0x000000ffff00d224 */ /* 0x000fe200078e0a00 */
[----:B------:R-:W-:Y:S01]  /*7430*/  ISETP.GT.U32.AND P6, PT, R19, R10, PT ;  /* 0x0000000a1300720c */ /* 0x000fe20003fc4070 */
[----:B------:R-:W-:Y:S01]  /*7440*/  IMAD.HI.U32 R12, R22, R8, RZ ;  /* 0x00000008160c7227 */ /* 0x000fe200078e00ff */
[----:B------:R-:W-:-:S02]  /*7450*/  ISETP.GE.AND P5, PT, R9, RZ, PT ;  /* 0x000000ff0900720c */ /* 0x000fc40003fa6270 */
[----:B------:R0:W-:Y:S01]  /*7460*/  STL [R1+0x54], R0 ;  /* 0x0000540001007387 */ /* 0x0001e20000100800 */
[----:B------:R-:W-:-:S04]  /*7470*/  IMAD.HI.U32 R11, R22, R6, RZ ;  /* 0x00000006160b7227 */ /* 0x000fc800078e00ff */
[----:B------:R-:W-:Y:S02]  /*7480*/  IMAD.MOV R2, RZ, RZ, -R12 ;  /* 0x000000ffff027224 */ /* 0x000fe400078e0a0c */
[----:B------:R-:W-:Y:S02]  /*7490*/  VIADD R3, R21, 0x42 ;  /* 0x0000004215037836 */ /* 0x000fe40000000000 */
[----:B------:R-:W-:Y:S02]  /*74a0*/  IMAD.MOV R11, RZ, RZ, -R11 ;  /* 0x000000ffff0b7224 */ /* 0x000fe400078e0a0b */
[----:B0-----:R-:W-:Y:S01]  /*74b0*/  IMAD.MOV.U32 R0, RZ, RZ, R7 ;  /* 0x000000ffff007224 */ /* 0x001fe200078e0007 */
[----:B------:R-:W-:Y:S01]  /*74c0*/  IABS R4, R3 ;  /* 0x0000000300047213 */ /* 0x000fe20000000000 */
[----:B------:R-:W-:Y:S02]  /*74d0*/  IMAD R8, R19, R2, R8 ;  /* 0x0000000213087224 */ /* 0x000fe400078e0208 */
[----:B------:R-:W-:Y:S01]  /*74e0*/  @!P1 IMAD.MOV R0, RZ, RZ, -R0 ;  /* 0x000000ffff009224 */ /* 0x000fe200078e0a00 */
[----:B------:R-:W-:Y:S01]  /*74f0*/  ISETP.GE.AND P1, PT, R3, RZ, PT ;  /* 0x000000ff0300720c */ /* 0x000fe20003f26270 */
[--C-:B------:R-:W-:Y:S01]  /*7500*/  @!P4 IMAD.IADD R5, R5, 0x1, -R19.reuse ;  /* 0x000000010505c824 */ /* 0x100fe200078e0a13 */
[C---:B------:R-:W-:Y:S01]  /*7510*/  ISETP.GT.U32.AND P4, PT, R19.reuse, R8, PT ;  /* 0x000000081300720c */ /* 0x040fe20003f84070 */
[----:B------:R-:W-:Y:S01]  /*7520*/  IMAD R6, R19, R11, R6 ;  /* 0x0000000b13067224 */ /* 0x000fe200078e0206 */
[----:B------:R0:W-:Y:S01]  /*7530*/  STL [R1+0x5c], R0 ;  /* 0x00005c0001007387 */ /* 0x0001e20000100800 */
[----:B------:R-:W-:-:S02]  /*7540*/  @!P6 IMAD.IADD R10, R10, 0x1, -R19 ;  /* 0x000000010a0ae824 */ /* 0x000fc400078e0a13 */
[----:B------:R-:W-:Y:S02]  /*7550*/  IMAD.MOV.U32 R7, RZ, RZ, R4 ;  /* 0x000000ffff077224 */ /* 0x000fe400078e0004 */
[----:B------:R-:W-:Y:S01]  /*7560*/  VIADD R12, R21, 0x40 ;  /* 0x00000040150c7836 */ /* 0x000fe20000000000 */
[----:B------:R-:W-:Y:S01]  /*7570*/  ISETP.GT.U32.AND P6, PT, R19, R10, PT ;  /* 0x0000000a1300720c */ /* 0x000fe20003fc4070 */
[----:B------:R-:W-:-:S04]  /*7580*/  IMAD.HI.U32 R2, R22, R7, RZ ;  /* 0x0000000716027227 */ /* 0x000fc800078e00ff */
[----:B0-----:R-:W-:Y:S01]  /*7590*/  IMAD.MOV.U32 R0, RZ, RZ, R5 ;  /* 0x000000ffff007224 */ /* 0x001fe200078e0005 */
[----:B------:R-:W-:Y:S01]  /*75a0*/  IABS R5, R12 ;  /* 0x0000000c00057213 */ /* 0x000fe20000000000 */
[----:B------:R-:W-:Y:S02]  /*75b0*/  IMAD.MOV R2, RZ, RZ, -R2 ;  /* 0x000000ffff027224 */ /* 0x000fe400078e0a02 */
[----:B------:R-:W-:Y:S01]  /*75c0*/  @!P2 IMAD.MOV R0, RZ, RZ, -R0 ;  /* 0x000000ffff00a224 */ /* 0x000fe200078e0a00 */
[----:B------:R-:W-:Y:S01]  /*75d0*/  ISETP.GT.U32.AND P2, PT, R19, R6, PT ;  /* 0x000000061300720c */ /* 0x000fe20003f44070 */
[----:B------:R-:W-:Y:S02]  /*75e0*/  @!P4 IMAD.IADD R8, R8, 0x1, -R19 ;  /* 0x000000010808c824 */ /* 0x000fe400078e0a13 */
[----:B------:R-:W-:Y:S01]  /*75f0*/  VIADD R9, R21, 0x3e ;  /* 0x0000003e15097836 */ /* 0x000fe20000000000 */
[----:B------:R0:W-:Y:S01]  /*7600*/  STL [R1+0x64], R0 ;  /* 0x0000640001007387 */ /* 0x0001e20000100800 */
[C---:B------:R-:W-:Y:S01]  /*7610*/  IMAD R7, R19.reuse, R2, R7 ;  /* 0x0000000213077224 */ /* 0x040fe200078e0207 */
[C---:B------:R-:W-:Y:S01]  /*7620*/  ISETP.GT.U32.AND P4, PT, R19.reuse, R8, PT ;  /* 0x000000081300720c */ /* 0x040fe20003f84070 */
[----:B------:R-:W-:Y:S01]  /*7630*/  @!P6 IMAD.IADD R10, R10, 0x1, -R19 ;  /* 0x000000010a0ae824 */ /* 0x000fe200078e0a13 */
[----:B------:R-:W-:Y:S01]  /*7640*/  IABS R4, R9 ;  /* 0x0000000900047213 */ /* 0x000fe20000000000 */
[----:B------:R-:W-:Y:S01]  /*7650*/  IMAD.HI.U32 R11, R22, R5, RZ ;  /* 0x00000005160b7227 */ /* 0x000fe200078e00ff */
[----:B------:R-:W-:-:S03]  /*7660*/  ISETP.GT.U32.AND P6, PT, R19, R7, PT ;  /* 0x000000071300720c */ /* 0x000fc60003fc4070 */
[----:B------:R-:W-:Y:S02]  /*7670*/  @!P2 IMAD.IADD R6, R6, 0x1, -R19 ;  /* 0x000000010606a824 */ /* 0x000fe400078e0a13 */
[----:B0-----:R-:W-:Y:S02]  /*7680*/  IMAD.MOV.U32 R0, RZ, RZ, R10 ;  /* 0x000000ffff007224 */ /* 0x001fe400078e000a */
[----:B------:R-:W-:Y:S01]  /*7690*/  IMAD.HI.U32 R10, R22, R4, RZ ;  /* 0x00000004160a7227 */ /* 0x000fe200078e00ff */
[----:B------:R-:W-:-:S03]  /*76a0*/  ISETP.GT.U32.AND P2, PT, R19, R6, PT ;  /* 0x000000061300720c */ /* 0x000fc60003f44070 */
[----:B------:R-:W-:Y:S02]  /*76b0*/  IMAD.MOV R11, RZ, RZ, -R11 ;  /* 0x000000ffff0b7224 */ /* 0x000fe400078e0a0b */
[----:B------:R-:W-:Y:S02]  /*76c0*/  VIADD R2, R21, 0x3c ;  /* 0x0000003c15027836 */ /* 0x000fe40000000000 */
[----:B------:R-:W-:Y:S02]  /*76d0*/  IMAD.MOV R10, RZ, RZ, -R10 ;  /* 0x000000ffff0a7224 */ /* 0x000fe400078e0a0a */
[----:B------:R-:W-:Y:S01]  /*76e0*/  @!P4 IMAD.IADD R8, R8, 0x1, -R19 ;  /* 0x000000010808c824 */ /* 0x000fe200078e0a13 */
[----:B------:R-:W-:Y:S01]  /*76f0*/  IABS R3, R2 ;  /* 0x0000000200037213 */ /* 0x000fe20000000000 */
[----:B------:R-:W-:Y:S01]  /*7700*/  IMAD R5, R19, R11, R5 ;  /* 0x0000000b13057224 */ /* 0x000fe200078e0205 */
[----:B------:R-:W-:Y:S01]  /*7710*/  ISETP.GE.AND P4, PT, R9, RZ, PT ;  /* 0x000000ff0900720c */ /* 0x000fe20003f86270 */
[----:B------:R-:W-:-:S02]  /*7720*/  @!P6 IMAD.IADD R7, R7, 0x1, -R19 ;  /* 0x000000010707e824 */ /* 0x000fc400078e0a13 */
[C---:B------:R-:W-:Y:S02]  /*7730*/  IMAD R4, R19.reuse, R10, R4 ;  /* 0x0000000a13047224 */ /* 0x040fe400078e0204 */
[----:B------:R-:W-:Y:S01]  /*7740*/  @!P2 IMAD.IADD R6, R6, 0x1, -R19 ;  /* 0x000000010606a824 */ /* 0x000fe200078e0a13 */
[C---:B------:R-:W-:Y:S01]  /*7750*/  ISETP.GT.U32.AND P2, PT, R19.reuse, R5, PT ;  /* 0x000000051300720c */ /* 0x040fe20003f44070 */
[----:B------:R-:W-:Y:S01]  /*7760*/  IMAD.MOV.U32 R13, RZ, RZ, R8 ;  /* 0x000000ffff0d7224 */ /* 0x000fe200078e0008 */
[C---:B------:R-:W-:Y:S01]  /*7770*/  ISETP.GT.U32.AND P6, PT, R19.reuse, R7, PT ;  /* 0x000000071300720c */ /* 0x040fe20003fc4070 */
[----:B------:R-:W-:Y:S01]  /*7780*/  @!P0 IMAD.MOV R0, RZ, RZ, -R0 ;  /* 0x000000ffff008224 */ /* 0x000fe200078e0a00 */
[----:B------:R-:W-:Y:S01]  /*7790*/  ISETP.GE.AND P0, PT, R12, RZ, PT ;  /* 0x000000ff0c00720c */ /* 0x000fe20003f06270 */
[----:B------:R-:W-:Y:S01]  /*77a0*/  @!P3 IMAD.MOV R13, RZ, RZ, -R13 ;  /* 0x000000ffff0db224 */ /* 0x000fe200078e0a0d */
[----:B------:R-:W-:Y:S01]  /*77b0*/  ISETP.GT.U32.AND P3, PT, R19, R4, PT ;  /* 0x000000041300720c */ /* 0x000fe20003f64070 */
[----:B------:R-:W-:Y:S01]  /*77c0*/  IMAD.HI.U32 R12, R22, R3, RZ ;  /* 0x00000003160c7227 */ /* 0x000fe200078e00ff */
[----:B------:R0:W-:Y:S03]  /*77d0*/  STL [R1+0x68], R0 ;  /* 0x0000680001007387 */ /* 0x0001e60000100800 */
[----:B------:R-:W-:Y:S01]  /*77e0*/  IMAD.MOV R9, RZ, RZ, -R12 ;  /* 0x000000ffff097224 */ /* 0x000fe200078e0a0c */
[----:B------:R-:W-:Y:S01]  /*77f0*/  STL [R1+0x60], R13 ;  /* 0x0000600d01007387 */ /* 0x000fe20000100800 */
[----:B------:R-:W-:-:S02]  /*7800*/  @!P2 IMAD.IADD R5, R5, 0x1, -R19 ;  /* 0x000000010505a824 */ /* 0x000fc400078e0a13 */
[----:B------:R-:W-:Y:S02]  /*7810*/  IMAD R3, R19, R9, R3 ;  /* 0x0000000913037224 */ /* 0x000fe400078e0203 */
[--C-:B------:R-:W-:Y:S02]  /*7820*/  @!P6 IMAD.IADD R7, R7, 0x1, -R19.reuse ;  /* 0x000000010707e824 */ /* 0x100fe400078e0a13 */
[----:B0-----:R-:W-:Y:S01]  /*7830*/  IMAD.MOV.U32 R0, RZ, RZ, R6 ;  /* 0x000000ffff007224 */ /* 0x001fe200078e0006 */
[----:B------:R-:W-:Y:S01]  /*7840*/  ISETP.GT.U32.AND P6, PT, R19, R3, PT ;  /* 0x000000031300720c */ /* 0x000fe20003fc4070 */
[C---:B------:R-:W-:Y:S02]  /*7850*/  VIADD R6, R21.reuse, 0x3a ;  /* 0x0000003a15067836 */ /* 0x040fe40000000000 */
[----:B------:R-:W-:Y:S01]  /*7860*/  @!P5 IMAD.MOV R0, RZ, RZ, -R0 ;  /* 0x000000ffff00d224 */ /* 0x000fe200078e0a00 */
[----:B------:R-:W-:Y:S01]  /*7870*/  ISETP.GE.AND P5, PT, R2, RZ, PT ;  /* 0x000000ff0200720c */ /* 0x000fe20003fa6270 */
[----:B------:R-:W-:Y:S01]  /*7880*/  @!P3 IMAD.IADD R4, R4, 0x1, -R19 ;  /* 0x000000010404b824 */ /* 0x000fe200078e0a13 */
[----:B------:R-:W-:Y:S01]  /*7890*/  IABS R12, R6 ;  /* 0x00000006000c7213 */ /* 0x000fe20000000000 */
[----:B------:R-:W-:Y:S01]  /*78a0*/  VIADD R9, R21, 0x38 ;  /* 0x0000003815097836 */ /* 0x000fe20000000000 */
[----:B------:R-:W-:Y:S01]  /*78b0*/  ISETP.GT.U32.AND P3, PT, R19, R5, PT ;  /* 0x000000051300720c */ /* 0x000fe20003f64070 */
[----:B------:R0:W-:Y:S01]  /*78c0*/  STL [R1+0xbc], R0 ;  /* 0x0000bc0001007387 */ /* 0x0001e20000100800 */
[----:B------:R-:W-:Y:S01]  /*78d0*/  ISETP.GE.AND P2, PT, R6, RZ, PT ;  /* 0x000000ff0600720c */ /* 0x000fe20003f46270 */
[----:B------:R-:W-:Y:S01]  /*78e0*/  IMAD.HI.U32 R2, R22, R12, RZ ;  /* 0x0000000c16027227 */ /* 0x000fe200078e00ff */
[----:B------:R-:W-:-:S03]  /*78f0*/  IABS R11, R9 ;  /* 0x00000009000b7213 */ /* 0x000fc60000000000 */
[----:B------:R-:W-:Y:S02]  /*7900*/  IMAD.MOV R2, RZ, RZ, -R2 ;  /* 0x000000ffff027224 */ /* 0x000fe400078e0a02 */
[----:B------:R-:W-:Y:S01]  /*7910*/  @!P6 IMAD.IADD R3, R3, 0x1, -R19 ;  /* 0x000000010303e824 */ /* 0x000fe200078e0a13 */
[C---:B------:R-:W-:Y:S01]  /*7920*/  ISETP.GT.U32.AND P6, PT, R19.reuse, R4, PT ;  /* 0x000000041300720c */ /* 0x040fe20003fc4070 */
[----:B------:R-:W-:Y:S02]  /*7930*/  IMAD R12, R19, R2, R12 ;  /* 0x00000002130c7224 */ /* 0x000fe400078e020c */
[----:B0-----:R-:W-:Y:S02]  /*7940*/  IMAD.MOV.U32 R0, RZ, RZ, R7 ;  /* 0x000000ffff007224 */ /* 0x001fe400078e0007 */
[----:B------:R-:W-:Y:S01]  /*7950*/  @!P3 IMAD.IADD R5, R5, 0x1, -R19 ;  /* 0x000000010505b824 */ /* 0x000fe200078e0a13 */
[C---:B------:R-:W-:Y:S01]  /*7960*/  ISETP.GT.U32.AND P3, PT, R19.reuse, R12, PT ;  /* 0x0000000c1300720c */ /* 0x040fe20003f64070 */
[----:B------:R-:W-:Y:S01]  /*7970*/  @!P1 IMAD.MOV R0, RZ, RZ, -R0 ;  /* 0x000000ffff009224 */ /* 0x000fe200078e0a00 */
[----:B------:R-:W-:Y:S01]  /*7980*/  ISETP.GT.U32.AND P1, PT, R19, R3, PT ;  /* 0x000000031300720c */ /* 0x000fe20003f24070 */
[----:B------:R-:W-:-:S03]  /*7990*/  IMAD.HI.U32 R7, R22, R11, RZ ;  /* 0x0000000b16077227 */ /* 0x000fc600078e00ff */
[----:B------:R0:W-:Y:S01]  /*79a0*/  STL [R1+0xc4], R0 ;  /* 0x0000c40001007387 */ /* 0x0001e20000100800 */
[----:B------:R-:W-:Y:S02]  /*79b0*/  IMAD.MOV R7, RZ, RZ, -R7 ;  /* 0x000000ffff077224 */ /* 0x000fe400078e0a07 */
[C---:B------:R-:W-:Y:S02]  /*79c0*/  VIADD R6, R21.reuse, 0x36 ;  /* 0x0000003615067836 */ /* 0x040fe40000000000 */
[----:B------:R-:W-:Y:S02]  /*79d0*/  VIADD R2, R21, 0x34 ;  /* 0x0000003415027836 */ /* 0x000fe40000000000 */
[----:B------:R-:W-:Y:S01]  /*79e0*/  IMAD R11, R19, R7, R11 ;  /* 0x00000007130b7224 */ /* 0x000fe200078e020b */
[----:B------:R-:W-:Y:S01]  /*79f0*/  IABS R13, R6 ;  /* 0x00000006000d7213 */ /* 0x000fe20000000000 */
[----:B------:R-:W-:Y:S01]  /*7a00*/  VIADD R8, R21, 0x32 ;  /* 0x0000003215087836 */ /* 0x000fe20000000000 */
[----:B------:R-:W-:Y:S01]  /*7a10*/  IABS R7, R2 ;  /* 0x0000000200077213 */ /* 0x000fe20000000000 */
[----:B------:R-:W-:Y:S01]  /*7a20*/  @!P3 IMAD.IADD R12, R12, 0x1, -R19 ;  /* 0x000000010c0cb824 */ /* 0x000fe200078e0a13 */
[----:B------:R-:W-:Y:S01]  /*7a30*/  ISETP.GE.AND P3, PT, R6, RZ, PT ;  /* 0x000000ff0600720c */ /* 0x000fe20003f66270 */
[----:B0-----:R-:W-:Y:S01]  /*7a40*/  IMAD.MOV.U32 R0, RZ, RZ, R5 ;  /* 0x000000ffff007224 */ /* 0x001fe200078e0005 */
[----:B------:R-:W-:Y:S01]  /*7a50*/  IABS R10, R8 ;  /* 0x00000008000a7213 */ /* 0x000fe20000000000 */
[--C-:B------:R-:W-:Y:S01]  /*7a60*/  @!P6 IMAD.IADD R4, R4, 0x1, -R19.reuse ;  /* 0x000000010404e824 */ /* 0x100fe200078e0a13 */
[----:B------:R-:W-:Y:S01]  /*7a70*/  ISETP.GT.U32.AND P6, PT, R19, R11, PT ;  /* 0x0000000b1300720c */ /* 0x000fe20003fc4070 */
[----:B------:R-:W-:Y:S01]  /*7a80*/  @!P1 IMAD.IADD R3, R3, 0x1, -R19 ;  /* 0x0000000103039824 */ /* 0x000fe200078e0a13 */
[----:B------:R-:W-:Y:S01]  /*7a90*/  ISETP.GE.AND P1, PT, R9, RZ, PT ;  /* 0x000000ff0900720c */ /* 0x000fe20003f26270 */
[----:B------:R-:W-:Y:S01]  /*7aa0*/  @!P0 IMAD.MOV R0, RZ, RZ, -R0 ;  /* 0x000000ffff008224 */ /* 0x000fe200078e0a00 */
[----:B------:R-:W-:Y:S01]  /*7ab0*/  ISETP.GT.U32.AND P0, PT, R19, R12, PT ;  /* 0x0000000c1300720c */ /* 0x000fe20003f04070 */
[----:B------:R-:W-:-:S03]  /*7ac0*/  IMAD.HI.U32 R14, R22, R13, RZ ;  /* 0x0000000d160e7227 */ /* 0x000fc600078e00ff */
[----:B------:R0:W-:Y:S01]  /*7ad0*/  STL [R1+0x58], R0 ;  /* 0x0000580001007387 */ /* 0x0001e20000100800 */
[----:B------:R-:W-:-:S04]  /*7ae0*/  IMAD.HI.U32 R9, R22, R7, RZ ;  /* 0x0000000716097227 */ /* 0x000fc800078e00ff */
[----:B------:R-:W-:Y:S02]  /*7af0*/  IMAD.MOV.U32 R5, RZ, RZ, R10 ;  /* 0x000000ffff057224 */ /* 0x000fe400078e000a */
[----:B------:R-:W-:Y:S02]  /*7b00*/  IMAD.MOV R14, RZ, RZ, -R14 ;  /* 0x000000ffff0e7224 */ /* 0x000fe400078e0a0e */
[----:B------:R-:W-:Y:S02]  /*7b10*/  IMAD.MOV R10, RZ, RZ, -R9 ;  /* 0x000000ffff0a7224 */ /* 0x000fe400078e0a09 */
[C---:B------:R-:W-:Y:S02]  /*7b20*/  IMAD R6, R19.reuse, R14, R13 ;  /* 0x0000000e13067224 */ /* 0x040fe400078e020d */
[----:B------:R-:W-:Y:S02]  /*7b30*/  IMAD R7, R19, R10, R7 ;  /* 0x0000000a13077224 */ /* 0x000fe400078e0207 */
[----:B------:R-:W-:-:S02]  /*7b40*/  @!P6 IMAD.IADD R11, R11, 0x1, -R19 ;  /* 0x000000010b0be824 */ /* 0x000fc400078e0a13 */
[----:B------:R-:W-:Y:S01]  /*7b50*/  @!P4 IMAD.MOV R4, RZ, RZ, -R4 ;  /* 0x000000ffff04c224 */ /* 0x000fe200078e0a04 */
[C---:B------:R-:W-:Y:S01]  /*7b60*/  ISETP.GT.U32.AND P4, PT, R19.reuse, R6, PT ;  /* 0x000000061300720c */ /* 0x040fe20003f84070 */
[----:B------:R-:W-:Y:S01]  /*7b70*/  @!P0 IMAD.IADD R12, R12, 0x1, -R19 ;  /* 0x000000010c0c8824 */ /* 0x000fe200078e0a13 */
[C---:B------:R-:W-:Y:S01]  /*7b80*/  ISETP.GT.U32.AND P0, PT, R19.reuse, R7, PT ;  /* 0x000000071300720c */ /* 0x040fe20003f04070 */
[----:B------:R-:W-:Y:S01]  /*7b90*/  IMAD.HI.U32 R9, R22, R5, RZ ;  /* 0x0000000516097227 */ /* 0x000fe200078e00ff */
[----:B------:R-:W-:Y:S01]  /*7ba0*/  ISETP.GT.U32.AND P6, PT, R19, R11, PT ;  /* 0x0000000b1300720c */ /* 0x000fe20003fc4070 */
[----:B------:R-:W-:Y:S02]  /*7bb0*/  STL [R1+0x34], R4 ;  /* 0x0000340401007387 */ /* 0x000fe40000100800 */
[----:B0-----:R-:W-:Y:S02]  /*7bc0*/  IMAD.MOV.U32 R0, RZ, RZ, R3 ;  /* 0x000000ffff007224 */ /* 0x001fe400078e0003 */
[----:B------:R-:W-:-:S02]  /*7bd0*/  IMAD.MOV R9, RZ, RZ, -R9 ;  /* 0x000000ffff097224 */ /* 0x000fc400078e0a09 */
[----:B------:R-:W-:Y:S01]  /*7be0*/  @!P5 IMAD.MOV R0, RZ, RZ, -R0 ;  /* 0x000000ffff00d224 */ /* 0x000fe200078e0a00 */
[----:B------:R-:W-:Y:S01]  /*7bf0*/  ISETP.GE.AND P5, PT, R2, RZ, PT ;  /* 0x000000ff0200720c */ /* 0x000fe20003fa6270 */
[----:B------:R-:W-:Y:S02]  /*7c00*/  IMAD R5, R19, R9, R5 ;  /* 0x0000000913057224 */ /* 0x000fe400078e0205 */
[----:B------:R-:W-:Y:S01]  /*7c10*/  VIADD R9, R21, 0x30 ;  /* 0x0000003015097836 */ /* 0x000fe20000000000 */
[----:B------:R0:W-:Y:S01]  /*7c20*/  STL [R1+0x50], R0 ;  /* 0x0000500001007387 */ /* 0x0001e20000100800 */
[--C-:B------:R-:W-:Y:S01]  /*7c30*/  @!P4 IMAD.IADD R6, R6, 0x1, -R19.reuse ;  /* 0x000000010606c824 */ /* 0x100fe200078e0a13 */
[----:B------:R-:W-:Y:S01]  /*7c40*/  ISETP.GE.AND P4, PT, R8, RZ, PT ;  /* 0x000000ff0800720c */ /* 0x000fe20003f86270 */
[--C-:B------:R-:W-:Y:S01]  /*7c50*/  @!P0 IMAD.IADD R7, R7, 0x1, -R19.reuse ;  /* 0x0000000107078824 */ /* 0x100fe200078e0a13 */
[----:B------:R-:W-:Y:S01]  /*7c60*/  IABS R2, R9 ;  /* 0x0000000900027213 */ /* 0x000fe20000000000 */
[----:B------:R-:W-:Y:S01]  /*7c70*/  @!P6 IMAD.IADD R11, R11, 0x1, -R19 ;  /* 0x000000010b0be824 */ /* 0x000fe200078e0a13 */
[----:B------:R-:W-:Y:S01]  /*7c80*/  ISETP.GT.U32.AND P6, PT, R19, R5, PT ;  /* 0x000000051300720c */ /* 0x000fe20003fc4070 */
[----:B------:R-:W-:Y:S01]  /*7c90*/  VIADD R3, R21, 0x2e ;  /* 0x0000002e15037836 */ /* 0x000fe20000000000 */
[----:B------:R-:W-:Y:S01]  /*7ca0*/  ISETP.GT.U32.AND P0, PT, R19, R6, PT ;  /* 0x000000061300720c */ /* 0x000fe20003f04070 */
[----:B------:R-:W-:-:S03]  /*7cb0*/  IMAD.HI.U32 R8, R22, R2, RZ ;  /* 0x0000000216087227 */ /* 0x000fc600078e00ff */
[----:B------:R-:W-:Y:S01]  /*7cc0*/  IABS R14, R3 ;  /* 0x00000003000e7213 */ /* 0x000fe20000000000 */
[----:B0-----:R-:W-:Y:S02]  /*7cd0*/  IMAD.MOV.U32 R0, RZ, RZ, R12 ;  /* 0x000000ffff007224 */ /* 0x001fe400078e000c */
[----:B------:R-:W-:Y:S02]  /*7ce0*/  IMAD.MOV R8, RZ, RZ, -R8 ;  /* 0x000000ffff087224 */ /* 0x000fe400078e0a08 */
[----:B------:R-:W-:Y:S01]  /*7cf0*/  @!P2 IMAD.MOV R0, RZ, RZ, -R0 ;  /* 0x000000ffff00a224 */ /* 0x000fe200078e0a00 */
[C---:B------:R-:W-:Y:S01]  /*7d00*/  ISETP.GT.U32.AND P2, PT, R19.reuse, R7, PT ;  /* 0x000000071300720c */ /* 0x040fe20003f44070 */
[----:B------:R-:W-:Y:S02]  /*7d10*/  IMAD R2, R19, R8, R2 ;  /* 0x0000000813027224 */ /* 0x000fe400078e0202 */
[--C-:B------:R-:W-:Y:S01]  /*7d20*/  @!P6 IMAD.IADD R5, R5, 0x1, -R19.reuse ;  /* 0x000000010505e824 */ /* 0x100fe200078e0a13 */
[----:B------:R0:W-:Y:S01]  /*7d30*/  STL [R1+0x38], R0 ;  /* 0x0000380001007387 */ /* 0x0001e20000100800 */
[----:B------:R-:W-:Y:S01]  /*7d40*/  @!P0 IMAD.IADD R6, R6, 0x1, -R19 ;  /* 0x0000000106068824 */ /* 0x000fe200078e0a13 */
[----:B------:R-:W-:Y:S01]  /*7d50*/  ISETP.GT.U32.AND P0, PT, R19, R2, PT ;  /* 0x000000021300720c */ /* 0x000fe20003f04070 */
[----:B------:R-:W-:Y:S01]  /*7d60*/  VIADD R4, R21, 0x2c ;  /* 0x0000002c15047836 */ /* 0x000fe20000000000 */
[----:B------:R-:W-:Y:S01]  /*7d70*/  ISETP.GT.U32.AND P6, PT, R19, R5, PT ;  /* 0x000000051300720c */ /* 0x000fe20003fc4070 */
[----:B------:R-:W-:-:S03]  /*7d80*/  IMAD.MOV R17, RZ, RZ, -R17 ;  /* 0x000000ffff117224 */ /* 0x000fc600078e0a11 */
[----:B------:R-:W-:Y:S01]  /*7d90*/  IABS R10, R4 ;  /* 0x00000004000a7213 */ /* 0x000fe20000000000 */
[----:B------:R-:W-:Y:S01]  /*7da0*/  @!P2 IMAD.IADD R7, R7, 0x1, -R19 ;  /* 0x000000010707a824 */ /* 0x000fe200078e0a13 */
[----:B------:R-:W-:Y:S01]  /*7db0*/  ISETP.GE.AND P2, PT, R3, RZ, PT ;  /* 0x000000ff0300720c */ /* 0x000fe20003f46270 */
[----:B0-----:R-:W-:Y:S02]  /*7dc0*/  IMAD.MOV.U32 R0, RZ, RZ, R11 ;  /* 0x000000ffff007224 */ /* 0x001fe400078e000b */
[----:B------:R-:W-:-:S04]  /*7dd0*/  IMAD.HI.U32 R11, R22, R14, RZ ;  /* 0x0000000e160b7227 */ /* 0x000fc800078e00ff */
[----:B------:R-:W-:Y:S02]  /*7de0*/  IMAD.MOV R11, RZ, RZ, -R11 ;  /* 0x000000ffff0b7224 */ /* 0x000fe400078e0a0b */
[----:B------:R-:W-:Y:S02]  /*7df0*/  IMAD.MOV.U32 R12, RZ, RZ, R7 ;  /* 0x000000ffff0c7224 */ /* 0x000fe400078e0007 */
[----:B------:R-:W-:Y:S02]  /*7e00*/  IMAD R14, R19, R11, R14 ;  /* 0x0000000b130e7224 */ /* 0x000fe400078e020e */
[----:B------:R-:W-:Y:S01]  /*7e10*/  @!P1 IMAD.MOV R0, RZ, RZ, -R0 ;  /* 0x000000ffff009224 */ /* 0x000fe200078e0a00 */
[----:B------:R-:W-:Y:S01]  /*7e20*/  ISETP.GE.AND P1, PT, R9, RZ, PT ;  /* 0x000000ff0900720c */ /* 0x000fe20003f26270 */
[----:B------:R-:W-:Y:S01]  /*7e30*/  @!P5 IMAD.MOV R12, RZ, RZ, -R12 ;  /* 0x000000ffff0cd224 */ /* 0x000fe200078e0a0c */
[----:B------:R-:W-:Y:S01]  /*7e40*/  ISETP.GT.U32.AND P5, PT, R19, R14, PT ;  /* 0x0000000e1300720c */ /* 0x000fe20003fa4070 */
[--C-:B------:R-:W-:Y:S01]  /*7e50*/  @!P0 IMAD.IADD R2, R2, 0x1, -R19.reuse ;  /* 0x0000000102028824 */ /* 0x100fe200078e0a13 */
[----:B------:R0:W-:Y:S01]  /*7e60*/  STL [R1+0xa0], R0 ;  /* 0x0000a00001007387 */ /* 0x0001e20000100800 */
[----:B------:R-:W-:Y:S01]  /*7e70*/  @!P6 IMAD.IADD R5, R5, 0x1, -R19 ;  /* 0x000000010505e824 */ /* 0x000fe200078e0a13 */
[----:B------:R-:W-:Y:S01]  /*7e80*/  ISETP.GE.AND P6, PT, R4, RZ, PT ;  /* 0x000000ff0400720c */ /* 0x000fe20003fc6270 */
[----:B------:R-:W-:Y:S01]  /*7e90*/  VIADD R3, R21, 0x2a ;  /* 0x0000002a15037836 */ /* 0x000fe20000000000 */
[----:B------:R-:W-:Y:S01]  /*7ea0*/  ISETP.GT.U32.AND P0, PT, R19, R2, PT ;  /* 0x000000021300720c */ /* 0x000fe20003f04070 */
[----:B------:R-:W-:-:S04]  /*7eb0*/  IMAD.HI.U32 R8, R22, R10, RZ ;  /* 0x0000000a16087227 */ /* 0x000fc800078e00ff */
[----:B------:R-:W-:Y:S02]  /*7ec0*/  VIADD R4, R21, 0x28 ;  /* 0x0000002815047836 */ /* 0x000fe40000000000 */
[----:B0-----:R-:W-:Y:S02]  /*7ed0*/  IMAD.MOV.U32 R0, RZ, RZ, R6 ;  /* 0x000000ffff007224 */ /* 0x001fe400078e0006 */
[----:B------:R-:W-:Y:S02]  /*7ee0*/  @!P5 IMAD.IADD R14, R14, 0x1, -R19 ;  /* 0x000000010e0ed824 */ /* 0x000fe400078e0a13 */
[----:B------:R-:W-:Y:S01]  /*7ef0*/  @!P3 IMAD.MOV R0, RZ, RZ, -R0 ;  /* 0x000000ffff00b224 */ /* 0x000fe200078e0a00 */
[----:B------:R-:W-:Y:S01]  /*7f00*/  ISETP.GE.AND P3, PT, R3, RZ, PT ;  /* 0x000000ff0300720c */ /* 0x000fe20003f66270 */
[----:B------:R-:W-:Y:S01]  /*7f10*/  IMAD.MOV R8, RZ, RZ, -R8 ;  /* 0x000000ffff087224 */ /* 0x000fe200078e0a08 */
[----:B------:R-:W-:Y:S01]  /*7f20*/  IABS R3, R3 ;  /* 0x0000000300037213 */ /* 0x000fe20000000000 */
[----:B------:R-:W-:Y:S01]  /*7f30*/  VIADD R6, R21, 0x26 ;  /* 0x0000002615067836 */ /* 0x000fe20000000000 */
[----:B------:R0:W-:Y:S01]  /*7f40*/  STL [R1+0x40], R0 ;  /* 0x0000400001007387 */ /* 0x0001e20000100800 */
[C---:B------:R-:W-:Y:S01]  /*7f50*/  ISETP.GT.U32.AND P5, PT, R19.reuse, R14, PT ;  /* 0x0000000e1300720c */ /* 0x040fe20003fa4070 */
[----:B------:R-:W-:-:S02]  /*7f60*/  IMAD R10, R19, R8, R10 ;  /* 0x00000008130a7224 */ /* 0x000fc400078e020a */
[----:B------:R-:W-:Y:S01]  /*7f70*/  IMAD.HI.U32 R7, R22, R3, RZ ;  /* 0x0000000316077227 */ /* 0x000fe200078e00ff */
[----:B------:R-:W-:Y:S03]  /*7f80*/  STL [R1+0x84], R12 ;  /* 0x0000840c01007387 */ /* 0x000fe60000100800 */
[----:B------:R-:W-:Y:S01]  /*7f90*/  @!P0 IMAD.IADD R2, R2, 0x1, -R19 ;  /* 0x0000000102028824 */ /* 0x000fe200078e0a13 */
[C---:B------:R-:W-:Y:S01]  /*7fa0*/  ISETP.GT.U32.AND P0, PT, R19.reuse, R10, PT ;  /* 0x0000000a1300720c */ /* 0x040fe20003f04070 */
[----:B0-----:R-:W-:Y:S01]  /*7fb0*/  IMAD.MOV.U32 R0, RZ, RZ, R5 ;  /* 0x000000ffff007224 */ /* 0x001fe200078e0005 */
[----:B------:R-:W-:Y:S01]  /*7fc0*/  IABS R5, R6 ;  /* 0x0000000600057213 */ /* 0x000fe20000000000 */
[----:B------:R-:W-:Y:S02]  /*7fd0*/  IMAD.MOV R7, RZ, RZ, -R7 ;  /* 0x000000ffff077224 */ /* 0x000fe400078e0a07 */
[----:B------:R-:W-:Y:S01]  /*7fe0*/  @!P4 IMAD.MOV R0, RZ, RZ, -R0 ;  /* 0x000000ffff00c224 */ /* 0x000fe200078e0a00 */
[----:B------:R-:W-:Y:S01]  /*7ff0*/  ISETP.GE.AND P4, PT, R4, RZ, PT ;  /* 0x000000ff0400720c */ /* 0x000fe20003f86270 */
[----:B------:R-:W-:Y:S01]  /*8000*/  IMAD R3, R19, R7, R3 ;  /* 0x0000000713037224 */ /* 0x000fe200078e0203 */
[----:B------:R-:W-:Y:S01]  /*8010*/  IABS R4, R4 ;  /* 0x0000000400047213 */ /* 0x000fe20000000000 */
[C---:B------:R-:W-:Y:S01]  /*8020*/  IMAD.HI.U32 R9, R22.reuse, R5, RZ ;  /* 0x0000000516097227 */ /* 0x040fe200078e00ff */
[----:B------:R0:W-:Y:S03]  /*8030*/  STL [R1+0x8c], R0 ;  /* 0x00008c0001007387 */ /* 0x0001e60000100800 */
[----:B------:R-:W-:-:S04]  /*8040*/  IMAD.HI.U32 R13, R22, R4, RZ ;  /* 0x00000004160d7227 */ /* 0x000fc800078e00ff */
[----:B------:R-:W-:Y:S02]  /*8050*/  IMAD.MOV R13, RZ, RZ, -R13 ;  /* 0x000000ffff0d7224 */ /* 0x000fe400078e0a0d */
[----:B------:R-:W-:Y:S02]  /*8060*/  IMAD.MOV R9, RZ, RZ, -R9 ;  /* 0x000000ffff097224 */ /* 0x000fe400078e0a09 */
[C---:B------:R-:W-:Y:S02]  /*8070*/  IMAD R4, R19.reuse, R13, R4 ;  /* 0x0000000d13047224 */ /* 0x040fe400078e0204 */
[----:B------:R-:W-:Y:S01]  /*8080*/  @!P5 IMAD.IADD R14, R14, 0x1, -R19 ;  /* 0x000000010e0ed824 */ /* 0x000fe200078e0a13 */
[C---:B------:R-:W-:Y:S01]  /*8090*/  ISETP.GT.U32.AND P5, PT, R19.reuse, R3, PT ;  /* 0x000000031300720c */ /* 0x040fe20003fa4070 */
[----:B------:R-:W-:Y:S02]  /*80a0*/  IMAD R5, R19, R9, R5 ;  /* 0x0000000913057224 */ /* 0x000fe400078e0205 */
[----:B0-----:R-:W-:-:S02]  /*80b0*/  IMAD.MOV.U32 R0, RZ, RZ, R14 ;  /* 0x000000ffff007224 */ /* 0x001fc400078e000e */
[----:B------:R-:W-:Y:S01]  /*80c0*/  @!P1 IMAD.MOV R2, RZ, RZ, -R2 ;  /* 0x000000ffff029224 */ /* 0x000fe200078e0a02 */
[----:B------:R-:W-:Y:S01]  /*80d0*/  ISETP.GT.U32.AND P1, PT, R19, R4, PT ;  /* 0x000000041300720c */ /* 0x000fe20003f24070 */
[----:B------:R-:W-:Y:S02]  /*80e0*/  VIADD R8, R21, 0x22 ;  /* 0x0000002215087836 */ /* 0x000fe40000000000 */
[--C-:B------:R-:W-:Y:S01]  /*80f0*/  @!P0 IMAD.IADD R10, R10, 0x1, -R19.reuse ;  /* 0x000000010a0a8824 */ /* 0x100fe200078e0a13 */
[----:B------:R-:W-:Y:S01]  /*8100*/  STL [R1+0x16d4], R2 ;  /* 0x0016d40201007387 */ /* 0x000fe20000100800 */
[----:B------:R-:W-:Y:S01]  /*8110*/  @!P2 IMAD.MOV R0, RZ, RZ, -R0 ;  /* 0x000000ffff00a224 */ /* 0x000fe200078e0a00 */
[----:B------:R-:W-:Y:S01]  /*8120*/  ISETP.GT.U32.AND P2, PT, R19, R5, PT ;  /* 0x000000051300720c */ /* 0x000fe20003f44070 */
[----:B------:R-:W-:Y:S01]  /*8130*/  VIADD R12, R21, 0x24 ;  /* 0x00000024150c7836 */ /* 0x000fe20000000000 */
[----:B------:R-:W-:Y:S01]  /*8140*/  IABS R7, R8 ;  /* 0x0000000800077213 */ /* 0x000fe20000000000 */
[----:B------:R-:W-:Y:S01]  /*8150*/  @!P5 IMAD.IADD R3, R3, 0x1, -R19 ;  /* 0x000000010303d824 */ /* 0x000fe200078e0a13 */
[----:B------:R-:W-:Y:S01]  /*8160*/  ISETP.GT.U32.AND P0, PT, R19, R10, PT ;  /* 0x0000000a1300720c */ /* 0x000fe20003f04070 */
[----:B------:R0:W-:Y:S01]  /*8170*/  STL [R1+0x2c], R0 ;  /* 0x00002c0001007387 */ /* 0x0001e20000100800 */
[----:B------:R-:W-:Y:S01]  /*8180*/  IABS R11, R12 ;  /* 0x0000000c000b7213 */ /* 0x000fe20000000000 */
[----:B------:R-:W-:Y:S01]  /*8190*/  IMAD.HI.U32 R9, R22, R7, RZ ;  /* 0x0000000716097227 */ /* 0x000fe200078e00ff */
[----:B------:R-:W-:-:S03]  /*81a0*/  ISETP.GE.AND P5, PT, R12, RZ, PT ;  /* 0x000000ff0c00720c */ /* 0x000fc60003fa6270 */
[----:B------:R-:W-:Y:S01]  /*81b0*/  @!P1 IMAD.IADD R4, R4, 0x1, -R19 ;  /* 0x0000000104049824 */ /* 0x000fe200078e0a13 */
[----:B------:R-:W-:Y:S01]  /*81c0*/  ISETP.GT.U32.AND P1, PT, R19, R3, PT ;  /* 0x000000031300720c */ /* 0x000fe20003f24070 */
[----:B------:R-:W-:Y:S02]  /*81d0*/  IMAD.MOV R9, RZ, RZ, -R9 ;  /* 0x000000ffff097224 */ /* 0x000fe400078e0a09 */
[----:B------:R-:W-:-:S04]  /*81e0*/  IMAD.HI.U32 R13, R22, R11, RZ ;  /* 0x0000000b160d7227 */ /* 0x000fc800078e00ff */
[----:B------:R-:W-:Y:S02]  /*81f0*/  @!P2 IMAD.IADD R5, R5, 0x1, -R19 ;  /* 0x000000010505a824 */ /* 0x000fe400078e0a13 */
[C---:B------:R-:W-:Y:S02]  /*8200*/  IMAD R7, R19.reuse, R9, R7 ;  /* 0x0000000913077224 */ /* 0x040fe400078e0207 */
[----:B------:R-:W-:Y:S01]  /*8210*/  IMAD.MOV R13, RZ, RZ, -R13 ;  /* 0x000000ffff0d7224 */ /* 0x000fe200078e0a0d */
[----:B------:R-:W-:Y:S01]  /*8220*/  ISETP.GT.U32.AND P2, PT, R19, R5, PT ;  /* 0x000000051300720c */ /* 0x000fe20003f44070 */
[----:B------:R-:W-:Y:S01]  /*8230*/  @!P0 IMAD.IADD R10, R10, 0x1, -R19 ;  /* 0x000000010a0a8824 */ /* 0x000fe200078e0a13 */
[----:B------:R-:W-:Y:S01]  /*8240*/  ISETP.GE.AND P0, PT, R6, RZ, PT ;  /* 0x000000ff0600720c */ /* 0x000fe20003f06270 */
[----:B------:R-:W-:Y:S02]  /*8250*/  VIADD R9, R21, 0x20 ;  /* 0x0000002015097836 */ /* 0x000fe40000000000 */
[----:B------:R-:W-:-:S02]  /*8260*/  IMAD R6, R19, R13, R11 ;  /* 0x0000000d13067224 */ /* 0x000fc400078e020b */
[----:B0-----:R-:W-:Y:S01]  /*8270*/  IMAD.MOV.U32 R0, RZ, RZ, R10 ;  /* 0x000000ffff007224 */ /* 0x001fe200078e000a */
[----:B------:R-:W-:Y:S01]  /*8280*/  IABS R14, R9 ;  /* 0x00000009000e7213 */ /* 0x000fe20000000000 */
[----:B------:R-:W-:Y:S01]  /*8290*/  @!P1 IMAD.IADD R3, R3, 0x1, -R19 ;  /* 0x0000000103039824 */ /* 0x000fe200078e0a13 */
[C---:B------:R-:W-:Y:S01]  /*82a0*/  ISETP.GT.U32.AND P1, PT, R19.reuse, R6, PT ;  /* 0x000000061300720c */ /* 0x040fe20003f24070 */
[----:B------:R-:W-:Y:S01]  /*82b0*/  @!P6 IMAD.MOV R0, RZ, RZ, -R0 ;  /* 0x000000ffff00e224 */ /* 0x000fe200078e0a00 */
[----:B------:R-:W-:Y:S01]  /*82c0*/  ISETP.GT.U32.AND P6, PT, R19, R4, PT ;  /* 0x000000041300720c */ /* 0x000fe20003fc4070 */
[----:B------:R-:W-:-:S03]  /*82d0*/  IMAD.HI.U32 R15, R22, R14, RZ ;  /* 0x0000000e160f7227 */ /* 0x000fc600078e00ff */
[----:B------:R-:W-:Y:S01]  /*82e0*/  STL [R1+0x16d8], R0 ;  /* 0x0016d80001007387 */ /* 0x000fe20000100800 */
[----:B------:R-:W-:Y:S02]  /*82f0*/  IMAD.MOV R15, RZ, RZ, -R15 ;  /* 0x000000ffff0f7224 */ /* 0x000fe400078e0a0f */
[--C-:B------:R-:W-:Y:S01]  /*8300*/  @!P2 IMAD.IADD R5, R5, 0x1, -R19.reuse ;  /* 0x000000010505a824 */ /* 0x100fe200078e0a13 */
[----:B------:R-:W-:Y:S01]  /*8310*/  ISETP.GE.AND P2, PT, R8, RZ, PT ;  /* 0x000000ff0800720c */ /* 0x000fe20003f46270 */
[C---:B------:R-:W-:Y:S02]  /*8320*/  IMAD R8, R19.reuse, R15, R14 ;  /* 0x0000000f13087224 */ /* 0x040fe400078e020e */
[--C-:B------:R-:W-:Y:S02]  /*8330*/  @!P1 IMAD.IADD R6, R6, 0x1, -R19.reuse ;  /* 0x0000000106069824 */ /* 0x100fe400078e0a13 */
[----:B------:R-:W-:Y:S01]  /*8340*/  @!P6 IMAD.IADD R4, R4, 0x1, -R19 ;  /* 0x000000010404e824 */ /* 0x000fe200078e0a13 */
[----:B------:R-:W-:Y:S01]  /*8350*/  ISETP.GT.U32.AND P6, PT, R19, R7, PT ;  /* 0x000000071300720c */ /* 0x000fe20003fc4070 */
[----:B------:R-:W-:Y:S01]  /*8360*/  VIADD R12, R21, 0x1c ;  /* 0x0000001c150c7836 */ /* 0x000fe20000000000 */
[----:B------:R-:W-:Y:S01]  /*8370*/  ISETP.GT.U32.AND P1, PT, R19, R8, PT ;  /* 0x000000081300720c */ /* 0x000fe20003f24070 */
[----:B------:R-:W-:-:S02]  /*8380*/  VIADD R13, R21, 0x1a ;  /* 0x0000001a150d7836 */ /* 0x000fc40000000000 */
[----:B------:R-:W-:Y:S01]  /*8390*/  @!P4 IMAD.MOV R4, RZ, RZ, -R4 ;  /* 0x000000ffff04c224 */ /* 0x000fe200078e0a04 */
[----:B------:R-:W-:Y:S01]  /*83a0*/  IABS R10, R12 ;  /* 0x0000000c000a7213 */ /* 0x000fe20000000000 */
[----:B------:R-:W-:Y:S01]  /*83b0*/  @!P3 IMAD.MOV R3, RZ, RZ, -R3 ;  /* 0x000000ffff03b224 */ /* 0x000fe200078e0a03 */
[----:B------:R-:W-:Y:S01]  /*83c0*/  IABS R11, R13 ;  /* 0x0000000d000b7213 */ /* 0x000fe20000000000 */
[----:B------:R-:W-:Y:S02]  /*83d0*/  @!P0 IMAD.MOV R5, RZ, RZ, -R5 ;  /* 0x000000ffff058224 */ /* 0x000fe400078e0a05 */
[----:B------:R-:W-:Y:S01]  /*83e0*/  IMAD.HI.U32 R14, R22, R10, RZ ;  /* 0x0000000a160e7227 */ /* 0x000fe200078e00ff */
[----:B------:R-:W-:Y:S03]  /*83f0*/  STL [R1+0x16dc], R3 ;  /* 0x0016dc0301007387 */ /* 0x000fe60000100800 */
[--C-:B------:R-:W-:Y:S01]  /*8400*/  @!P6 IMAD.IADD R7, R7, 0x1, -R19.reuse ;  /* 0x000000010707e824 */ /* 0x100fe200078e0a13 */
[----:B------:R-:W-:Y:S01]  /*8410*/  ISETP.GE.AND P6, PT, R9, RZ, PT ;  /* 0x000000ff0900720c */ /* 0x000fe20003fc6270 */
[----:B------:R-:W-:Y:S01]  /*8420*/  @!P1 IMAD.IADD R8, R8, 0x1, -R19 ;  /* 0x0000000108089824 */ /* 0x000fe200078e0a13 */
[C---:B------:R-:W-:Y:S01]  /*8430*/  ISETP.GT.U32.AND P1, PT, R19.reuse, R6, PT ;  /* 0x000000061300720c */ /* 0x040fe20003f24070 */
[----:B------:R-:W-:Y:S01]  /*8440*/  IMAD.HI.U32 R15, R22, R11, RZ ;  /* 0x0000000b160f7227 */ /* 0x000fe200078e00ff */
[C---:B------:R-:W-:Y:S01]  /*8450*/  ISETP.GT.U32.AND P4, PT, R19.reuse, R7, PT ;  /* 0x000000071300720c */ /* 0x040fe20003f84070 */
[----:B------:R-:W-:Y:S01]  /*8460*/  STL [R1+0x16e0], R4 ;  /* 0x0016e00401007387 */ /* 0x000fe20000100800 */
[----:B------:R-:W-:Y:S01]  /*8470*/  ISETP.GT.U32.AND P3, PT, R19, R8, PT ;  /* 0x000000081300720c */ /* 0x000fe20003f64070 */
[----:B------:R-:W-:-:S02]  /*8480*/  IMAD.MOV R14, RZ, RZ, -R14 ;  /* 0x000000ffff0e7224 */ /* 0x000fc400078e0a0e */
[----:B------:R-:W-:Y:S01]  /*8490*/  IMAD.MOV R15, RZ, RZ, -R15 ;  /* 0x000000ffff0f7224 */ /* 0x000fe200078e0a0f */
[----:B------:R-:W-:Y:S01]  /*84a0*/  STL [R1+0x16e4], R5 ;  /* 0x0016e40501007387 */ /* 0x000fe20000100800 */
[C---:B------:R-:W-:Y:S02]  /*84b0*/  IMAD R10, R19.reuse, R14, R10 ;  /* 0x0000000e130a7224 */ /* 0x040fe400078e020a */
[C---:B------:R-:W-:Y:S02]  /*84c0*/  IMAD R11, R19.reuse, R15, R11 ;  /* 0x0000000f130b7224 */ /* 0x040fe400078e020b */
[--C-:B------:R-:W-:Y:S01]  /*84d0*/  @!P1 IMAD.IADD R6, R6, 0x1, -R19.reuse ;  /* 0x0000000106069824 */ /* 0x100fe200078e0a13 */
[C---:B------:R-:W-:Y:S01]  /*84e0*/  ISETP.GT.U32.AND P1, PT, R19.reuse, R10, PT ;  /* 0x0000000a1300720c */ /* 0x040fe20003f24070 */
[----:B------:R-:W-:Y:S01]  /*84f0*/  IMAD R9, R19, R17, R16 ;  /* 0x0000001113097224 */ /* 0x000fe200078e0210 */
[----:B------:R-:W-:Y:S01]  /*8500*/  IABS R16, R25 ;  /* 0x0000001900107213 */ /* 0x000fe20000000000 */
[----:B------:R-:W-:Y:S01]  /*8510*/  @!P4 IMAD.IADD R7, R7, 0x1, -R19 ;  /* 0x000000010707c824 */ /* 0x000fe200078e0a13 */
[----:B------:R-:W-:Y:S01]  /*8520*/  ISETP.GT.U32.AND P4, PT, R19, R11, PT ;  /* 0x0000000b1300720c */ /* 0x000fe20003f84070 */
[----:B------:R-:W-:Y:S01]  /*8530*/  VIADD R14, R21, 0x18 ;  /* 0x00000018150e7836 */ /* 0x000fe20000000000 */
[----:B------:R-:W-:Y:S01]  /*8540*/  ISETP.GT.U32.AND P0, PT, R19, R9, PT ;  /* 0x000000091300720c */ /* 0x000fe20003f04070 */
[----:B------:R-:W-:-:S02]  /*8550*/  VIADD R15, R21, 0x16 ;  /* 0x00000016150f7836 */ /* 0x000fc40000000000 */
[--C-:B------:R-:W-:Y:S01]  /*8560*/  @!P3 IMAD.IADD R8, R8, 0x1, -R19.reuse ;  /* 0x000000010808b824 */ /* 0x100fe200078e0a13 */
[----:B------:R-:W-:Y:S01]  /*8570*/  IABS R18, R14 ;  /* 0x0000000e00127213 */ /* 0x000fe20000000000 */
[----:B------:R-:W-:Y:S01]  /*8580*/  @!P5 IMAD.MOV R6, RZ, RZ, -R6 ;  /* 0x000000ffff06d224 */ /* 0x000fe200078e0a06 */
[----:B------:R-:W-:Y:S01]  /*8590*/  IABS R17, R15 ;  /* 0x0000000f00117213 */ /* 0x000fe20000000000 */
[--C-:B------:R-:W-:Y:S01]  /*85a0*/  @!P1 IMAD.IADD R10, R10, 0x1, -R19.reuse ;  /* 0x000000010a0a9824 */ /* 0x100fe200078e0a13 */
[----:B------:R-:W-:Y:S01]  /*85b0*/  ISETP.GE.AND P3, PT, R20, RZ, PT ;  /* 0x000000ff1400720c */ /* 0x000fe20003f66270 */
[C---:B------:R-:W-:Y:S01]  /*85c0*/  IMAD.HI.U32 R24, R22.reuse, R18, RZ ;  /* 0x0000001216187227 */ /* 0x040fe200078e00ff */
[----:B------:R0:W-:Y:S03]  /*85d0*/  STL [R1+0x16e8], R6 ;  /* 0x0016e80601007387 */ /* 0x0001e60000100800 */
[----:B------:R-:W-:Y:S01]  /*85e0*/  @!P4 IMAD.IADD R11, R11, 0x1, -R19 ;  /* 0x000000010b0bc824 */ /* 0x000fe200078e0a13 */
[----:B------:R-:W-:Y:S01]  /*85f0*/  ISETP.GT.U32.AND P4, PT, R19, R10, PT ;  /* 0x0000000a1300720c */ /* 0x000fe20003f84070 */
[----:B------:R-:W-:-:S03]  /*8600*/  IMAD.HI.U32 R20, R22, R17, RZ ;  /* 0x0000001116147227 */ /* 0x000fc600078e00ff */
[----:B------:R-:W-:Y:S01]  /*8610*/  ISETP.GT.U32.AND P5, PT, R19, R11, PT ;  /* 0x0000000b1300720c */ /* 0x000fe20003fa4070 */
[----:B------:R-:W-:Y:S01]  /*8620*/  @!P0 IMAD.IADD R9, R9, 0x1, -R19 ;  /* 0x0000000109098824 */ /* 0x000fe200078e0a13 */
[----:B------:R-:W-:Y:S01]  /*8630*/  ISETP.GE.AND P0, PT, R12, RZ, PT ;  /* 0x000000ff0c00720c */ /* 0x000fe20003f06270 */
[----:B------:R-:W-:Y:S02]  /*8640*/  IMAD.MOV R24, RZ, RZ, -R24 ;  /* 0x000000ffff187224 */ /* 0x000fe400078e0a18 */
[----:B------:R-:W-:Y:S01]  /*8650*/  IMAD.MOV R20, RZ, RZ, -R20 ;  /* 0x000000ffff147224 */ /* 0x000fe200078e0a14 */
[----:B------:R-:W-:Y:S01]  /*8660*/  ISETP.GT.U32.AND P1, PT, R19, R9, PT ;  /* 0x000000091300720c */ /* 0x000fe20003f24070 */
[----:B------:R-:W-:Y:S01]  /*8670*/  @!P6 IMAD.MOV R8, RZ, RZ, -R8 ;  /* 0x000000ffff08e224 */ /* 0x000fe200078e0a08 */
[----:B------:R-:W-:Y:S01]  /*8680*/  ISETP.GE.AND P6, PT, R13, RZ, PT ;  /* 0x000000ff0d00720c */ /* 0x000fe20003fc6270 */
[C---:B------:R-:W-:Y:S02]  /*8690*/  IMAD R12, R19.reuse, R24, R18 ;  /* 0x00000018130c7224 */ /* 0x040fe400078e0212 */
[----:B------:R-:W-:-:S02]  /*86a0*/  IMAD R13, R19, R20, R17 ;  /* 0x00000014130d7224 */ /* 0x000fc400078e0211 */
[----:B------:R-:W-:Y:S01]  /*86b0*/  @!P2 IMAD.MOV R7, RZ, RZ, -R7 ;  /* 0x000000ffff07a224 */ /* 0x000fe200078e0a07 */
[C---:B------:R-:W-:Y:S01]  /*86c0*/  ISETP.GT.U32.AND P2, PT, R19.reuse, R12, PT ;  /* 0x0000000c1300720c */ /* 0x040fe20003f44070 */
[--C-:B------:R-:W-:Y:S01]  /*86d0*/  @!P4 IMAD.IADD R10, R10, 0x1, -R19.reuse ;  /* 0x000000010a0ac824 */ /* 0x100fe200078e0a13 */
[----:B------:R-:W-:Y:S01]  /*86e0*/  ISETP.GT.U32.AND P4, PT, R19, R13, PT ;  /* 0x0000000d1300720c */ /* 0x000fe20003f84070 */
[----:B------:R-:W-:Y:S01]  /*86f0*/  IMAD.HI.U32 R18, R22, R16, RZ ;  /* 0x0000001016127227 */ /* 0x000fe200078e00ff */
[----:B------:R-:W-:Y:S03]  /*8700*/  STL [R1+0x16ec], R7 ;  /* 0x0016ec0701007387 */ /* 0x000fe60000100800 */
[----:B------:R-:W-:Y:S01]  /*8710*/  IMAD.MOV R18, RZ, RZ, -R18 ;  /* 0x000000ffff127224 */ /* 0x000fe200078e0a12 */
[----:B------:R1:W-:Y:S01]  /*8720*/  STL [R1+0x16f0], R8 ;  /* 0x0016f00801007387 */ /* 0x0003e20000100800 */
[----:B------:R-:W-:Y:S01]  /*8730*/  @!P1 IMAD.IADD R9, R9, 0x1, -R19 ;  /* 0x0000000109099824 */ /* 0x000fe200078e0a13 */
[----:B------:R-:W-:Y:S01]  /*8740*/  ISETP.GE.AND P1, PT, R14, RZ, PT ;  /* 0x000000ff0e00720c */ /* 0x000fe20003f26270 */
[----:B------:R-:W-:-:S02]  /*8750*/  IMAD R14, R19, R18, R16 ;  /* 0x00000012130e7224 */ /* 0x000fc400078e0210 */
[--C-:B------:R-:W-:Y:S01]  /*8760*/  @!P5 IMAD.IADD R11, R11, 0x1, -R19.reuse ;  /* 0x000000010b0bd824 */ /* 0x100fe200078e0a13 */
[----:B------:R-:W-:Y:S01]  /*8770*/  ISETP.GE.AND P5, PT, R15, RZ, PT ;  /* 0x000000ff0f00720c */ /* 0x000fe20003fa6270 */
[--C-:B------:R-:W-:Y:S01]  /*8780*/  @!P2 IMAD.IADD R12, R12, 0x1, -R19.reuse ;  /* 0x000000010c0ca824 */ /* 0x100fe200078e0a13 */
[----:B------:R-:W-:Y:S01]  /*8790*/  IABS R15, R28 ;  /* 0x0000001c000f7213 */ /* 0x000fe20000000000 */
[----:B------:R-:W-:Y:S01]  /*87a0*/  @!P4 IMAD.IADD R13, R13, 0x1, -R19 ;  /* 0x000000010d0dc824 */ /* 0x000fe200078e0a13 */
[C---:B------:R-:W-:Y:S01]  /*87b0*/  ISETP.GT.U32.AND P2, PT, R19.reuse, R14, PT ;  /* 0x0000000e1300720c */ /* 0x040fe20003f44070 */
[----:B------:R-:W-:Y:S01]  /*87c0*/  @!P3 IMAD.MOV R9, RZ, RZ, -R9 ;  /* 0x000000ffff09b224 */ /* 0x000fe200078e0a09 */
[----:B------:R-:W-:Y:S01]  /*87d0*/  ISETP.GT.U32.AND P4, PT, R19, R12, PT ;  /* 0x0000000c1300720c */ /* 0x000fe20003f84070 */
[----:B0-----:R-:W-:Y:S01]  /*87e0*/  VIADD R6, R21, 0xc ;  /* 0x0000000c15067836 */ /* 0x001fe20000000000 */
[----:B------:R-:W-:Y:S01]  /*87f0*/  ISETP.GT.U32.AND P3, PT, R19, R13, PT ;  /* 0x0000000d1300720c */ /* 0x000fe20003f64070 */
[----:B------:R-:W-:Y:S01]  /*8800*/  IMAD.HI.U32 R24, R22, R15, RZ ;  /* 0x0000000f16187227 */ /* 0x000fe200078e00ff */
[----:B------:R0:W-:Y:S02]  /*8810*/  STL [R1+0x16f4], R9 ;  /* 0x0016f40901007387 */ /* 0x0001e40000100800 */
[----:B------:R-:W-:Y:S01]  /*8820*/  IABS R18, R6 ;  /* 0x0000000600127213 */ /* 0x000fe20000000000 */
[----:B-1----:R-:W-:-:S02]  /*8830*/  VIADD R8, R21, 0x10 ;  /* 0x0000001015087836 */ /* 0x002fc40000000000 */
[----:B------:R-:W-:Y:S02]  /*8840*/  VIADD R7, R21, 0xe ;  /* 0x0000000e15077836 */ /* 0x000fe40000000000 */
[----:B------:R-:W-:Y:S01]  /*8850*/  IMAD.MOV R24, RZ, RZ, -R24 ;  /* 0x000000ffff187224 */ /* 0x000fe200078e0a18 */
[----:B------:R-:W-:Y:S01]  /*8860*/  IABS R16, R8 ;  /* 0x0000000800107213 */ /* 0x000fe20000000000 */
[----:B------:R-:W-:Y:S01]  /*8870*/  @!P2 IMAD.IADD R14, R14, 0x1, -R19 ;  /* 0x000000010e0ea824 */ /* 0x000fe200078e0a13 */
[----:B------:R-:W-:Y:S01]  /*8880*/  IABS R17, R7 ;  /* 0x0000000700117213 */ /* 0x000fe20000000000 */
[C---:B------:R-:W-:Y:S02]  /*8890*/  IMAD R15, R19.reuse, R24, R15 ;  /* 0x00000018130f7224 */ /* 0x040fe400078e020f */
[----:B------:R-:W-:Y:S01]  /*88a0*/  IMAD.HI.U32 R24, R22, R18, RZ ;  /* 0x0000001216187227 */ /* 0x000fe200078e00ff */
[----:B------:R-:W-:-:S03]  /*88b0*/  ISETP.GT.U32.AND P2, PT, R19, R14, PT ;  /* 0x0000000e1300720c */ /* 0x000fc60003f44070 */
[--C-:B------:R-:W-:Y:S01]  /*88c0*/  @!P4 IMAD.IADD R12, R12, 0x1, -R19.reuse ;  /* 0x000000010c0cc824 */ /* 0x100fe200078e0a13 */
[----:B------:R-:W-:Y:S01]  /*88d0*/  ISETP.GE.AND P4, PT, R25, RZ, PT ;  /* 0x000000ff1900720c */ /* 0x000fe20003f86270 */
[----:B------:R-:W-:Y:S01]  /*88e0*/  @!P3 IMAD.IADD R13, R13, 0x1, -R19 ;  /* 0x000000010d0db824 */ /* 0x000fe200078e0a13 */
[----:B------:R-:W-:Y:S01]  /*88f0*/  ISETP.GT.U32.AND P3, PT, R19, R15, PT ;  /* 0x0000000f1300720c */ /* 0x000fe20003f64070 */
[----:B------:R-:W-:-:S04]  /*8900*/  IMAD.HI.U32 R20, R22, R16, RZ ;  /* 0x0000001016147227 */ /* 0x000fc800078e00ff */
[----:B------:R-:W-:-:S04]  /*8910*/  IMAD.HI.U32 R25, R22, R17, RZ ;  /* 0x0000001116197227 */ /* 0x000fc800078e00ff */
[----:B------:R-:W-:Y:S02]  /*8920*/  IMAD.MOV R24, RZ, RZ, -R24 ;  /* 0x000000ffff187224 */ /* 0x000fe400078e0a18 */
[C---:B------:R-:W-:Y:S02]  /*8930*/  VIADD R5, R21.reuse, 0x8 ;  /* 0x0000000815057836 */ /* 0x040fe40000000000 */
[----:B------:R-:W-:Y:S02]  /*8940*/  IMAD.MOV R20, RZ, RZ, -R20 ;  /* 0x000000ffff147224 */ /* 0x000fe400078e0a14 */
[----:B------:R-:W-:Y:S02]  /*8950*/  VIADD R2, R21, 0xa ;  /* 0x0000000a15027836 */ /* 0x000fe40000000000 */
[----:B------:R-:W-:Y:S02]  /*8960*/  IMAD.MOV R25, RZ, RZ, -R25 ;  /* 0x000000ffff197224 */ /* 0x000fe400078e0a19 */
[C---:B------:R-:W-:Y:S01]  /*8970*/  IMAD R18, R19.reuse, R24, R18 ;  /* 0x0000001813127224 */ /* 0x040fe200078e0212 */
[----:B------:R-:W-:Y:S01]  /*8980*/  IABS R24, R5 ;  /* 0x0000000500187213 */ /* 0x000fe20000000000 */
[C---:B------:R-:W-:Y:S01]  /*8990*/  IMAD R16, R19.reuse, R20, R16 ;  /* 0x0000001413107224 */ /* 0x040fe200078e0210 */
[----:B------:R-:W-:Y:S01]  /*89a0*/  IABS R20, R2 ;  /* 0x0000000200147213 */ /* 0x000fe20000000000 */
[----:B------:R-:W-:-:S02]  /*89b0*/  IMAD R17, R19, R25, R17 ;  /* 0x0000001913117224 */ /* 0x000fc400078e0211 */
[C---:B------:R-:W-:Y:S02]  /*89c0*/  VIADD R4, R21.reuse, 0x6 ;  /* 0x0000000615047836 */ /* 0x040fe40000000000 */
[C---:B------:R-:W-:Y:S02]  /*89d0*/  VIADD R3, R21.reuse, 0x4 ;  /* 0x0000000415037836 */ /* 0x040fe40000000000 */
[----:B------:R-:W-:Y:S01]  /*89e0*/  VIADD R0, R21, 0x2 ;  /* 0x0000000215007836 */ /* 0x000fe20000000000 */
[----:B------:R-:W-:Y:S01]  /*89f0*/  IABS R26, R4 ;  /* 0x00000004001a7213 */ /* 0x000fe20000000000 */
[----:B------:R-:W-:Y:S01]  /*8a00*/  IMAD.HI.U32 R21, R22, R24, RZ ;  /* 0x0000001816157227 */ /* 0x000fe200078e00ff */
[----:B------:R-:W-:-:S03]  /*8a10*/  IABS R29, R3 ;  /* 0x00000003001d7213 */ /* 0x000fc60000000000 */
[--C-:B------:R-:W-:Y:S01]  /*8a20*/  @!P2 IMAD.IADD R14, R14, 0x1, -R19.reuse ;  /* 0x000000010e0ea824 */ /* 0x100fe200078e0a13 */
[----:B------:R-:W-:Y:S01]  /*8a30*/  ISETP.GT.U32.AND P2, PT, R19, R16, PT ;  /* 0x000000101300720c */ /* 0x000fe20003f44070 */
[----:B------:R-:W-:Y:S01]  /*8a40*/  @!P3 IMAD.IADD R15, R15, 0x1, -R19 ;  /* 0x000000010f0fb824 */ /* 0x000fe200078e0a13 */
[----:B------:R-:W-:Y:S01]  /*8a50*/  ISETP.GT.U32.AND P3, PT, R19, R17, PT ;  /* 0x000000111300720c */ /* 0x000fe20003f64070 */
[----:B------:R-:W-:-:S04]  /*8a60*/  IMAD.HI.U32 R25, R22, R20, RZ ;  /* 0x0000001416197227 */ /* 0x000fc800078e00ff */
[----:B------:R-:W-:Y:S02]  /*8a70*/  IMAD.MOV R21, RZ, RZ, -R21 ;  /* 0x000000ffff157224 */ /* 0x000fe400078e0a15 */
[----:B------:R-:W-:Y:S02]  /*8a80*/  IMAD.MOV R25, RZ, RZ, -R25 ;  /* 0x000000ffff197224 */ /* 0x000fe400078e0a19 */
[C---:B------:R-:W-:Y:S02]  /*8a90*/  IMAD R21, R19.reuse, R21, R24 ;  /* 0x0000001513157224 */ /* 0x040fe400078e0218 */
[C---:B------:R-:W-:Y:S02]  /*8aa0*/  IMAD R20, R19.reuse, R25, R20 ;  /* 0x0000001913147224 */ /* 0x040fe400078e0214 */
[----:B------:R-:W-:Y:S01]  /*8ab0*/  @!P4 IMAD.MOV R14, RZ, RZ, -R14 ;  /* 0x000000ffff0ec224 */ /* 0x000fe200078e0a0e */
[C---:B------:R-:W-:Y:S01]  /*8ac0*/  ISETP.GT.U32.AND P4, PT, R19.reuse, R21, PT ;  /* 0x000000151300720c */ /* 0x040fe20003f84070 */
[--C-:B------:R-:W-:Y:S01]  /*8ad0*/  @!P2 IMAD.IADD R16, R16, 0x1, -R19.reuse ;  /* 0x000000011010a824 */ /* 0x100fe200078e0a13 */
[----:B------:R-:W-:Y:S01]  /*8ae0*/  ISETP.GT.U32.AND P2, PT, R19, R18, PT ;  /* 0x000000121300720c */ /* 0x000fe20003f44070 */
[----:B------:R-:W-:Y:S01]  /*8af0*/  @!P3 IMAD.IADD R17, R17, 0x1, -R19 ;  /* 0x000000011111b824 */ /* 0x000fe200078e0a13 */
[----:B------:R-:W-:Y:S01]  /*8b00*/  ISETP.GT.U32.AND P3, PT, R19, R20, PT ;  /* 0x000000141300720c */ /* 0x000fe20003f64070 */
[----:B------:R-:W-:-:S04]  /*8b10*/  IMAD.HI.U32 R25, R22, R26, RZ ;  /* 0x0000001a16197227 */ /* 0x000fc800078e00ff */
[----:B------:R-:W-:Y:S02]  /*8b20*/  IMAD.MOV R25, RZ, RZ, -R25 ;  /* 0x000000ffff197224 */ /* 0x000fe400078e0a19 */
[----:B0-----:R-:W-:-:S04]  /*8b30*/  IMAD.HI.U32 R9, R22, R29, RZ ;  /* 0x0000001d16097227 */ /* 0x001fc800078e00ff */
[--C-:B------:R-:W-:Y:S01]  /*8b40*/  @!P4 IMAD.IADD R21, R21, 0x1, -R19.reuse ;  /* 0x000000011515c824 */ /* 0x100fe200078e0a13 */
[----:B------:R-:W-:Y:S01]  /*8b50*/  ISETP.GE.AND P4, PT, R2, RZ, PT ;  /* 0x000000ff0200720c */ /* 0x000fe20003f86270 */
[--C-:B------:R-:W-:Y:S01]  /*8b60*/  @!P2 IMAD.IADD R18, R18, 0x1, -R19.reuse ;  /* 0x000000011212a824 */ /* 0x100fe200078e0a13 */
[----:B------:R-:W0:Y:S01]  /*8b70*/  S2R R2, SR_TID.X ;  /* 0x0000000000027919 */ /* 0x000e220000002100 */
[----:B------:R-:W-:Y:S01]  /*8b80*/  @!P3 IMAD.IADD R20, R20, 0x1, -R19 ;  /* 0x000000011414b824 */ /* 0x000fe200078e0a13 */
[C---:B------:R-:W-:Y:S01]  /*8b90*/  ISETP.GT.U32.AND P3, PT, R19.reuse, R16, PT ;  /* 0x000000101300720c */ /* 0x040fe20003f64070 */
[----:B------:R-:W-:Y:S01]  /*8ba0*/  @!P5 IMAD.MOV R13, RZ, RZ, -R13 ;  /* 0x000000ffff0dd224 */ /* 0x000fe200078e0a0d */
[C---:B------:R-:W-:Y:S01]  /*8bb0*/  ISETP.GT.U32.AND P5, PT, R19.reuse, R18, PT ;  /* 0x000000121300720c */ /* 0x040fe20003fa4070 */
[C---:B------:R-:W-:Y:S01]  /*8bc0*/  IMAD R26, R19.reuse, R25, R26 ;  /* 0x00000019131a7224 */ /* 0x040fe200078e021a */
[----:B------:R-:W-:Y:S01]  /*8bd0*/  ISETP.GE.AND P2, PT, R28, RZ, PT ;  /* 0x000000ff1c00720c */ /* 0x000fe20003f46270 */
[----:B------:R-:W-:Y:S01]  /*8be0*/  IMAD.MOV R25, RZ, RZ, -R9 ;  /* 0x000000ffff197224 */ /* 0x000fe200078e0a09 */
[----:B------:R-:W-:Y:S01]  /*8bf0*/  IABS R28, R0 ;  /* 0x00000000001c7213 */ /* 0x000fe20000000000 */
[----:B------:R-:W-:Y:S01]  /*8c00*/  @!P1 IMAD.MOV R12, RZ, RZ, -R12 ;  /* 0x000000ffff0c9224 */ /* 0x000fe200078e0a0c */
[C---:B------:R-:W-:Y:S01]  /*8c10*/  ISETP.GT.U32.AND P1, PT, R19.reuse, R17, PT ;  /* 0x000000111300720c */ /* 0x040fe20003f24070 */
[----:B------:R-:W-:-:S02]  /*8c20*/  IMAD R25, R19, R25, R29 ;  /* 0x0000001913197224 */ /* 0x000fc400078e021d */
[----:B------:R-:W-:Y:S01]  /*8c30*/  @!P0 IMAD.MOV R10, RZ, RZ, -R10 ;  /* 0x000000ffff0a8224 */ /* 0x000fe200078e0a0a */
[C---:B------:R-:W-:Y:S01]  /*8c40*/  ISETP.GT.U32.AND P0, PT, R19.reuse, R15, PT ;  /* 0x0000000f1300720c */ /* 0x040fe20003f04070 */
[--C-:B------:R-:W-:Y:S01]  /*8c50*/  @!P3 IMAD.IADD R16, R16, 0x1, -R19.reuse ;  /* 0x000000011010b824 */ /* 0x100fe200078e0a13 */
[----:B------:R-:W-:Y:S01]  /*8c60*/  ISETP.GT.U32.AND P3, PT, R19, R25, PT ;  /* 0x000000191300720c */ /* 0x000fe20003f64070 */
[--C-:B------:R-:W-:Y:S01]  /*8c70*/  @!P5 IMAD.IADD R18, R18, 0x1, -R19.reuse ;  /* 0x000000011212d824 */ /* 0x100fe200078e0a13 */
[----:B------:R-:W-:Y:S01]  /*8c80*/  ISETP.GE.AND P5, PT, R7, RZ, PT ;  /* 0x000000ff0700720c */ /* 0x000fe20003fa6270 */
[----:B------:R-:W-:Y:S01]  /*8c90*/  IMAD.HI.U32 R24, R22, R28, RZ ;  /* 0x0000001c16187227 */ /* 0x000fe200078e00ff */
[----:B------:R-:W-:Y:S03]  /*8ca0*/  STL [R1+0x16f8], R10 ;  /* 0x0016f80a01007387 */ /* 0x000fe60000100800 */
[----:B------:R-:W-:Y:S01]  /*8cb0*/  @!P1 IMAD.IADD R17, R17, 0x1, -R19 ;  /* 0x0000000111119824 */ /* 0x000fe200078e0a13 */
[----:B------:R-:W-:Y:S01]  /*8cc0*/  ISETP.GE.AND P1, PT, R8, RZ, PT ;  /* 0x000000ff0800720c */ /* 0x000fe20003f26270 */
[----:B------:R-:W-:-:S02]  /*8cd0*/  IMAD.MOV R24, RZ, RZ, -R24 ;  /* 0x000000ffff187224 */ /* 0x000fc400078e0a18 */
[--C-:B------:R-:W-:Y:S01]  /*8ce0*/  @!P0 IMAD.IADD R15, R15, 0x1, -R19.reuse ;  /* 0x000000010f0f8824 */ /* 0x100fe200078e0a13 */
[----:B------:R-:W-:Y:S01]  /*8cf0*/  ISETP.GT.U32.AND P0, PT, R19, R26, PT ;  /* 0x0000001a1300720c */ /* 0x000fe20003f04070 */
[----:B------:R-:W-:Y:S01]  /*8d00*/  @!P3 IMAD.IADD R25, R25, 0x1, -R19 ;  /* 0x000000011919b824 */ /* 0x000fe200078e0a13 */
[----:B------:R-:W-:Y:S01]  /*8d10*/  ISETP.GE.AND P3, PT, R5, RZ, PT ;  /* 0x000000ff0500720c */ /* 0x000fe20003f66270 */
[----:B------:R-:W-:Y:S01]  /*8d20*/  @!P5 IMAD.MOV R17, RZ, RZ, -R17 ;  /* 0x000000ffff11d224 */ /* 0x000fe200078e0a11 */
[----:B0-----:R-:W-:Y:S01]  /*8d30*/  SHF.R.S32.HI R22, RZ, 0x2, R2 ;  /* 0x00000002ff167819 */ /* 0x001fe20000011402 */
[C---:B------:R-:W-:Y:S01]  /*8d40*/  IMAD R24, R19.reuse, R24, R28 ;  /* 0x0000001813187224 */ /* 0x040fe200078e021c */
[C---:B------:R-:W-:Y:S01]  /*8d50*/  ISETP.GT.U32.AND P5, PT, R19.reuse, R25, PT ;  /* 0x000000191300720c */ /* 0x040fe20003fa4070 */
[----:B------:R-:W-:Y:S01]  /*8d60*/  IMAD.SHL.U32 R28, R2, 0x20, RZ ;  /* 0x00000020021c7824 */ /* 0x000fe200078e00ff */
[----:B------:R-:W-:Y:S01]  /*8d70*/  SGXT R22, R22, 0x1 ;  /* 0x000000011616781a */ /* 0x000fe20000000200 */
[----:B------:R-:W-:Y:S01]  /*8d80*/  @!P6 IMAD.MOV R11, RZ, RZ, -R11 ;  /* 0x000000ffff0be224 */ /* 0x000fe200078e0a0b */
[----:B------:R-:W-:Y:S01]  /*8d90*/  ISETP.GT.U32.AND P6, PT, R19, R20, PT ;  /* 0x000000141300720c */ /* 0x000fe20003fc4070 */
[----:B------:R-:W-:Y:S01]  /*8da0*/  @!P2 IMAD.MOV R15, RZ, RZ, -R15 ;  /* 0x000000ffff0fa224 */ /* 0x000fe200078e0a0f */
[----:B------:R-:W-:Y:S01]  /*8db0*/  LOP3.LUT R22, R22, 0x90, RZ, 0xc0, !PT ;  /* 0x0000009016167812 */ /* 0x000fe200078ec0ff */
[--C-:B------:R-:W-:Y:S01]  /*8dc0*/  @!P0 IMAD.IADD R26, R26, 0x1, -R19.reuse ;  /* 0x000000011a1a8824 */ /* 0x100fe200078e0a13 */
[----:B------:R-:W-:Y:S01]  /*8dd0*/  STL [R1+0x16fc], R11 ;  /* 0x0016fc0b01007387 */ /* 0x000fe20000100800 */
[----:B------:R-:W-:Y:S01]  /*8de0*/  @!P1 IMAD.MOV R16, RZ, RZ, -R16 ;  /* 0x000000ffff109224 */ /* 0x000fe200078e0a10 */
[----:B------:R-:W-:Y:S01]  /*8df0*/  LOP3.LUT R22, R22, 0x260, R28, 0xf8, !PT ;  /* 0x0000026016167812 */ /* 0x000fe200078ef81c */
[----:B------:R-:W-:Y:S01]  /*8e00*/  IMAD.SHL.U32 R28, R2, 0x2, RZ ;  /* 0x00000002021c7824 */ /* 0x000fe200078e00ff */
[----:B------:R0:W-:Y:S01]  /*8e10*/  STL [R1+0x1700], R12 ;  /* 0x0017000c01007387 */ /* 0x0001e20000100800 */
[----:B------:R-:W-:Y:S01]  /*8e20*/  @!P5 IMAD.IADD R25, R25, 0x1, -R19 ;  /* 0x000000011919d824 */ /* 0x000fe200078e0a13 */
[----:B------:R-:W-:-:S02]  /*8e30*/  ISETP.GT.U32.AND P2, PT, R19, R21, PT ;  /* 0x000000151300720c */ /* 0x000fc40003f44070 */
[----:B------:R-:W-:Y:S01]  /*8e40*/  ISETP.GE.AND P5, PT, R0, RZ, PT ;  /* 0x000000ff0000720c */ /* 0x000fe20003fa6270 */
[----:B------:R-:W-:Y:S01]  /*8e50*/  STL [R1+0x1704], R13 ;  /* 0x0017040d01007387 */ /* 0x000fe20000100800 */
[----:B------:R-:W-:Y:S01]  /*8e60*/  LOP3.LUT R2, R2, 0x1f, RZ, 0xc0, !PT ;  /* 0x0000001f02027812 */ /* 0x000fe200078ec0ff */
[--C-:B------:R-:W-:Y:S01]  /*8e70*/  @!P6 IMAD.IADD R20, R20, 0x1, -R19.reuse ;  /* 0x000000011414e824 */ /* 0x100fe200078e0a13 */
[C---:B------:R-:W-:Y:S01]  /*8e80*/  ISETP.GT.U32.AND P1, PT, R19.reuse, R26, PT ;  /* 0x0000001a1300720c */ /* 0x040fe20003f24070 */
[----:B------:R-:W-:Y:S01]  /*8e90*/  STL [R1+0x1708], R14 ;  /* 0x0017080e01007387 */ /* 0x000fe20000100800 */
[----:B------:R-:W-:Y:S01]  /*8ea0*/  LOP3.LUT R0, R22, 0x10, R28, 0x78, !PT ;  /* 0x0000001016007812 */ /* 0x000fe200078e781c */
[----:B0-----:R-:W-:Y:S01]  /*8eb0*/  IMAD R12, R2, UR6, RZ ;  /* 0x00000006020c7c24 */ /* 0x001fe2000f8e02ff */
[----:B------:R-:W-:Y:S01]  /*8ec0*/  ISETP.GE.AND P6, PT, R6, RZ, PT ;  /* 0x000000ff0600720c */ /* 0x000fe20003fc6270 */
[----:B------:R-:W-:Y:S01]  /*8ed0*/  STL [R1+0x170c], R15 ;  /* 0x00170c0f01007387 */ /* 0x000fe20000100800 */
[----:B------:R-:W-:Y:S01]  /*8ee0*/  ISETP.GT.U32.AND P0, PT, R19, R24, PT ;  /* 0x000000181300720c */ /* 0x000fe20003f04070 */
[--C-:B------:R-:W-:Y:S01]  /*8ef0*/  @!P2 IMAD.IADD R21, R21, 0x1, -R19.reuse ;  /* 0x000000011515a824 */ /* 0x100fe200078e0a13 */
[----:B------:R-:W-:Y:S01]  /*8f00*/  ISETP.GE.AND P2, PT, R4, RZ, PT ;  /* 0x000000ff0400720c */ /* 0x000fe20003f46270 */
[----:B------:R-:W-:Y:S04]  /*8f10*/  STL [R1+0x1710], R16 ;  /* 0x0017101001007387 */ /* 0x000fe80000100800 */
[----:B------:R-:W-:Y:S01]  /*8f20*/  STL [R1+0x1714], R17 ;  /* 0x0017141101007387 */ /* 0x000fe20000100800 */
[----:B------:R-:W-:Y:S01]  /*8f30*/  @!P1 IMAD.IADD R26, R26, 0x1, -R19 ;  /* 0x000000011a1a9824 */ /* 0x000fe200078e0a13 */
[----:B------:R-:W-:-:S02]  /*8f40*/  ISETP.GE.AND P1, PT, R3, RZ, PT ;  /* 0x000000ff0300720c */ /* 0x000fc40003f26270 */
[----:B------:R0:W-:Y:S02]  /*8f50*/  STL [R1+0x154], R0 ;  /* 0x0001540001007387 */ /* 0x0001e40000100800 */
[--C-:B------:R-:W-:Y:S02]  /*8f60*/  @!P0 IMAD.IADD R24, R24, 0x1, -R19.reuse ;  /* 0x0000000118188824 */ /* 0x100fe400078e0a13 */
[----:B------:R-:W2:Y:S03]  /*8f70*/  LDL.LU R11, [R1+0x6c] ;  /* 0x00006c00010b7983 */ /* 0x000ea60000300800 */
[----:B------:R-:W-:Y:S01]  /*8f80*/  ISETP.GT.U32.AND P0, PT, R19, R24, PT ;  /* 0x000000181300720c */ /* 0x000fe20003f04070 */
[----:B------:R-:W3:Y:S04]  /*8f90*/  LDL.LU R10, [R1+0x7c] ;  /* 0x00007c00010a7983 */ /* 0x000ee80000300800 */
[----:B------:R-:W4:Y:S04]  /*8fa0*/  LDL.LU R9, [R1+0x80] ;  /* 0x0000800001097983 */ /* 0x000f280000300800 */
[----:B------:R1:W-:Y:S04]  /*8fb0*/  STL [R1+0x1e4], R12 ;  /* 0x0001e40c01007387 */ /* 0x0003e80000100800 */
[----:B------:R-:W5:Y:S01]  /*8fc0*/  LDL.LU R8, [R1+0x88] ;  /* 0x0000880001087983 */ /* 0x000f620000300800 */
[----:B------:R-:W-:-:S03]  /*8fd0*/  @!P0 IMAD.IADD R24, R24, 0x1, -R19 ;  /* 0x0000000118188824 */ /* 0x000fc600078e0a13 */
[----:B------:R-:W5:Y:S04]  /*8fe0*/  LDL.LU R7, [R1+0x90] ;  /* 0x0000900001077983 */ /* 0x000f680000300800 */
[----:B------:R-:W5:Y:S04]  /*8ff0*/  LDL.LU R6, [R1+0x98] ;  /* 0x0000980001067983 */ /* 0x000f680000300800 */
[----:B------:R-:W5:Y:S04]  /*9000*/  LDL.LU R5, [R1+0x1cc] ;  /* 0x0001cc0001057983 */ /* 0x000f680000300800 */
[----:B------:R-:W5:Y:S04]  /*9010*/  LDL.LU R4, [R1+0x9c] ;  /* 0x00009c0001047983 */ /* 0x000f680000300800 */
[----:B------:R-:W5:Y:S01]  /*9020*/  LDL.LU R3, [R1+0x1c8] ;  /* 0x0001c80001037983 */ /* 0x000f620000300800 */
[----:B------:R-:W-:Y:S01]  /*9030*/  @!P6 IMAD.MOV R18, RZ, RZ, -R18 ;  /* 0x000000ffff12e224 */ /* 0x000fe200078e0a12 */
[----:B------:R-:W-:Y:S01]  /*9040*/  IADD3 R19, P6, PT, R12, UR8, RZ ;  /* 0x000000080c137c10 */ /* 0x000fe2000ffde0ff */
[----:B------:R-:W-:Y:S01]  /*9050*/  @!P4 IMAD.MOV R20, RZ, RZ, -R20 ;  /* 0x000000ffff14c224 */ /* 0x000fe200078e0a14 */
[----:B------:R-:W-:Y:S01]  /*9060*/  ISETP.NE.AND P0, PT, R27, RZ, PT ;  /* 0x000000ff1b00720c */ /* 0x000fe20003f05270 */
[----:B0-----:R-:W5:Y:S01]  /*9070*/  LDL.LU R0, [R1+0xa4] ;  /* 0x0000a40001007983 */ /* 0x001f620000300800 */
[----:B------:R-:W-:Y:S01]  /*9080*/  LOP3.LUT R22, RZ, R27, RZ, 0x33, !PT ;  /* 0x0000001bff167212 */ /* 0x000fe200078e33ff */
[----:B------:R-:W-:-:S02]  /*9090*/  @!P3 IMAD.MOV R21, RZ, RZ, -R21 ;  /* 0x000000ffff15b224 */ /* 0x000fc400078e0a15 */
[----:B------:R-:W5:Y:S01]  /*90a0*/  LDL.LU R2, [R1+0x118] ;  /* 0x0001180001027983 */ /* 0x000f620000300800 */
[----:B------:R-:W-:Y:S01]  /*90b0*/  @!P2 IMAD.MOV R26, RZ, RZ, -R26 ;  /* 0x000000ffff1aa224 */ /* 0x000fe200078e0a1a */
[----:B-1----:R-:W-:Y:S01]  /*90c0*/  SEL R12, R22, R23, !P0 ;  /* 0x00000017160c7207 */ /* 0x002fe20004000000 */
[----:B------:R-:W-:Y:S01]  /*90d0*/  @!P1 IMAD.MOV R25, RZ, RZ, -R25 ;  /* 0x000000ffff199224 */ /* 0x000fe200078e0a19 */
[----:B------:R-:W-:Y:S01]  /*90e0*/  STL [R1+0x1718], R18 ;  /* 0x0017181201007387 */ /* 0x000fe20000100800 */
[----:B------:R-:W-:-:S03]  /*90f0*/  @!P5 IMAD.MOV R24, RZ, RZ, -R24 ;  /* 0x000000ffff18d224 */ /* 0x000fc600078e0a18 */
[----:B------:R-:W-:Y:S04]  /*9100*/  STL [R1+0x1644], R19 ;  /* 0x0016441301007387 */ /* 0x000fe80000100800 */
[----:B------:R-:W-:Y:S04]  /*9110*/  STL [R1+0x171c], R20 ;  /* 0x00171c1401007387 */ /* 0x000fe80000100800 */
[----:B------:R-:W-:Y:S04]  /*9120*/  STL [R1+0x1720], R21 ;  /* 0x0017201501007387 */ /* 0x000fe80000100800 */
[----:B------:R-:W-:Y:S04]  /*9130*/  STL [R1+0x1724], R26 ;  /* 0x0017241a01007387 */ /* 0x000fe80000100800 */
[----:B------:R-:W-:Y:S04]  /*9140*/  STL [R1+0x1728], R25 ;  /* 0x0017281901007387 */ /* 0x000fe80000100800 */
[----:B------:R-:W-:Y:S01]  /*9150*/  STL [R1+0x172c], R24 ;  /* 0x00172c1801007387 */ /* 0x000fe20000100800 */
[----:B--2---:R-:W-:-:S02]  /*9160*/  SEL R23, R22, R11, !P0 ;  /* 0x0000000b16177207 */ /* 0x004fc40004000000 */
[----:B---3--:R-:W-:-:S03]  /*9170*/  SEL R29, R22, R10, !P0 ;  /* 0x0000000a161d7207 */ /* 0x008fc60004000000 */
[----:B------:R-:W-:Y:S01]  /*9180*/  STL [R1+0x1730], R23 ;  /* 0x0017301701007387 */ /* 0x000fe20000100800 */
[----:B----4-:R-:W-:-:S03]  /*9190*/  SEL R10, R22, R9, !P0 ;  /* 0x00000009160a7207 */ /* 0x010fc60004000000 */
[----:B------:R-:W-:Y:S04]  /*91a0*/  STL [R1+0x1e0], R12 ;  /* 0x0001e00c01007387 */ /* 0x000fe80000100800 */
[----:B------:R0:W-:Y:S01]  /*91b0*/  STL [R1+0x1734], R29 ;  /* 0x0017341d01007387 */ /* 0x0001e20000100800 */
[----:B-----5:R-:W-:-:S03]  /*91c0*/  SEL R9, R22, R8, !P0 ;  /* 0x0000000816097207 */ /* 0x020fc60004000000 */
[----:B------:R-:W-:Y:S01]  /*91d0*/  STL [R1+0x4], R10 ;  /* 0x0000040a01007387 */ /* 0x000fe20000100800 */
[----:B------:R-:W-:-:S03]  /*91e0*/  SEL R8, R22, R7, !P0 ;  /* 0x0000000716087207 */ /* 0x000fc60004000000 */
        /* <DEDUP_REMOVED lines=8> */
[----:B------:R-:W-:Y:S04]  /*9270*/  STL [R1+0x88], R5 ;  /* 0x0000880501007387 */ /* 0x000fe80000100800 */
[----:B------:R-:W-:Y:S04]  /*9280*/  STL [R1+0x90], R4 ;  /* 0x0000900401007387 */ /* 0x000fe80000100800 */
[----:B0-----:R-:W2:Y:S01]  /*9290*/  LDL.LU R29, [R1+0xb0] ;  /* 0x0000b000011d7983 */ /* 0x001ea20000300800 */
[C---:B------:R-:W-:Y:S02]  /*92a0*/  SEL R3, R22.reuse, R0, !P0 ;  /* 0x0000000016037207 */ /* 0x040fe40004000000 */
[----:B------:R-:W-:-:S03]  /*92b0*/  SEL R0, R22, R2, !P0 ;  /* 0x0000000216007207 */ /* 0x000fc60004000000 */
[----:B------:R-:W-:Y:S04]  /*92c0*/  STL [R1+0x98], R3 ;  /* 0x0000980301007387 */ /* 0x000fe80000100800 */
[----:B--2---:R0:W-:Y:S04]  /*92d0*/  STL [R1+0x174c], R29 ;  /* 0x00174c1d01007387 */ /* 0x0041e80000100800 */
[----:B------:R-:W-:Y:S04]  /*92e0*/  STL [R1+0x9c], R0 ;  /* 0x00009c0001007387 */ /* 0x000fe80000100800 */
[----:B0-----:R-:W2:Y:S04]  /*92f0*/  LDL.LU R29, [R1+0xac] ;  /* 0x0000ac00011d7983 */ /* 0x001ea80000300800 */
[----:B--2---:R0:W-:Y:S04]  /*9300*/  STL [R1+0x1750], R29 ;  /* 0x0017501d01007387 */ /* 0x0041e80000100800 */
[----:B0-----:R-:W2:Y:S04]  /*9310*/  LDL.LU R29, [R1+0xa8] ;  /* 0x0000a800011d7983 */ /* 0x001ea80000300800 */
[----:B--2---:R0:W-:Y:S04]  /*9320*/  STL [R1+0x1754], R29 ;  /* 0x0017541d01007387 */ /* 0x0041e80000100800 */
[----:B0-----:R-:W2:Y:S04]  /*9330*/  LDL.LU R29, [R1+0x1c0] ;  /* 0x0001c000011d7983 */ /* 0x001ea80000300800 */
[----:B------:R-:W3:Y:S04]  /*9340*/  LDL.LU R23, [R1+0xb4] ;  /* 0x0000b40001177983 */ /* 0x000ee80000300800 */
[----:B------:R-:W4:Y:S04]  /*9350*/  LDL.LU R24, [R1+0xb8] ;  /* 0x0000b80001187983 */ /* 0x000f280000300800 */
[----:B------:R-:W5:Y:S04]  /*9360*/  LDL.LU R25, [R1+0xc0] ;  /* 0x0000c00001197983 */ /* 0x000f680000300800 */
[----:B------:R-:W3:Y:S04]  /*9370*/  LDL.LU R26, [R1+0xc8] ;  /* 0x0000c800011a7983 */ /* 0x000ee80000300800 */
        /* <DEDUP_REMOVED lines=22> */
[----:B------:R-:W3:Y:S01]  /*94e0*/  LDL.LU R2, [R1+0x174] ;  /* 0x0001740001027983 */ /* 0x000ee20000300800 */
[----:B--2---:R-:W-:-:S05]  /*94f0*/  SEL R29, R22, R29, !P0 ;  /* 0x0000001d161d7207 */ /* 0x004fca0004000000 */
[----:B------:R0:W-:Y:S04]  /*9500*/  STL [R1+0xa4], R29 ;  /* 0x0000a41d01007387 */ /* 0x0001e80000100800 */
[----:B0-----:R-:W2:Y:S02]  /*9510*/  LDL.LU R29, [R1+0x1754] ;  /* 0x00175400011d7983 */ /* 0x001ea40000300800 */
[----:B--2---:R-:W-:-:S05]  /*9520*/  SEL R29, R22, R29, !P0 ;  /* 0x0000001d161d7207 */ /* 0x004fca0004000000 */
[----:B------:R0:W-:Y:S04]  /*9530*/  STL [R1+0xa8], R29 ;  /* 0x0000a81d01007387 */ /* 0x0001e80000100800 */
[----:B0-----:R-:W2:Y:S02]  /*9540*/  LDL.LU R29, [R1+0x1750] ;  /* 0x00175000011d7983 */ /* 0x001ea40000300800 */
[----:B--2---:R-:W-:-:S05]  /*9550*/  SEL R29, R22, R29, !P0 ;  /* 0x0000001d161d7207 */ /* 0x004fca0004000000 */
[----:B------:R0:W-:Y:S04]  /*9560*/  STL [R1+0xac], R29 ;  /* 0x0000ac1d01007387 */ /* 0x0001e80000100800 */
[----:B0-----:R-:W2:Y:S01]  /*9570*/  LDL.LU R29, [R1+0x174c] ;  /* 0x00174c00011d7983 */ /* 0x001ea20000300800 */
[C---:B---3--:R-:W-:Y:S02]  /*9580*/  SEL R23, R22.reuse, R23, !P0 ;  /* 0x0000001716177207 */ /* 0x048fe40004000000 */
[C---:B------:R-:W-:Y:S02]  /*9590*/  SEL R21, R22.reuse, R21, !P0 ;  /* 0x0000001516157207 */ /* 0x040fe40004000000 */
[C---:B------:R-:W-:Y:S02]  /*95a0*/  SEL R20, R22.reuse, R20, !P0 ;  /* 0x0000001416147207 */ /* 0x040fe40004000000 */
[----:B------:R-:W-:-:S02]  /*95b0*/  SEL R19, R22, R19, !P0 ;  /* 0x0000001316137207 */ /* 0x000fc40004000000 */
[----:B--2---:R-:W-:-:S05]  /*95c0*/  SEL R29, R22, R29, !P0 ;  /* 0x0000001d161d7207 */ /* 0x004fca0004000000 */
[----:B------:R4:W-:Y:S04]  /*95d0*/  STL [R1+0xb0], R29 ;  /* 0x0000b01d01007387 */ /* 0x0009e80000100800 */
[----:B------:R0:W-:Y:S01]  /*95e0*/  STL [R1+0xb4], R23 ;  /* 0x0000b41701007387 */ /* 0x0001e20000100800 */
[C---:B----4-:R-:W-:Y:S02]  /*95f0*/  SEL R29, R22.reuse, R24, !P0 ;  /* 0x00000018161d7207 */ /* 0x050fe40004000000 */
[C---:B-----5:R-:W-:Y:S02]  /*9600*/  SEL R24, R22.reuse, R25, !P0 ;  /* 0x0000001916187207 */ /* 0x060fe40004000000 */
[C---:B0-----:R-:W-:Y:S01]  /*9610*/  SEL R23, R22.reuse, R26, !P0 ;  /* 0x0000001a16177207 */ /* 0x041fe20004000000 */
[----:B------:R-:W-:Y:S04]  /*9620*/  STL [R1+0xb8], R29 ;  /* 0x0000b81d01007387 */ /* 0x000fe80000100800 */
[----:B------:R-:W-:Y:S04]  /*9630*/  STL [R1+0xc0], R24 ;  /* 0x0000c01801007387 */ /* 0x000fe80000100800 */
[----:B------:R-:W-:Y:S04]  /*9640*/  STL [R1+0xc8], R23 ;  /* 0x0000c81701007387 */ /* 0x000fe80000100800 */
[----:B------:R0:W-:Y:S04]  /*9650*/  STL [R1+0xe0], R21 ;  /* 0x0000e01501007387 */ /* 0x0001e80000100800 */
[----:B------:R1:W-:Y:S04]  /*9660*/  STL [R1+0x108], R20 ;  /* 0x0001081401007387 */ /* 0x0003e80000100800 */
[----:B------:R2:W-:Y:S01]  /*9670*/  STL [R1+0x110], R19 ;  /* 0x0001101301007387 */ /* 0x0005e20000100800 */
[----:B0-----:R-:W-:-:S02]  /*9680*/  SEL R21, R22, R27, !P0 ;  /* 0x0000001b16157207 */ /* 0x001fc40004000000 */
[C---:B-1----:R-:W-:Y:S02]  /*9690*/  SEL R20, R22.reuse, R18, !P0 ;  /* 0x0000001216147207 */ /* 0x042fe40004000000 */
[C---:B------:R-:W-:Y:S02]  /*96a0*/  SEL R18, R22.reuse, R17, !P0 ;  /* 0x0000001116127207 */ /* 0x040fe40004000000 */
[C---:B--2---:R-:W-:Y:S01]  /*96b0*/  SEL R19, R22.reuse, R28, !P0 ;  /* 0x0000001c16137207 */ /* 0x044fe20004000000 */
[----:B------:R-:W-:Y:S01]  /*96c0*/  STL [R1+0x118], R21 ;  /* 0x0001181501007387 */ /* 0x000fe20000100800 */
[C---:B------:R-:W-:Y:S02]  /*96d0*/  SEL R17, R22.reuse, R16, !P0 ;  /* 0x0000001016117207 */ /* 0x040fe40004000000 */
[C---:B------:R-:W-:Y:S01]  /*96e0*/  SEL R16, R22.reuse, R15, !P0 ;  /* 0x0000000f16107207 */ /* 0x040fe20004000000 */
[----:B------:R-:W-:Y:S01]  /*96f0*/  STL [R1+0x11c], R20 ;  /* 0x00011c1401007387 */ /* 0x000fe20000100800 */
[----:B------:R-:W-:-:S02]  /*9700*/  SEL R15, R22, R14, !P0 ;  /* 0x0000000e160f7207 */ /* 0x000fc40004000000 */
[C---:B------:R-:W-:Y:S01]  /*9710*/  SEL R14, R22.reuse, R13, !P0 ;  /* 0x0000000d160e7207 */ /* 0x040fe20004000000 */
[----:B------:R-:W-:Y:S01]  /*9720*/  STL [R1+0x120], R19 ;  /* 0x0001201301007387 */ /* 0x000fe20000100800 */
[C---:B------:R-:W-:Y:S02]  /*9730*/  SEL R13, R22.reuse, R12, !P0 ;  /* 0x0000000c160d7207 */ /* 0x040fe40004000000 */
[C---:B------:R-:W-:Y:S01]  /*9740*/  SEL R12, R22.reuse, R11, !P0 ;  /* 0x0000000b160c7207 */ /* 0x040fe20004000000 */
        /* <DEDUP_REMOVED lines=18> */
[----:B------:R-:W-:Y:S04]  /*9870*/  STL [R1+0x158], R8 ;  /* 0x0001580801007387 */ /* 0x000fe80000100800 */
[----:B------:R-:W-:Y:S04]  /*9880*/  STL [R1+0x15c], R7 ;  /* 0x00015c0701007387 */ /* 0x000fe80000100800 */
[----:B------:R-:W-:Y:S04]  /*9890*/  STL [R1+0x160], R6 ;  /* 0x0001600601007387 */ /* 0x000fe80000100800 */
[----:B------:R-:W-:Y:S04]  /*98a0*/  STL [R1+0x168], R5 ;  /* 0x0001680501007387 */ /* 0x000fe80000100800 */
[----:B------:R-:W-:Y:S04]  /*98b0*/  STL [R1+0x16c], R4 ;  /* 0x00016c0401007387 */ /* 0x000fe80000100800 */
[----:B------:R-:W2:Y:S01]  /*98c0*/  LDL.LU R29, [R1+0x194] ;  /* 0x00019400011d7983 */ /* 0x000ea20000300800 */
[----:B------:R-:W-:-:S02]  /*98d0*/  SEL R3, R22, R0, !P0 ;  /* 0x0000000016037207 */ /* 0x000fc40004000000 */
        /* <DEDUP_REMOVED lines=98> */
[----:B------:R-:W2:Y:S04]  /*9f00*/  LDL.LU R28, [R1+0xf4] ;  /* 0x0000f400011c7983 */ /* 0x000ea80000300800 */
[----:B------:R-:W-:Y:S04]  /*9f10*/  STL [R1+0x10c], R3 ;  /* 0x00010c0301007387 */ /* 0x000fe80000100800 */
[----:B------:R-:W3:Y:S01]  /*9f20*/  LDL.LU R29, [R1+0xec] ;  /* 0x0000ec00011d7983 */ /* 0x000ee20000300800 */
[----:B------:R-:W-:-:S05]  /*9f30*/  SEL R0, R22, R2, !P0 ;  /* 0x0000000216007207 */ /* 0x000fca0004000000 */
[----:B------:R-:W-:Y:S04]  /*9f40*/  STL [R1+0x104], R0 ;  /* 0x0001040001007387 */ /* 0x000fe80000100800 */
[----:B---3--:R0:W-:Y:S04]  /*9f50*/  STL [R1+0x1738], R29 ;  /* 0x0017381d01007387 */ /* 0x0081e80000100800 */
[----:B0-----:R-:W3:Y:S01]  /*9f60*/  LDL.LU R29, [R1+0xe8] ;  /* 0x0000e800011d7983 */ /* 0x001ee20000300800 */
[----:B--2---:R-:W-:-:S03]  /*9f70*/  SEL R28, R22, R28, !P0 ;  /* 0x0000001c161c7207 */ /* 0x004fc60004000000 */
[----:B---3--:R0:W-:Y:S04]  /*9f80*/  STL [R1+0x173c], R29 ;  /* 0x00173c1d01007387 */ /* 0x0081e80000100800 */
        /* <DEDUP_REMOVED lines=27> */
[----:B------:R0:W-:Y:S04]  /*a140*/  STL [R1+0x100], R28 ;  /* 0x0001001c01007387 */ /* 0x0001e80000100800 */
[----:B0-----:R-:W3:Y:S01]  /*a150*/  LDL.LU R28, [R1+0x2c] ;  /* 0x00002c00011c7983 */ /* 0x001ee20000300800 */
[----:B--2---:R-:W-:-:S05]  /*a160*/  SEL R29, R22, R29, !P0 ;  /* 0x0000001d161d7207 */ /* 0x004fca0004000000 */
[----:B------:R0:W-:Y:S04]  /*a170*/  STL [R1+0xfc], R29 ;  /* 0x0000fc1d01007387 */ /* 0x0001e80000100800 */
[----:B0-----:R-:W2:Y:S02]  /*a180*/  LDL.LU R29, [R1+0x173c] ;  /* 0x00173c00011d7983 */ /* 0x001ea40000300800 */
[----:B--2---:R-:W-:-:S05]  /*a190*/  SEL R29, R22, R29, !P0 ;  /* 0x0000001d161d7207 */ /* 0x004fca0004000000 */
[----:B------:R0:W-:Y:S04]  /*a1a0*/  STL [R1+0xf8], R29 ;  /* 0x0000f81d01007387 */ /* 0x0001e80000100800 */
[----:B0-----:R-:W2:Y:S01]  /*a1b0*/  LDL.LU R29, [R1+0x1738] ;  /* 0x00173800011d7983 */ /* 0x001ea20000300800 */
[C---:B---3--:R-:W-:Y:S02]  /*a1c0*/  SEL R23, R22.reuse, R23, !P0 ;  /* 0x0000001716177207 */ /* 0x048fe40004000000 */
[C---:B----4-:R-:W-:Y:S02]  /*a1d0*/  SEL R24, R22.reuse, R24, !P0 ;  /* 0x0000001816187207 */ /* 0x050fe40004000000 */
[C---:B-----5:R-:W-:Y:S02]  /*a1e0*/  SEL R25, R22.reuse, R25, !P0 ;  /* 0x0000001916197207 */ /* 0x060fe40004000000 */
[----:B------:R-:W-:-:S02]  /*a1f0*/  SEL R26, R22, R26, !P0 ;  /* 0x0000001a161a7207 */ /* 0x000fc40004000000 */
[C---:B------:R-:W-:Y:S02]  /*a200*/  SEL R21, R22.reuse, R21, !P0 ;  /* 0x0000001516157207 */ /* 0x040fe40004000000 */
[C---:B------:R-:W-:Y:S02]  /*a210*/  SEL R20, R22.reuse, R20, !P0 ;  /* 0x0000001416147207 */ /* 0x040fe40004000000 */
[C---:B------:R-:W-:Y:S02]  /*a220*/  SEL R18, R22.reuse, R18, !P0 ;  /* 0x0000001216127207 */ /* 0x040fe40004000000 */
[C---:B------:R-:W-:Y:S02]  /*a230*/  SEL R17, R22.reuse, R17, !P0 ;  /* 0x0000001116117207 */ /* 0x040fe40004000000 */
[C---:B------:R-:W-:Y:S02]  /*a240*/  SEL R16, R22.reuse, R16, !P0 ;  /* 0x0000001016107207 */ /* 0x040fe40004000000 */
        /* <DEDUP_REMOVED lines=15> */
[----:B--2---:R-:W-:-:S05]  /*a340*/  SEL R29, R22, R29, !P0 ;  /* 0x0000001d161d7207 */ /* 0x004fca0004000000 */
[----:B------:R0:W-:Y:S04]  /*a350*/  STL [R1+0xf4], R29 ;  /* 0x0000f41d01007387 */ /* 0x0001e80000100800 */
[----:B0-----:R-:W2:Y:S04]  /*a360*/  LDL.LU R29, [R1+0x1734] ;  /* 0x00173400011d7983 */ /* 0x001ea80000300800 */
[----:B------:R0:W-:Y:S04]  /*a370*/  STL [R1+0xf0], R23 ;  /* 0x0000f01701007387 */ /* 0x0001e80000100800 */
[----:B0-----:R-:W3:Y:S04]  /*a380*/  LDL.LU R23, [R1+0x1730] ;  /* 0x0017300001177983 */ /* 0x001ee80000300800 */
[----:B------:R0:W-:Y:S04]  /*a390*/  STL [R1+0xec], R24 ;  /* 0x0000ec1801007387 */ /* 0x0001e80000100800 */
[----:B0-----:R-:W4:Y:S04]  /*a3a0*/  LDL.LU R24, [R1+0x172c] ;  /* 0x00172c0001187983 */ /* 0x001f280000300800 */
[----:B------:R0:W-:Y:S04]  /*a3b0*/  STL [R1+0xe8], R25 ;  /* 0x0000e81901007387 */ /* 0x0001e80000100800 */
[----:B0-----:R-:W5:Y:S04]  /*a3c0*/  LDL.LU R25, [R1+0x1728] ;  /* 0x0017280001197983 */ /* 0x001f680000300800 */
[----:B------:R0:W-:Y:S04]  /*a3d0*/  STL [R1+0xe4], R26 ;  /* 0x0000e41a01007387 */ /* 0x0001e80000100800 */
[----:B0-----:R-:W2:Y:S04]  /*a3e0*/  LDL.LU R26, [R1+0x1724] ;  /* 0x00172400011a7983 */ /* 0x001ea80000300800 */
        /* <DEDUP_REMOVED lines=39> */
[----:B0-----:R-:W3:Y:S01]  /*a660*/  LDL.LU R2, [R1+0x16d4] ;  /* 0x0016d40001027983 */ /* 0x001ee20000300800 */
[----:B------:R-:W-:-:S02]  /*a670*/  SEL R19, R22, R19, !P0 ;  /* 0x0000001316137207 */ /* 0x000fc40004000000 */
[----:B------:R-:W-:-:S03]  /*a680*/  SEL R27, R22, R27, !P0 ;  /* 0x0000001b161b7207 */ /* 0x000fc60004000000 */
[----:B------:R-:W-:Y:S04]  /*a690*/  STL [R1+0x3c], R19 ;  /* 0x00003c1301007387 */ /* 0x000fe80000100800 */
[----:B------:R2:W-:Y:S02]  /*a6a0*/  STL [R1+0x38], R27 ;  /* 0x0000381b01007387 */ /* 0x0005e40000100800 */
[C---:B--2---:R-:W-:Y:S02]  /*a6b0*/  SEL R27, R22.reuse, R0, !P0 ;  /* 0x00000000161b7207 */ /* 0x044fe40004000000 */
[C---:B---3--:R-:W-:Y:S02]  /*a6c0*/  SEL R19, R22.reuse, R2, !P0 ;  /* 0x0000000216137207 */ /* 0x048fe40004000000 */
[----:B------:R-:W-:-:S03]  /*a6d0*/  SEL R2, R22, R28, !P0 ;  /* 0x0000001c16027207 */ /* 0x000fc60004000000 */
[----:B------:R0:W-:Y:S04]  /*a6e0*/  STL [R1+0x34], R19 ;  /* 0x0000341301007387 */ /* 0x0001e80000100800 */
[----:B------:R-:W2:Y:S04]  /*a6f0*/  LDL.LU R0, [R1+0x16d0] ;  /* 0x0016d00001007983 */ /* 0x000ea80000300800 */
[----:B------:R1:W-:Y:S01]  /*a700*/  STL [R1+0x30], R2 ;  /* 0x0000300201007387 */ /* 0x0003e20000100800 */
[----:B0-----:R-:W-:-:S03]  /*a710*/  SEL R19, R22, R3, !P0 ;  /* 0x0000000316137207 */ /* 0x001fc60004000000 */
[----:B------:R-:W-:Y:S01]  /*a720*/  STL [R1+0x2c], R27 ;  /* 0x00002c1b01007387 */ /* 0x000fe20000100800 */
[C---:B------:R-:W-:Y:S02]  /*a730*/  SEL R3, R22.reuse, R5, !P0 ;  /* 0x0000000516037207 */ /* 0x040fe40004000000 */
[C---:B-1----:R-:W-:Y:S01]  /*a740*/  SEL R2, R22.reuse, R4, !P0 ;  /* 0x0000000416027207 */ /* 0x042fe20004000000 */
[----:B------:R-:W-:Y:S01]  /*a750*/  STL [R1+0x28], R19 ;  /* 0x0000281301007387 */ /* 0x000fe20000100800 */
[----:B------:R-:W-:-:S03]  /*a760*/  SEL R4, R22, R6, !P0 ;  /* 0x0000000616047207 */ /* 0x000fc60004000000 */
[----:B------:R0:W-:Y:S04]  /*a770*/  STL [R1+0x24], R2 ;  /* 0x0000240201007387 */ /* 0x0001e80000100800 */
[----:B------:R1:W-:Y:S01]  /*a780*/  STL [R1+0x20], R3 ;  /* 0x0000200301007387 */ /* 0x0003e20000100800 */
[----:B0-----:R-:W-:-:S03]  /*a790*/  SEL R2, R22, R7, !P0 ;  /* 0x0000000716027207 */ /* 0x001fc60004000000 */
[----:B------:R-:W-:Y:S01]  /*a7a0*/  STL [R1+0x18], R4 ;  /* 0x0000180401007387 */ /* 0x000fe20000100800 */
[----:B-1----:R-:W-:-:S03]  /*a7b0*/  SEL R3, R22, R8, !P0 ;  /* 0x0000000816037207 */ /* 0x002fc60004000000 */
[----:B------:R0:W-:Y:S04]  /*a7c0*/  STL [R1+0x10], R2 ;  /* 0x0000100201007387 */ /* 0x0001e80000100800 */
[----:B0-----:R-:W3:Y:S04]  /*a7d0*/  LDL.LU R2, [R1+0x1e4] ;  /* 0x0001e40001027983 */ /* 0x001ee80000300800 */
[----:B------:R0:W-:Y:S04]  /*a7e0*/  STL [R1+0xc], R3 ;  /* 0x00000c0301007387 */ /* 0x0001e80000100800 */
[----:B0-----:R-:W2:Y:S01]  /*a7f0*/  LDL.LU R3, [R1+0x1e8] ;  /* 0x0001e80001037983 */ /* 0x001ea20000300800 */
[----:B------:R-:W-:-:S02]  /*a800*/  SEL R4, R22, R9, !P0 ;  /* 0x0000000916047207 */ /* 0x000fc40004000000 */
[C---:B------:R-:W-:Y:S02]  /*a810*/  SEL R19, R22.reuse, R10, !P0 ;  /* 0x0000000a16137207 */ /* 0x040fe40004000000 */
[C---:B------:R-:W-:Y:S01]  /*a820*/  SEL R28, R22.reuse, R11, !P0 ;  /* 0x0000000b161c7207 */ /* 0x040fe20004000000 */
[----:B------:R-:W-:Y:S01]  /*a830*/  STL [R1+0x8], R4 ;  /* 0x0000080401007387 */ /* 0x000fe20000100800 */
[----:B------:R-:W-:-:S03]  /*a840*/  SEL R27, R22, R12, !P0 ;  /* 0x0000000c161b7207 */ /* 0x000fc60004000000 */
[----:B------:R-:W2:Y:S01]  /*a850*/  LDL.LU R5, [R1+0x4] ;  /* 0x0000040001057983 */ /* 0x000ea20000300800 */
[----:B------:R-:W-:-:S03]  /*a860*/  SEL R13, R22, R13, !P0 ;  /* 0x0000000d160d7207 */ /* 0x000fc60004000000 */
[----:B------:R-:W2:Y:S01]  /*a870*/  LDL.LU R6, [R1+0x14] ;  /* 0x0000140001067983 */ /* 0x000ea20000300800 */
[----:B------:R-:W-:-:S03]  /*a880*/  SEL R14, R22, R14, !P0 ;  /* 0x0000000e160e7207 */ /* 0x000fc60004000000 */
[----:B------:R-:W2:Y:S01]  /*a890*/  LDL.LU R7, [R1+0x1c] ;  /* 0x00001c0001077983 */ /* 0x000ea20000300800 */
[----:B------:R-:W-:-:S03]  /*a8a0*/  SEL R15, R22, R15, !P0 ;  /* 0x0000000f160f7207 */ /* 0x000fc60004000000 */
[----:B------:R-:W2:Y:S01]  /*a8b0*/  LDL.LU R8, [R1+0x7c] ;  /* 0x00007c0001087983 */ /* 0x000ea20000300800 */
        /* <DEDUP_REMOVED lines=12> */
[----:B-----5:R-:W-:-:S03]  /*a980*/  SEL R25, R22, R25, !P0 ;  /* 0x0000001916197207 */ /* 0x020fc60004000000 */
[----:B------:R-:W-:Y:S01]  /*a990*/  STL [R1+0x1660], R16 ;  /* 0x0016601001007387 */ /* 0x000fe20000100800 */
[----:B----4-:R-:W-:-:S03]  /*a9a0*/  SEL R22, R22, R24, !P0 ;  /* 0x0000001816167207 */ /* 0x010fc60004000000 */
[----:B------:R-:W-:Y:S04]  /*a9b0*/  STL [R1+0x1664], R17 ;  /* 0x0016641101007387 */ /* 0x000fe80000100800 */
[----:B------:R-:W-:Y:S04]  /*a9c0*/  STL [R1+0x1668], R18 ;  /* 0x0016681201007387 */ /* 0x000fe80000100800 */
[----:B------:R-:W-:Y:S04]  /*a9d0*/  STL [R1+0x166c], R20 ;  /* 0x00166c1401007387 */ /* 0x000fe80000100800 */
[----:B------:R-:W-:Y:S04]  /*a9e0*/  STL [R1+0x1670], R21 ;  /* 0x0016701501007387 */ /* 0x000fe80000100800 */
[----:B------:R-:W-:Y:S04]  /*a9f0*/  STL [R1+0x1674], R26 ;  /* 0x0016741a01007387 */ /* 0x000fe80000100800 */
[----:B------:R-:W-:Y:S04]  /*aa00*/  STL [R1+0x1678], R25 ;  /* 0x0016781901007387 */ /* 0x000fe80000100800 */
[----:B------:R-:W-:Y:S04]  /*aa10*/  STL [R1+0x167c], R22 ;  /* 0x00167c1601007387 */ /* 0x000fe80000100800 */
[----:B------:R-:W4:Y:S04]  /*aa20*/  LDL.LU R9, [R1+0x80] ;  /* 0x0000800001097983 */ /* 0x000f280000300800 */
[----:B------:R-:W5:Y:S04]  /*aa30*/  LDL.LU R10, [R1+0x88] ;  /* 0x00008800010a7983 */ /* 0x000f680000300800 */
[----:B------:R-:W5:Y:S01]  /*aa40*/  LDL.LU R11, [R1+0x90] ;  /* 0x00009000010b7983 */ /* 0x000f620000300800 */
[----:B---3--:R-:W-:Y:S01]  /*aa50*/  LEA.HI.X.SX32 R2, R2, UR9, 0x1, P6 ;  /* 0x0000000902027c11 */ /* 0x008fe2000b0f0eff */
[----:B--2---:R-:W-:Y:S01]  /*aa60*/  IMAD R0, R0, UR12, RZ ;  /* 0x0000000c00007c24 */ /* 0x004fe2000f8e02ff */
[----:B------:R-:W0:Y:S03]  /*aa70*/  LDCU.64 UR8, c[0x0][0x380] ;  /* 0x00007000ff0877ac */ /* 0x000e260008000a00 */
[----:B------:R1:W-:Y:S04]  /*aa80*/  STL [R1+0x1680], R2 ;  /* 0x0016800201007387 */ /* 0x0003e80000100800 */
[----:B------:R-:W2:Y:S01]  /*aa90*/  LDL.LU R12, [R1+0x98] ;  /* 0x00009800010c7983 */ /* 0x000ea20000300800 */
[----:B-1----:R-:W-:-:S05]  /*aaa0*/  IMAD R2, R3, UR12, RZ ;  /* 0x0000000c03027c24 */ /* 0x002fca000f8e02ff */
[----:B------:R-:W-:Y:S04]  /*aab0*/  STL [R1+0x1e4], R2 ;  /* 0x0001e40201007387 */ /* 0x000fe80000100800 */
        /* <DEDUP_REMOVED lines=8> */
[----:B------:R-:W-:-:S02]  /*ab40*/  IMAD R3, R23, UR11, RZ ;  /* 0x0000000b17037c24 */ /* 0x000fc4000f8e02ff */
[----:B------:R-:W-:Y:S01]  /*ab50*/  IMAD R4, R29, UR11, RZ ;  /* 0x0000000b1d047c24 */ /* 0x000fe2000f8e02ff */
[----:B------:R-:W3:Y:S01]  /*ab60*/  LDL.LU R28, [R1+0xc8] ;  /* 0x0000c800011c7983 */ /* 0x000ee20000300800 */
[----:B------:R-:W-:Y:S02]  /*ab70*/  IMAD R5, R5, UR11, RZ ;  /* 0x0000000b05057c24 */ /* 0x000fe4000f8e02ff */
[----:B------:R-:W-:Y:S01]  /*ab80*/  IMAD R6, R6, UR11, RZ ;  /* 0x0000000b06067c24 */ /* 0x000fe2000f8e02ff */
[----:B------:R-:W3:Y:S01]  /*ab90*/  LDL.LU R19, [R1+0xe0] ;  /* 0x0000e00001137983 */ /* 0x000ee20000300800 */
[----:B------:R-:W-:Y:S02]  /*aba0*/  IMAD R7, R7, UR11, RZ ;  /* 0x0000000b07077c24 */ /* 0x000fe4000f8e02ff */
[----:B------:R-:W-:Y:S01]  /*abb0*/  IMAD R8, R8, UR11, RZ ;  /* 0x0000000b08087c24 */ /* 0x000fe2000f8e02ff */
[----:B------:R1:W-:Y:S04]  /*abc0*/  STL [R1+0x1620], R0 ;  /* 0x0016200001007387 */ /* 0x0003e80000100800 */
[----:B------:R0:W-:Y:S04]  /*abd0*/  STL [R1+0x1684], R3 ;  /* 0x0016840301007387 */ /* 0x0001e80000100800 */
[----:B------:R-:W-:Y:S04]  /*abe0*/  STL [R1+0x1688], R4 ;  /* 0x0016880401007387 */ /* 0x000fe80000100800 */
[----:B------:R-:W-:Y:S04]  /*abf0*/  STL [R1+0x168c], R5 ;  /* 0x00168c0501007387 */ /* 0x000fe80000100800 */
[----:B------:R-:W-:Y:S04]  /*ac00*/  STL [R1+0x1690], R6 ;  /* 0x0016900601007387 */ /* 0x000fe80000100800 */
[----:B------:R-:W-:Y:S04]  /*ac10*/  STL [R1+0x1694], R7 ;  /* 0x0016940701007387 */ /* 0x000fe80000100800 */
[----:B------:R-:W-:Y:S01]  /*ac20*/  STL [R1+0x1698], R8 ;  /* 0x0016980801007387 */ /* 0x000fe20000100800 */
[----:B----4-:R-:W-:-:S02]  /*ac30*/  IMAD R9, R9, UR11, RZ ;  /* 0x0000000b09097c24 */ /* 0x010fc4000f8e02ff */
[----:B-----5:R-:W-:-:S03]  /*ac40*/  IMAD R10, R10, UR11, RZ ;  /* 0x0000000b0a0a7c24 */ /* 0x020fc6000f8e02ff */
[----:B------:R-:W-:Y:S01]  /*ac50*/  STL [R1+0x169c], R9 ;  /* 0x00169c0901007387 */ /* 0x000fe20000100800 */
[----:B------:R-:W-:-:S03]  /*ac60*/  IMAD R11, R11, UR11, RZ ;  /* 0x0000000b0b0b7c24 */ /* 0x000fc6000f8e02ff */
[----:B------:R-:W-:Y:S04]  /*ac70*/  STL [R1+0x16a0], R10 ;  /* 0x0016a00a01007387 */ /* 0x000fe80000100800 */
[----:B------:R-:W-:Y:S01]  /*ac80*/  STL [R1+0x16a4], R11 ;  /* 0x0016a40b01007387 */ /* 0x000fe20000100800 */
[----:B--2---:R-:W-:-:S05]  /*ac90*/  IMAD R12, R12, UR11, RZ ;  /* 0x0000000b0c0c7c24 */ /* 0x004fca000f8e02ff */
[----:B------:R-:W-:Y:S01]  /*aca0*/  STL [R1+0x16a8], R12 ;  /* 0x0016a80c01007387 */ /* 0x000fe20000100800 */
[----:B---3--:R-:W-:Y:S02]  /*acb0*/  IMAD R23, R20, UR11, RZ ;  /* 0x0000000b14177c24 */ /* 0x008fe4000f8e02ff */
[----:B------:R-:W-:-:S03]  /*acc0*/  IMAD R24, R18, UR11, RZ ;  /* 0x0000000b12187c24 */ /* 0x000fc6000f8e02ff */
[----:B------:R-:W-:Y:S01]  /*acd0*/  STL [R1+0x16ac], R23 ;  /* 0x0016ac1701007387 */ /* 0x000fe20000100800 */
[----:B------:R-:W-:-:S03]  /*ace0*/  IMAD R29, R17, UR11, RZ ;  /* 0x0000000b111d7c24 */ /* 0x000fc6000f8e02ff */
[----:B------:R-:W-:Y:S01]  /*acf0*/  STL [R1+0x16b0], R24 ;  /* 0x0016b01801007387 */ /* 0x000fe20000100800 */
[----:B-1----:R-:W-:-:S03]  /*ad00*/  IMAD R0, R16, UR11, RZ ;  /* 0x0000000b10007c24 */ /* 0x002fc6000f8e02ff */
[----:B------:R-:W-:Y:S01]  /*ad10*/  STL [R1+0x16b4], R29 ;  /* 0x0016b41d01007387 */ /* 0x000fe20000100800 */
[----:B0-----:R-:W-:-:S03]  /*ad20*/  IMAD R3, R15, UR11, RZ ;  /* 0x0000000b0f037c24 */ /* 0x001fc6000f8e02ff */
[----:B------:R0:W-:Y:S01]  /*ad30*/  STL [R1+0x4], R0 ;  /* 0x0000040001007387 */ /* 0x0001e20000100800 */
[----:B------:R-:W-:-:S03]  /*ad40*/  IMAD R2, R14, UR11, RZ ;  /* 0x0000000b0e027c24 */ /* 0x000fc6000f8e02ff */
[----:B------:R1:W-:Y:S01]  /*ad50*/  STL [R1+0x14], R3 ;  /* 0x0000140301007387 */ /* 0x0003e20000100800 */
[----:B0-----:R-:W-:-:S03]  /*ad60*/  IMAD R0, R13, UR11, RZ ;  /* 0x0000000b0d007c24 */ /* 0x001fc6000f8e02ff */
[----:B------:R0:W-:Y:S01]  /*ad70*/  STL [R1+0x1c], R2 ;  /* 0x00001c0201007387 */ /* 0x0001e20000100800 */
[----:B-1----:R-:W-:-:S03]  /*ad80*/  IMAD R3, R27, UR11, RZ ;  /* 0x0000000b1b037c24 */ /* 0x002fc6000f8e02ff */
[----:B------:R1:W-:Y:S04]  /*ad90*/  STL [R1+0x48], R0 ;  /* 0x0000480001007387 */ /* 0x0003e80000100800 */
[----:B------:R-:W-:Y:S04]  /*ada0*/  STL [R1+0x7c], R3 ;  /* 0x00007c0301007387 */ /* 0x000fe80000100800 */
[----:B------:R-:W2:Y:S01]  /*adb0*/  LDL.LU R29, [R1+0x118] ;  /* 0x00011800011d7983 */ /* 0x000ea20000300800 */
[----:B0-----:R-:W-:Y:S02]  /*adc0*/  IMAD R2, R28, UR11, RZ ;  /* 0x0000000b1c027c24 */ /* 0x001fe4000f8e02ff */
[----:B-1----:R-:W-:-:S03]  /*add0*/  IMAD R0, R19, UR11, RZ ;  /* 0x0000000b13007c24 */ /* 0x002fc6000f8e02ff */
[----:B------:R-:W-:Y:S04]  /*ade0*/  STL [R1+0x80], R2 ;  /* 0x0000800201007387 */ /* 0x000fe80000100800 */
[----:B--2---:R0:W-:Y:S04]  /*adf0*/  STL [R1+0x16c8], R29 ;  /* 0x0016c81d01007387 */ /* 0x0041e80000100800 */
[----:B------:R-:W-:Y:S04]  /*ae00*/  STL [R1+0x84], R0 ;  /* 0x0000840001007387 */ /* 0x000fe80000100800 */
        /* <DEDUP_REMOVED lines=31> */
[----:B--2---:R-:W-:-:S05]  /*b000*/  IMAD R29, R29, UR11, RZ ;  /* 0x0000000b1d1d7c24 */ /* 0x004fca000f8e02ff */
[----:B------:R0:W-:Y:S04]  /*b010*/  STL [R1+0x88], R29 ;  /* 0x0000881d01007387 */ /* 0x0001e80000100800 */
[----:B0-----:R-:W2:Y:S02]  /*b020*/  LDL.LU R29, [R1+0x16cc] ;  /* 0x0016cc00011d7983 */ /* 0x001ea40000300800 */
[----:B--2---:R-:W-:-:S05]  /*b030*/  IMAD R29, R29, UR11, RZ ;  /* 0x0000000b1d1d7c24 */ /* 0x004fca000f8e02ff */
[----:B------:R0:W-:Y:S04]  /*b040*/  STL [R1+0x8c], R29 ;  /* 0x00008c1d01007387 */ /* 0x0001e80000100800 */
[----:B0-----:R-:W2:Y:S01]  /*b050*/  LDL.LU R29, [R1+0x16c8] ;  /* 0x0016c800011d7983 */ /* 0x001ea20000300800 */
[----:B---3--:R-:W-:Y:S02]  /*b060*/  IMAD R0, R0, UR11, RZ ;  /* 0x0000000b00007c24 */ /* 0x008fe4000f8e02ff */
[----:B--2---:R-:W-:-:S05]  /*b070*/  IMAD R29, R29, UR11, RZ ;  /* 0x0000000b1d1d7c24 */ /* 0x004fca000f8e02ff */
[----:B------:R0:W-:Y:S02]  /*b080*/  STL [R1+0x90], R29 ;  /* 0x0000901d01007387 */ /* 0x0001e40000100800 */
[----:B0-----:R-:W-:Y:S02]  /*b090*/  IMAD R29, R24, UR11, RZ ;  /* 0x0000000b181d7c24 */ /* 0x001fe4000f8e02ff */
[----:B----4-:R-:W-:Y:S02]  /*b0a0*/  IMAD R24, R23, UR11, RZ ;  /* 0x0000000b17187c24 */ /* 0x010fe4000f8e02ff */
[----:B-----5:R-:W-:Y:S02]  /*b0b0*/  IMAD R23, R12, UR11, RZ ;  /* 0x0000000b0c177c24 */ /* 0x020fe4000f8e02ff */
[----:B------:R-:W-:Y:S01]  /*b0c0*/  IMAD R12, R11, UR11, RZ ;  /* 0x0000000b0b0c7c24 */ /* 0x000fe2000f8e02ff */
[----:B------:R-:W-:Y:S01]  /*b0d0*/  STL [R1+0x98], R29 ;  /* 0x0000981d01007387 */ /* 0x000fe20000100800 */
[----:B------:R-:W-:-:S02]  /*b0e0*/  IMAD R11, R10, UR11, RZ ;  /* 0x0000000b0a0b7c24 */ /* 0x000fc4000f8e02ff */
[----:B------:R-:W-:Y:S01]  /*b0f0*/  IMAD R10, R9, UR11, RZ ;  /* 0x0000000b090a7c24 */ /* 0x000fe2000f8e02ff */
[----:B------:R-:W-:Y:S01]  /*b100*/  STL [R1+0x9c], R24 ;  /* 0x00009c1801007387 */ /* 0x000fe20000100800 */
[----:B------:R-:W-:Y:S02]  /*b110*/  IMAD R9, R8, UR11, RZ ;  /* 0x0000000b08097c24 */ /* 0x000fe4000f8e02ff */
[----:B------:R-:W-:Y:S01]  /*b120*/  IMAD R8, R7, UR11, RZ ;  /* 0x0000000b07087c24 */ /* 0x000fe2000f8e02ff */
[----:B------:R-:W-:Y:S01]  /*b130*/  STL [R1+0xa0], R23 ;  /* 0x0000a01701007387 */ /* 0x000fe20000100800 */
[----:B------:R-:W-:Y:S02]  /*b140*/  IMAD R7, R6, UR11, RZ ;  /* 0x0000000b06077c24 */ /* 0x000fe4000f8e02ff */
[----:B------:R-:W-:Y:S01]  /*b150*/  IMAD R6, R5, UR11, RZ ;  /* 0x0000000b05067c24 */ /* 0x000fe2000f8e02ff */
[----:B------:R-:W-:Y:S01]  /*b160*/  STL [R1+0xa4], R12 ;  /* 0x0000a40c01007387 */ /* 0x000fe20000100800 */
[----:B------:R-:W-:-:S03]  /*b170*/  IMAD R5, R4, UR11, RZ ;  /* 0x0000000b04057c24 */ /* 0x000fc6000f8e02ff */
[----:B------:R-:W-:Y:S01]  /*b180*/  STL [R1+0xa8], R11 ;  /* 0x0000a80b01007387 */ /* 0x000fe20000100800 */
[----:B------:R-:W-:-:S03]  /*b190*/  IMAD R4, R3, UR11, RZ ;  /* 0x0000000b03047c24 */ /* 0x000fc6000f8e02ff */
[----:B------:R-:W-:Y:S01]  /*b1a0*/  STL [R1+0xac], R10 ;  /* 0x0000ac0a01007387 */ /* 0x000fe20000100800 */
[----:B------:R-:W-:-:S03]  /*b1b0*/  IMAD R3, R2, UR11, RZ ;  /* 0x0000000b02037c24 */ /* 0x000fc6000f8e02ff */
[----:B------:R-:W-:Y:S04]  /*b1c0*/  STL [R1+0xb0], R9 ;  /* 0x0000b00901007387 */ /* 0x000fe80000100800 */
[----:B------:R-:W-:Y:S04]  /*b1d0*/  STL [R1+0xb4], R8 ;  /* 0x0000b40801007387 */ /* 0x000fe80000100800 */
[----:B------:R-:W-:Y:S01]  /*b1e0*/  STL [R1+0xb8], R7 ;  /* 0x0000b80701007387 */ /* 0x000fe20000100800 */
[----:B------:R-:W-:-:S03]  /*b1f0*/  IMAD R2, R22, UR11, RZ ;  /* 0x0000000b16027c24 */ /* 0x000fc6000f8e02ff */
[----:B------:R-:W-:Y:S04]  /*b200*/  STL [R1+0xbc], R6 ;  /* 0x0000bc0601007387 */ /* 0x000fe80000100800 */
[----:B------:R-:W-:Y:S04]  /*b210*/  STL [R1+0xc0], R5 ;  /* 0x0000c00501007387 */ /* 0x000fe80000100800 */
[----:B------:R-:W-:Y:S04]  /*b220*/  STL [R1+0xc4], R4 ;  /* 0x0000c40401007387 */ /* 0x000fe80000100800 */
[----:B------:R0:W-:Y:S04]  /*b230*/  STL [R1+0xc8], R0 ;  /* 0x0000c80001007387 */ /* 0x0001e80000100800 */
[----:B------:R1:W-:Y:S01]  /*b240*/  STL [R1+0xe0], R3 ;  /* 0x0000e00301007387 */ /* 0x0003e20000100800 */
[----:B0-----:R-:W-:-:S03]  /*b250*/  IMAD R0, R25, UR11, RZ ;  /* 0x0000000b19007c24 */ /* 0x001fc6000f8e02ff */
[----:B------:R0:W-:Y:S01]  /*b260*/  STL [R1+0x108], R2 ;  /* 0x0001080201007387 */ /* 0x0001e20000100800 */
[----:B-1----:R-:W-:-:S03]  /*b270*/  IMAD R3, R26, UR11, RZ ;  /* 0x0000000b1a037c24 */ /* 0x002fc6000f8e02ff */
[----:B------:R1:W-:Y:S04]  /*b280*/  STL [R1+0x110], R0 ;  /* 0x0001100001007387 */ /* 0x0003e80000100800 */
[----:B------:R2:W-:Y:S01]  /*b290*/  STL [R1+0x118], R3 ;  /* 0x0001180301007387 */ /* 0x0005e20000100800 */
[----:B0-----:R-:W-:Y:S02]  /*b2a0*/  IMAD R2, R21, UR11, RZ ;  /* 0x0000000b15027c24 */ /* 0x001fe4000f8e02ff */
[----:B-1----:R-:W-:-:S03]  /*b2b0*/  IMAD R0, R20, UR11, RZ ;  /* 0x0000000b14007c24 */ /* 0x002fc6000f8e02ff */
[----:B------:R0:W-:Y:S01]  /*b2c0*/  STL [R1+0x11c], R2 ;  /* 0x00011c0201007387 */ /* 0x0001e20000100800 */
[----:B--2---:R-:W-:-:S03]  /*b2d0*/  IMAD R3, R18, UR11, RZ ;  /* 0x0000000b12037c24 */ /* 0x004fc6000f8e02ff */
        /* <DEDUP_REMOVED lines=155> */
[----:B----4-:R-:W-:Y:S02]  /*bc90*/  IMAD R23, R23, UR11, RZ ;  /* 0x0000000b17177c24 */ /* 0x010fe4000f8e02ff */
[----:B-----5:R-:W-:Y:S02]  /*bca0*/  IMAD R12, R12, UR11, RZ ;  /* 0x0000000b0c0c7c24 */ /* 0x020fe4000f8e02ff */
[----:B------:R-:W-:-:S02]  /*bcb0*/  IMAD R11, R11, UR11, RZ ;  /* 0x0000000b0b0b7c24 */ /* 0x000fc4000f8e02ff */
[----:B------:R-:W-:Y:S02]  /*bcc0*/  IMAD R10, R10, UR11, RZ ;  /* 0x0000000b0a0a7c24 */ /* 0x000fe4000f8e02ff */
[----:B------:R-:W-:Y:S02]  /*bcd0*/  IMAD R9, R9, UR11, RZ ;  /* 0x0000000b09097c24 */ /* 0x000fe4000f8e02ff */
[----:B------:R-:W-:Y:S02]  /*bce0*/  IMAD R8, R8, UR11, RZ ;  /* 0x0000000b08087c24 */ /* 0x000fe4000f8e02ff */
[----:B------:R-:W-:Y:S02]  /*bcf0*/  IMAD R7, R7, UR11, RZ ;  /* 0x0000000b07077c24 */ /* 0x000fe4000f8e02ff */
[----:B------:R-:W-:Y:S02]  /*bd00*/  IMAD R6, R6, UR11, RZ ;  /* 0x0000000b06067c24 */ /* 0x000fe4000f8e02ff */
        /* <DEDUP_REMOVED lines=18> */
[----:B--2---:R-:W-:-:S05]  /*be30*/  IMAD R29, R29, UR11, RZ ;  /* 0x0000000b1d1d7c24 */ /* 0x004fca000f8e02ff */
        /* <DEDUP_REMOVED lines=56> */
[----:B------:R-:W-:-:S05]  /*c1c0*/  IMAD R0, R0, UR11, RZ ;  /* 0x0000000b00007c24 */ /* 0x000fca000f8e02ff */
[----:B------:R3:W-:Y:S01]  /*c1d0*/  STL [R1+0x8], R0 ;  /* 0x0000080001007387 */ /* 0x0007e20000100800 */
[----:B--2---:R-:W-:Y:S02]  /*c1e0*/  IMAD R28, R28, UR11, RZ ;  /* 0x0000000b1c1c7c24 */ /* 0x004fe4000f8e02ff */
[----:B---3--:R-:W-:Y:S02]  /*c1f0*/  IMAD R0, R19, UR11, RZ ;  /* 0x0000000b13007c24 */ /* 0x008fe4000f8e02ff */
[----:B------:R-:W2:Y:S04]  /*c200*/  LDL.LU R19, [R1+0x1644] ;  /* 0x0016440001137983 */ /* 0x000ea80000300800 */
[----:B------:R0:W-:Y:S04]  /*c210*/  STL [R1+0x1624], R28 ;  /* 0x0016241c01007387 */ /* 0x0001e80000100800 */
[----:B------:R1:W-:Y:S04]  /*c220*/  STL [R1], R0 ;  /* 0x0000000001007387 */ /* 0x0003e80000100800 */
[----:B0-----:R-:W3:Y:S01]  /*c230*/  LDL.LU R28, [R1+0x1e0] ;  /* 0x0001e000011c7983 */ /* 0x001ee20000300800 */
[----:B------:R-:W-:-:S02]  /*c240*/  IMAD R27, R27, UR11, RZ ;  /* 0x0000000b1b1b7c24 */ /* 0x000fc4000f8e02ff */
[----:B------:R-:W-:Y:S02]  /*c250*/  IMAD R14, R14, UR11, RZ ;  /* 0x0000000b0e0e7c24 */ /* 0x000fe4000f8e02ff */
[----:B-1----:R-:W-:Y:S02]  /*c260*/  IMAD R0, R13, UR11, RZ ;  /* 0x0000000b0d007c24 */ /* 0x002fe4000f8e02ff */
[----:B------:R-:W-:Y:S01]  /*c270*/  IMAD R15, R15, UR11, RZ ;  /* 0x0000000b0f0f7c24 */ /* 0x000fe2000f8e02ff */
[----:B------:R0:W-:Y:S01]  /*c280*/  STL [R1+0x1628], R27 ;  /* 0x0016281b01007387 */ /* 0x0001e20000100800 */
[----:B------:R-:W-:Y:S02]  /*c290*/  IMAD R16, R16, UR11, RZ ;  /* 0x0000000b10107c24 */ /* 0x000fe4000f8e02ff */
[----:B------:R-:W-:Y:S01]  /*c2a0*/  IMAD R17, R17, UR11, RZ ;  /* 0x0000000b11117c24 */ /* 0x000fe2000f8e02ff */
[----:B------:R-:W-:Y:S01]  /*c2b0*/  STL [R1+0x162c], R0 ;  /* 0x00162c0001007387 */ /* 0x000fe20000100800 */
[----:B------:R-:W-:-:S03]  /*c2c0*/  IMAD R18, R18, UR11, RZ ;  /* 0x0000000b12127c24 */ /* 0x000fc6000f8e02ff */
[----:B------:R-:W-:Y:S04]  /*c2d0*/  STL [R1+0x1630], R14 ;  /* 0x0016300e01007387 */ /* 0x000fe80000100800 */
[----:B------:R2:W-:Y:S04]  /*c2e0*/  STL [R1+0x1634], R15 ;  /* 0x0016340f01007387 */ /* 0x0005e80000100800 */
[----:B------:R-:W-:Y:S04]  /*c2f0*/  STL [R1+0x1638], R16 ;  /* 0x0016381001007387 */ /* 0x000fe80000100800 */
[----:B------:R-:W-:Y:S04]  /*c300*/  STL [R1+0x163c], R17 ;  /* 0x00163c1101007387 */ /* 0x000fe80000100800 */
[----:B------:R-:W-:Y:S04]  /*c310*/  STL [R1+0x1640], R18 ;  /* 0x0016401201007387 */ /* 0x000fe80000100800 */
[----:B0-----:R-:W4:Y:S01]  /*c320*/  LDL.LU R27, [R1+0x4] ;  /* 0x00000400011b7983 */ /* 0x001f220000300800 */
[----:B--2---:R-:W-:-:S02]  /*c330*/  IADD3 R15, P4, PT, R3, R19, RZ ;  /* 0x00000013030f7210 */ /* 0x004fc40007f9e0ff */
[----:B------:R-:W-:Y:S01]  /*c340*/  IADD3 R14, P3, PT, R4, R19, RZ ;  /* 0x00000013040e7210 */ /* 0x000fe20007f7e0ff */
[----:B---3--:R-:W-:-:S05]  /*c350*/  IMAD R13, R28, UR11, RZ ;  /* 0x0000000b1c0d7c24 */ /* 0x008fca000f8e02ff */
[----:B------:R-:W-:-:S05]  /*c360*/  IADD3 R0, P0, PT, R13, R19, RZ ;  /* 0x000000130d007210 */ /* 0x000fca0007f1e0ff */
[----:B------:R0:W-:Y:S04]  /*c370*/  STL [R1+0x1048], R0 ;  /* 0x0010480001007387 */ /* 0x0001e80000100800 */
[----:B------:R1:W-:Y:S04]  /*c380*/  STL [R1+0x1028], R15 ;  /* 0x0010280f01007387 */ /* 0x0003e80000100800 */
[----:B------:R-:W2:Y:S01]  /*c390*/  LDL.LU R28, [R1+0x14] ;  /* 0x00001400011c7983 */ /* 0x000ea20000300800 */
[----:B0-----:R-:W-:-:S03]  /*c3a0*/  IADD3 R0, P2, PT, R5, R19, RZ ;  /* 0x0000001305007210 */ /* 0x001fc60007f5e0ff */
[----:B------:R0:W-:Y:S01]  /*c3b0*/  STL [R1+0x102c], R14 ;  /* 0x00102c0e01007387 */ /* 0x0001e20000100800 */
[----:B-1----:R-:W-:-:S03]  /*c3c0*/  IADD3 R15, P1, PT, R6, R19, RZ ;  /* 0x00000013060f7210 */ /* 0x002fc60007f3e0ff */
[----:B------:R1:W-:Y:S01]  /*c3d0*/  STL [R1+0x1030], R0 ;  /* 0x0010300001007387 */ /* 0x0003e20000100800 */
[----:B------:R-:W-:Y:S02]  /*c3e0*/  LEA.HI.X.SX32 R13, R13, R2, 0x1, P0 ;  /* 0x000000020d0d7211 */ /* 0x000fe400000f0eff */
[-C--:B0-----:R-:W-:Y:S01]  /*c3f0*/  IADD3 R14, P6, PT, R7, R19.reuse, RZ ;  /* 0x00000013070e7210 */ /* 0x081fe20007fde0ff */
[----:B------:R-:W-:Y:S01]  /*c400*/  STL [R1+0x1034], R15 ;  /* 0x0010340f01007387 */ /* 0x000fe20000100800 */
[----:B-1----:R-:W-:-:S03]  /*c410*/  IADD3 R0, P5, PT, R8, R19, RZ ;  /* 0x0000001308007210 */ /* 0x002fc60007fbe0ff */
[----:B------:R0:W-:Y:S04]  /*c420*/  STL [R1+0x1038], R14 ;  /* 0x0010380e01007387 */ /* 0x0001e80000100800 */
[----:B------:R1:W-:Y:S01]  /*c430*/  STL [R1+0x1044], R0 ;  /* 0x0010440001007387 */ /* 0x0003e20000100800 */
[----:B0-----:R-:W-:-:S03]  /*c440*/  IADD3 R14, P0, PT, R9, R19, RZ ;  /* 0x00000013090e7210 */ /* 0x001fc60007f1e0ff */
[----:B------:R0:W-:Y:S01]  /*c450*/  STL [R1+0x1040], R13 ;  /* 0x0010400d01007387 */ /* 0x0001e20000100800 */
[-C--:B-1----:R-:W-:Y:S02]  /*c460*/  LEA.HI.X.SX32 R0, R3, R2.reuse, 0x1, P4 ;  /* 0x0000000203007211 */ /* 0x082fe400020f0eff */
[-C--:B------:R-:W-:Y:S01]  /*c470*/  LEA.HI.X.SX32 R3, R4, R2.reuse, 0x1, P3 ;  /* 0x0000000204037211 */ /* 0x080fe200018f0eff */
[----:B0-----:R-:W3:Y:S04]  /*c480*/  LDL.LU R13, [R1+0x7c] ;  /* 0x00007c00010d7983 */ /* 0x001ee80000300800 */
[----:B------:R0:W-:Y:S01]  /*c490*/  STL [R1+0x103c], R14 ;  /* 0x00103c0e01007387 */ /* 0x0001e20000100800 */
[----:B------:R-:W-:-:S03]  /*c4a0*/  LEA.HI.X.SX32 R4, R5, R2, 0x1, P2 ;  /* 0x0000000205047211 */ /* 0x000fc600010f0eff */
[----:B------:R1:W-:Y:S01]  /*c4b0*/  STL [R1+0x1020], R0 ;  /* 0x0010200001007387 */ /* 0x0003e20000100800 */
[-C--:B0-----:R-:W-:Y:S02]  /*c4c0*/  IADD3 R14, P4, PT, R10, R19.reuse, RZ ;  /* 0x000000130a0e7210 */ /* 0x081fe40007f9e0ff */
[----:B-1----:R-:W-:-:S03]  /*c4d0*/  IADD3 R0, P3, PT, R11, R19, RZ ;  /* 0x000000130b007210 */ /* 0x002fc60007f7e0ff */
[----:B------:R-:W-:Y:S04]  /*c4e0*/  STL [R1+0x1024], R14 ;  /* 0x0010240e01007387 */ /* 0x000fe80000100800 */
[----:B------:R5:W-:Y:S04]  /*c4f0*/  STL [R1+0x1018], R3 ;  /* 0x0010180301007387 */ /* 0x000be80000100800 */
[----:B------:R0:W-:Y:S01]  /*c500*/  STL [R1+0x101c], R0 ;  /* 0x00101c0001007387 */ /* 0x0001e20000100800 */
[----:B-----5:R-:W-:-:S03]  /*c510*/  IADD3 R3, P2, PT, R12, R19, RZ ;  /* 0x000000130c037210 */ /* 0x020fc60007f5e0ff */
[----:B------:R-:W-:Y:S01]  /*c520*/  STL [R1+0x1010], R4 ;  /* 0x0010100401007387 */ /* 0x000fe20000100800 */
[----:B0-----:R-:W-:-:S03]  /*c530*/  LEA.HI.X.SX32 R0, R6, R2, 0x1, P1 ;  /* 0x0000000206007211 */ /* 0x001fc600008f0eff */
[----:B------:R-:W5:Y:S04]  /*c540*/  LDL.LU R6, [R1+0x80] ;  /* 0x0000800001067983 */ /* 0x000f680000300800 */
[----:B------:R4:W-:Y:S04]  /*c550*/  STL [R1+0x1014], R3 ;  /* 0x0010140301007387 */ /* 0x0009e80000100800 */
[----:B------:R-:W3:Y:S04]  /*c560*/  LDL.LU R5, [R1+0x88] ;  /* 0x0000880001057983 */ /* 0x000ee80000300800 */
[----:B------:R0:W-:Y:S01]  /*c570*/  STL [R1+0x1008], R0 ;  /* 0x0010080001007387 */ /* 0x0001e20000100800 */
[----:B----4-:R-:W-:-:S02]  /*c580*/  IADD3 R3, P1, PT, R23, R19, RZ ;  /* 0x0000001317037210 */ /* 0x010fc40007f3e0ff */
[-C--:B0-----:R-:W-:Y:S02]  /*c590*/  LEA.HI.X.SX32 R0, R7, R2.reuse, 0x1, P6 ;  /* 0x0000000207007211 */ /* 0x081fe400030f0eff */
[----:B------:R-:W4:Y:S04]  /*c5a0*/  LDL.LU R7, [R1+0x48] ;  /* 0x0000480001077983 */ /* 0x000f280000300800 */
[----:B------:R-:W-:Y:S04]  /*c5b0*/  STL [R1+0x100c], R3 ;  /* 0x00100c0301007387 */ /* 0x000fe80000100800 */
[----:B------:R-:W3:Y:S04]  /*c5c0*/  LDL.LU R4, [R1+0x8c] ;  /* 0x00008c0001047983 */ /* 0x000ee80000300800 */
[----:B------:R0:W-:Y:S02]  /*c5d0*/  STL [R1+0x1000], R0 ;  /* 0x0010000001007387 */ /* 0x0001e40000100800 */
[----:B0-----:R-:W-:-:S02]  /*c5e0*/  LEA.HI.X.SX32 R0, R8, R2, 0x1, P5 ;  /* 0x0000000208007211 */ /* 0x001fc400028f0eff */
[----:B------:R-:W3:Y:S01]  /*c5f0*/  LDL.LU R8, [R1+0x1c] ;  /* 0x00001c0001087983 */ /* 0x000ee20000300800 */
[-C--:B------:R-:W-:Y:S02]  /*c600*/  IADD3 R3, P6, PT, R24, R19.reuse, RZ ;  /* 0x0000001318037210 */ /* 0x080fe40007fde0ff */
[----:B------:R-:W-:-:S03]  /*c610*/  IADD3 R14, P5, PT, R29, R19, RZ ;  /* 0x000000131d0e7210 */ /* 0x000fc60007fbe0ff */
[----:B------:R0:W-:Y:S04]  /*c620*/  STL [R1+0x1004], R3 ;  /* 0x0010040301007387 */ /* 0x0001e80000100800 */
[----:B0-----:R-:W5:Y:S04]  /*c630*/  LDL.LU R3, [R1+0x90] ;  /* 0x0000900001037983 */ /* 0x001f680000300800 */
[----:B------:R0:W-:Y:S04]  /*c640*/  STL [R1+0xff8], R0 ;  /* 0x000ff80001007387 */ /* 0x0001e80000100800 */
[----:B------:R-:W5:Y:S01]  /*c650*/  LDL.LU R18, [R1+0x98] ;  /* 0x0000980001127983 */ /* 0x000f620000300800 */
[----:B0-----:R-:W-:-:S03]  /*c660*/  LEA.HI.X.SX32 R0, R9, R2, 0x1, P0 ;  /* 0x0000000209007211 */ /* 0x001fc600000f0eff */
[----:B------:R-:W-:Y:S04]  /*c670*/  STL [R1+0xffc], R14 ;  /* 0x000ffc0e01007387 */ /* 0x000fe80000100800 */
[----:B------:R0:W-:Y:S02]  /*c680*/  STL [R1+0xff0], R0 ;  /* 0x000ff00001007387 */ /* 0x0001e40000100800 */
[----:B0-----:R-:W-:Y:S02]  /*c690*/  LEA.HI.X.SX32 R0, R10, R2, 0x1, P4 ;  /* 0x000000020a007211 */ /* 0x001fe400020f0eff */
[----:B------:R-:W5:Y:S01]  /*c6a0*/  LDL.LU R10, [R1+0x84] ;  /* 0x00008400010a7983 */ /* 0x000f620000300800 */
[----:B------:R-:W-:-:S05]  /*c6b0*/  IADD3 R9, P0, PT, R27, R19, RZ ;  /* 0x000000131b097210 */ /* 0x000fca0007f1e0ff */
[----:B------:R0:W-:Y:S04]  /*c6c0*/  STL [R1+0xff4], R9 ;  /* 0x000ff40901007387 */ /* 0x0001e80000100800 */
[----:B0-----:R-:W5:Y:S04]  /*c6d0*/  LDL.LU R9, [R1+0x9c] ;  /* 0x00009c0001097983 */ /* 0x001f680000300800 */
[----:B------:R0:W-:Y:S04]  /*c6e0*/  STL [R1+0xfe8], R0 ;  /* 0x000fe80001007387 */ /* 0x0001e80000100800 */
[----:B------:R-:W5:Y:S01]  /*c6f0*/  LDL.LU R17, [R1+0xa0] ;  /* 0x0000a00001117983 */ /* 0x000f620000300800 */
[----:B0-----:R-:W-:-:S02]  /*c700*/  LEA.HI.X.SX32 R0, R11, R2, 0x1, P3 ;  /* 0x000000020b007211 */ /* 0x001fc400018f0eff */
[----:B--2---:R-:W-:-:S05]  /*c710*/  IADD3 R14, P4, PT, R28, R19, RZ ;  /* 0x000000131c0e7210 */ /* 0x004fca0007f9e0ff */
[----:B------:R-:W-:Y:S04]  /*c720*/  STL [R1+0xfec], R14 ;  /* 0x000fec0e01007387 */ /* 0x000fe80000100800 */
[----:B------:R0:W-:Y:S04]  /*c730*/  STL [R1+0xfe0], R0 ;  /* 0x000fe00001007387 */ /* 0x0001e80000100800 */
[----:B------:R-:W2:Y:S01]  /*c740*/  LDL.LU R16, [R1+0xa4] ;  /* 0x0000a40001107983 */ /* 0x000ea20000300800 */
[----:B0-----:R-:W-:Y:S02]  /*c750*/  LEA.HI.X.SX32 R0, R12, R2, 0x1, P2 ;  /* 0x000000020c007211 */ /* 0x001fe400010f0eff */
[----:B---3--:R-:W-:-:S05]  /*c760*/  IADD3 R11, P3, PT, R8, R19, RZ ;  /* 0x00000013080b7210 */ /* 0x008fca0007f7e0ff */
[----:B------:R4:W-:Y:S04]  /*c770*/  STL [R1+0xfe4], R11 ;  /* 0x000fe40b01007387 */ /* 0x0009e80000100800 */
[----:B------:R0:W-:Y:S04]  /*c780*/  STL [R1+0xfd8], R0 ;  /* 0x000fd80001007387 */ /* 0x0001e80000100800 */
[----:B------:R-:W3:Y:S01]  /*c790*/  LDL.LU R15, [R1+0xa8] ;  /* 0x0000a800010f7983 */ /* 0x000ee20000300800 */
[----:B----4-:R-:W-:Y:S02]  /*c7a0*/  IADD3 R11, P2, PT, R7, R19, RZ ;  /* 0x00000013070b7210 */ /* 0x010fe40007f5e0ff */
[----:B0-----:R-:W-:-:S03]  /*c7b0*/  LEA.HI.X.SX32 R0, R23, R2, 0x1, P1 ;  /* 0x0000000217007211 */ /* 0x001fc600008f0eff */
[----:B------:R0:W-:Y:S04]  /*c7c0*/  STL [R1+0xfdc], R11 ;  /* 0x000fdc0b01007387 */ /* 0x0001e80000100800 */
[----:B------:R1:W-:Y:S04]  /*c7d0*/  STL [R1+0xc6c], R0 ;  /* 0x000c6c0001007387 */ /* 0x0003e80000100800 */
[----:B------:R-:W4:Y:S01]  /*c7e0*/  LDL.LU R14, [R1+0xac] ;  /* 0x0000ac00010e7983 */ /* 0x000f220000300800 */
[----:B0-----:R-:W-:Y:S02]  /*c7f0*/  IADD3 R11, P1, PT, R13, R19, RZ ;  /* 0x000000130d0b7210 */ /* 0x001fe40007f3e0ff */
[----:B-1----:R-:W-:-:S03]  /*c800*/  LEA.HI.X.SX32 R0, R24, R2, 0x1, P6 ;  /* 0x0000000218007211 */ /* 0x002fc600030f0eff */
[----:B------:R0:W-:Y:S01]  /*c810*/  STL [R1+0xc8c], R11 ;  /* 0x000c8c0b01007387 */ /* 0x0001e20000100800 */
[----:B-----5:R-:W-:-:S03]  /*c820*/  IADD3 R12, P6, PT, R6, R19, RZ ;  /* 0x00000013060c7210 */ /* 0x020fc60007fde0ff */
[----:B------:R1:W-:Y:S01]  /*c830*/  STL [R1+0xc70], R0 ;  /* 0x000c700001007387 */ /* 0x0003e20000100800 */
[----:B0-----:R-:W-:-:S03]  /*c840*/  LEA.HI.X.SX32 R11, R29, R2, 0x1, P5 ;  /* 0x000000021d0b7211 */ /* 0x001fc600028f0eff */
[----:B-1----:R-:W5:Y:S04]  /*c850*/  LDL.LU R0, [R1+0xb0] ;  /* 0x0000b00001007983 */ /* 0x002f680000300800 */
[----:B------:R0:W-:Y:S04]  /*c860*/  STL [R1+0xc94], R12 ;  /* 0x000c940c01007387 */ /* 0x0001e80000100800 */
[----:B------:R1:W-:Y:S01]  /*c870*/  STL [R1+0xc74], R11 ;  /* 0x000c740b01007387 */ /* 0x0003e20000100800 */
[----:B0-----:R-:W-:Y:S02]  /*c880*/  IADD3 R12, P5, PT, R10, R19, RZ ;  /* 0x000000130a0c7210 */ /* 0x001fe40007fbe0ff */
[----:B-1----:R-:W-:-:S02]  /*c890*/  LEA.HI.X.SX32 R11, R27, R2, 0x1, P0 ;  /* 0x000000021b0b7211 */ /* 0x002fc400000f0eff */
[----:B------:R-:W5:Y:S04]  /*c8a0*/  LDL.LU R27, [R1+0xb4] ;  /* 0x0000b400011b7983 */ /* 0x000f680000300800 */
[----:B------:R-:W-:Y:S04]  /*c8b0*/  STL [R1+0xc9c], R12 ;  /* 0x000c9c0c01007387 */ /* 0x000fe80000100800 */
[----:B------:R0:W-:Y:S02]  /*c8c0*/  STL [R1+0xc78], R11 ;  /* 0x000c780b01007387 */ /* 0x0001e40000100800 */
[----:B0-----:R-:W-:-:S02]  /*c8d0*/  LEA.HI.X.SX32 R11, R28, R2, 0x1, P4 ;  /* 0x000000021c0b7211 */ /* 0x001fc400020f0eff */
[----:B------:R-:W5:Y:S01]  /*c8e0*/  LDL.LU R28, [R1+0xb8] ;  /* 0x0000b800011c7983 */ /* 0x000f620000300800 */
[----:B------:R-:W-:-:S05]  /*c8f0*/  IADD3 R12, P0, PT, R5, R19, RZ ;  /* 0x00000013050c7210 */ /* 0x000fca0007f1e0ff */
[----:B------:R0:W-:Y:S04]  /*c900*/  STL [R1+0xca4], R12 ;  /* 0x000ca40c01007387 */ /* 0x0001e80000100800 */
[----:B------:R1:W-:Y:S01]  /*c910*/  STL [R1+0xc7c], R11 ;  /* 0x000c7c0b01007387 */ /* 0x0003e20000100800 */
[----:B0-----:R-:W-:Y:S02]  /*c920*/  IADD3 R12, P4, PT, R4, R19, RZ ;  /* 0x00000013040c7210 */ /* 0x001fe40007f9e0ff */
[-C--:B-1----:R-:W-:Y:S02]  /*c930*/  LEA.HI.X.SX32 R11, R8, R2.reuse, 0x1, P3 ;  /* 0x00000002080b7211 */ /* 0x082fe400018f0eff */
[----:B------:R-:W5:Y:S04]  /*c940*/  LDL.LU R8, [R1+0xbc] ;  /* 0x0000bc0001087983 */ /* 0x000f680000300800 */
[----:B------:R-:W-:Y:S04]  /*c950*/  STL [R1+0xcac], R12 ;  /* 0x000cac0c01007387 */ /* 0x000fe80000100800 */
[----:B------:R0:W-:Y:S02]  /*c960*/  STL [R1+0xc80], R11 ;  /* 0x000c800b01007387 */ /* 0x0001e40000100800 */
[----:B0-----:R-:W-:-:S02]  /*c970*/  LEA.HI.X.SX32 R11, R7, R2, 0x1, P2 ;  /* 0x00000002070b7211 */ /* 0x001fc400010f0eff */
[----:B------:R-:W5:Y:S01]  /*c980*/  LDL.LU R7, [R1+0xc0] ;  /* 0x0000c00001077983 */ /* 0x000f620000300800 */
[----:B------:R-:W-:-:S05]  /*c990*/  IADD3 R12, P3, PT, R3, R19, RZ ;  /* 0x00000013030c7210 */ /* 0x000fca0007f7e0ff */
[----:B------:R-:W-:Y:S04]  /*c9a0*/  STL [R1+0xcb4], R12 ;  /* 0x000cb40c01007387 */ /* 0x000fe80000100800 */
[----:B------:R0:W-:Y:S02]  /*c9b0*/  STL [R1+0xc84], R11 ;  /* 0x000c840b01007387 */ /* 0x0001e40000100800 */
[----:B0-----:R-:W-:Y:S02]  /*c9c0*/  LEA.HI.X.SX32 R11, R13, R2, 0x1, P1 ;  /* 0x000000020d0b7211 */ /* 0x001fe400008f0eff */
[----:B------:R-:W5:Y:S01]  /*c9d0*/  LDL.LU R13, [R1+0xc4] ;  /* 0x0000c400010d7983 */ /* 0x000f620000300800 */
[----:B------:R-:W-:-:S05]  /*c9e0*/  IADD3 R12, P2, PT, R18, R19, RZ ;  /* 0x00000013120c7210 */ /* 0x000fca0007f5e0ff */
[----:B------:R0:W-:Y:S04]  /*c9f0*/  STL [R1+0xcbc], R12 ;  /* 0x000cbc0c01007387 */ /* 0x0001e80000100800 */
[----:B------:R1:W-:Y:S01]  /*ca00*/  STL [R1+0xc88], R11 ;  /* 0x000c880b01007387 */ /* 0x0003e20000100800 */
[-C--:B0-----:R-:W-:Y:S02]  /*ca10*/  IADD3 R12, P1, PT, R9, R19.reuse, RZ ;  /* 0x00000013090c7210 */ /* 0x081fe40007f3e0ff */
[----:B-1----:R-:W-:Y:S02]  /*ca20*/  LEA.HI.X.SX32 R11, R6, R2, 0x1, P6 ;  /* 0x00000002060b7211 */ /* 0x002fe400030f0eff */
[----:B------:R-:W5:Y:S04]  /*ca30*/  LDL.LU R6, [R1+0xc8] ;  /* 0x0000c80001067983 */ /* 0x000f680000300800 */
[----:B------:R0:W-:Y:S04]  /*ca40*/  STL [R1+0xcc4], R12 ;  /* 0x000cc40c01007387 */ /* 0x0001e80000100800 */
[----:B------:R1:W-:Y:S01]  /*ca50*/  STL [R1+0xc90], R11 ;  /* 0x000c900b01007387 */ /* 0x0003e20000100800 */
[----:B0-----:R-:W-:-:S02]  /*ca60*/  IADD3 R12, P6, PT, R17, R19, RZ ;  /* 0x00000013110c7210 */ /* 0x001fc40007fde0ff */
[----:B-1----:R-:W-:Y:S02]  /*ca70*/  LEA.HI.X.SX32 R11, R10, R2, 0x1, P5 ;  /* 0x000000020a0b7211 */ /* 0x002fe400028f0eff */
[----:B------:R-:W5:Y:S04]  /*ca80*/  LDL.LU R10, [R1+0xe0] ;  /* 0x0000e000010a7983 */ /* 0x000f680000300800 */
[----:B------:R2:W-:Y:S04]  /*ca90*/  STL [R1+0xccc], R12 ;  /* 0x000ccc0c01007387 */ /* 0x0005e80000100800 */
[----:B------:R0:W-:Y:S01]  /*caa0*/  STL [R1+0xc98], R11 ;  /* 0x000c980b01007387 */ /* 0x0001e20000100800 */
[----:B--2---:R-:W-:-:S02]  /*cab0*/  IADD3 R12, P5, PT, R16, R19, RZ ;  /* 0x00000013100c7210 */ /* 0x004fc40007fbe0ff */
[-C--:B0-----:R-:W-:Y:S02]  /*cac0*/  LEA.HI.X.SX32 R11, R5, R2.reuse, 0x1, P0 ;  /* 0x00000002050b7211 */ /* 0x081fe400000f0eff */
[----:B------:R-:W2:Y:S04]  /*cad0*/  LDL.LU R5, [R1+0x108] ;  /* 0x0001080001057983 */ /* 0x000ea80000300800 */
[----:B------:R-:W-:Y:S04]  /*cae0*/  STL [R1+0xcd4], R12 ;  /* 0x000cd40c01007387 */ /* 0x000fe80000100800 */
[----:B------:R0:W-:Y:S02]  /*caf0*/  STL [R1+0xca0], R11 ;  /* 0x000ca00b01007387 */ /* 0x0001e40000100800 */
[----:B0-----:R-:W-:-:S02]  /*cb00*/  LEA.HI.X.SX32 R11, R4, R2, 0x1, P4 ;  /* 0x00000002040b7211 */ /* 0x001fc400020f0eff */
[----:B------:R-:W2:Y:S01]  /*cb10*/  LDL.LU R4, [R1+0x110] ;  /* 0x0001100001047983 */ /* 0x000ea20000300800 */
[----:B---3--:R-:W-:-:S05]  /*cb20*/  IADD3 R12, P0, PT, R15, R19, RZ ;  /* 0x000000130f0c7210 */ /* 0x008fca0007f1e0ff */
[----:B------:R4:W-:Y:S04]  /*cb30*/  STL [R1+0xcdc], R12 ;  /* 0x000cdc0c01007387 */ /* 0x0009e80000100800 */
[----:B------:R0:W-:Y:S01]  /*cb40*/  STL [R1+0xca8], R11 ;  /* 0x000ca80b01007387 */ /* 0x0001e20000100800 */
[-C--:B----4-:R-:W-:Y:S02]  /*cb50*/  IADD3 R12, P4, PT, R14, R19.reuse, RZ ;  /* 0x000000130e0c7210 */ /* 0x090fe40007f9e0ff */
[----:B0-----:R-:W-:Y:S02]  /*cb60*/  LEA.HI.X.SX32 R11, R3, R2, 0x1, P3 ;  /* 0x00000002030b7211 */ /* 0x001fe400018f0eff */
[----:B------:R-:W3:Y:S04]  /*cb70*/  LDL.LU R3, [R1+0x118] ;  /* 0x0001180001037983 */ /* 0x000ee80000300800 */
[----:B------:R5:W-:Y:S04]  /*cb80*/  STL [R1+0xce4], R12 ;  /* 0x000ce40c01007387 */ /* 0x000be80000100800 */
[----:B------:R0:W-:Y:S01]  /*cb90*/  STL [R1+0xcb0], R11 ;  /* 0x000cb00b01007387 */ /* 0x0001e20000100800 */
[----:B-----5:R-:W-:-:S02]  /*cba0*/  IADD3 R12, P3, PT, R0, R19, RZ ;  /* 0x00000013000c7210 */ /* 0x020fc40007f7e0ff */
[----:B0-----:R-:W-:Y:S02]  /*cbb0*/  LEA.HI.X.SX32 R11, R18, R2, 0x1, P2 ;  /* 0x00000002120b7211 */ /* 0x001fe400010f0eff */
[----:B------:R-:W4:Y:S04]  /*cbc0*/  LDL.LU R18, [R1+0x11c] ;  /* 0x00011c0001127983 */ /* 0x000f280000300800 */
[----:B------:R0:W-:Y:S04]  /*cbd0*/  STL [R1+0xcec], R12 ;  /* 0x000cec0c01007387 */ /* 0x0001e80000100800 */
[----:B------:R1:W-:Y:S01]  /*cbe0*/  STL [R1+0xcb8], R11 ;  /* 0x000cb80b01007387 */ /* 0x0003e20000100800 */
[----:B0-----:R-:W-:-:S02]  /*cbf0*/  IADD3 R12, P2, PT, R27, R19, RZ ;  /* 0x000000131b0c7210 */ /* 0x001fc40007f5e0ff */
[----:B-1----:R-:W-:Y:S02]  /*cc00*/  LEA.HI.X.SX32 R11, R9, R2, 0x1, P1 ;  /* 0x00000002090b7211 */ /* 0x002fe400008f0eff */
[----:B------:R-:W5:Y:S04]  /*cc10*/  LDL.LU R9, [R1+0x120] ;  /* 0x0001200001097983 */ /* 0x000f680000300800 */
[----:B------:R0:W-:Y:S04]  /*cc20*/  STL [R1+0xcf4], R12 ;  /* 0x000cf40c01007387 */ /* 0x0001e80000100800 */
[----:B------:R1:W-:Y:S01]  /*cc30*/  STL [R1+0xcc0], R11 ;  /* 0x000cc00b01007387 */ /* 0x0003e20000100800 */
[----:B0-----:R-:W-:-:S02]  /*cc40*/  IADD3 R12, P1, PT, R28, R19, RZ ;  /* 0x000000131c0c7210 */ /* 0x001fc40007f3e0ff */
[-C--:B-1----:R-:W-:Y:S02]  /*cc50*/  LEA.HI.X.SX32 R11, R17, R2.reuse, 0x1, P6 ;  /* 0x00000002110b7211 */ /* 0x082fe400030f0eff */
        /* <DEDUP_REMOVED lines=28> */
[----:B--2---:R-:W-:-:S02]  /*ce20*/  IADD3 R12, P2, PT, R5, R19, RZ ;  /* 0x00000013050c7210 */ /* 0x004fc40007f5e0ff */
[----:B0-----:R-:W-:Y:S02]  /*ce30*/  LEA.HI.X.SX32 R11, R28, R2, 0x1, P1 ;  /* 0x000000021c0b7211 */ /* 0x001fe400008f0eff */
[----:B------:R-:W2:Y:S04]  /*ce40*/  LDL.LU R28, [R1+0x13c] ;  /* 0x00013c00011c7983 */ /* 0x000ea80000300800 */
[----:B------:R0:W-:Y:S04]  /*ce50*/  STL [R1+0xd2c], R12 ;  /* 0x000d2c0c01007387 */ /* 0x0001e80000100800 */
[----:B------:R1:W-:Y:S01]  /*ce60*/  STL [R1+0xcf8], R11 ;  /* 0x000cf80b01007387 */ /* 0x0003e20000100800 */
[----:B0-----:R-:W-:-:S02]  /*ce70*/  IADD3 R12, P1, PT, R4, R19, RZ ;  /* 0x00000013040c7210 */ /* 0x001fc40007f3e0ff */
[-C--:B-1----:R-:W-:Y:S02]  /*ce80*/  LEA.HI.X.SX32 R11, R8, R2.reuse, 0x1, P6 ;  /* 0x00000002080b7211 */ /* 0x082fe400030f0eff */
[----:B------:R-:W2:Y:S04]  /*ce90*/  LDL.LU R8, [R1+0x140] ;  /* 0x0001400001087983 */ /* 0x000ea80000300800 */
[----:B------:R-:W-:Y:S04]  /*cea0*/  STL [R1+0xd34], R12 ;  /* 0x000d340c01007387 */ /* 0x000fe80000100800 */
[----:B------:R0:W-:Y:S02]  /*ceb0*/  STL [R1+0xd00], R11 ;  /* 0x000d000b01007387 */ /* 0x0001e40000100800 */
[----:B0-----:R-:W-:-:S02]  /*cec0*/  LEA.HI.X.SX32 R11, R7, R2, 0x1, P5 ;  /* 0x00000002070b7211 */ /* 0x001fc400028f0eff */
[----:B------:R-:W2:Y:S01]  /*ced0*/  LDL.LU R7, [R1+0x144] ;  /* 0x0001440001077983 */ /* 0x000ea20000300800 */
[----:B------:R-:W-:Y:S02]  /*cee0*/  LEA.HI.X.SX32 R10, R10, R2, 0x1, P3 ;  /* 0x000000020a0a7211 */ /* 0x000fe400018f0eff */
[----:B---3--:R-:W-:-:S05]  /*cef0*/  IADD3 R12, P6, PT, R3, R19, RZ ;  /* 0x00000013030c7210 */ /* 0x008fca0007fde0ff */
[----:B------:R-:W-:Y:S04]  /*cf00*/  STL [R1+0xd3c], R12 ;  /* 0x000d3c0c01007387 */ /* 0x000fe80000100800 */
[----:B------:R0:W-:Y:S02]  /*cf10*/  STL [R1+0xd08], R11 ;  /* 0x000d080b01007387 */ /* 0x0001e40000100800 */
[----:B0-----:R-:W-:Y:S02]  /*cf20*/  LEA.HI.X.SX32 R11, R13, R2, 0x1, P0 ;  /* 0x000000020d0b7211 */ /* 0x001fe400000f0eff */
[-C--:B----4-:R-:W-:Y:S01]  /*cf30*/  IADD3 R12, P5, PT, R18, R19.reuse, RZ ;  /* 0x00000013120c7210 */ /* 0x090fe20007fbe0ff */
        /* <DEDUP_REMOVED lines=8> */
[----:B0-----:R-:W-:-:S03]  /*cfc0*/  IADD3 R12, P4, PT, R17, R19, RZ ;  /* 0x00000013110c7210 */ /* 0x001fc60007f9e0ff */
[----:B-1----:R-:W5:Y:S04]  /*cfd0*/  LDL.LU R11, [R1+0x15c] ;  /* 0x00015c00010b7983 */ /* 0x002f680000300800 */
        /* <DEDUP_REMOVED lines=21> */
[----:B------:R0:W-:Y:S04]  /*d130*/  STL [R1+0xd40], R10 ;  /* 0x000d400a01007387 */ /* 0x0001e80000100800 */
[----:B0-----:R-:W5:Y:S01]  /*d140*/  LDL.LU R10, [R1+0x174] ;  /* 0x00017400010a7983 */ /* 0x001f620000300800 */
[----:B------:R-:W-:Y:S02]  /*d150*/  IADD3 R12, P5, PT, R27, R19, RZ ;  /* 0x000000131b0c7210 */ /* 0x000fe40007fbe0ff */
[----:B------:R-:W-:-:S03]  /*d160*/  LEA.HI.X.SX32 R9, R9, R2, 0x1, P0 ;  /* 0x0000000209097211 */ /* 0x000fc600000f0eff */
[----:B------:R2:W-:Y:S04]  /*d170*/  STL [R1+0xd7c], R12 ;  /* 0x000d7c0c01007387 */ /* 0x0005e80000100800 */
[----:B------:R0:W-:Y:S01]  /*d180*/  STL [R1+0xd48], R9 ;  /* 0x000d480901007387 */ /* 0x0001e20000100800 */
[----:B--2---:R-:W-:Y:S02]  /*d190*/  IADD3 R12, P0, PT, R28, R19, RZ ;  /* 0x000000131c0c7210 */ /* 0x004fe40007f1e0ff */
[-C--:B0-----:R-:W-:Y:S02]  /*d1a0*/  LEA.HI.X.SX32 R9, R17, R2.reuse, 0x1, P4 ;  /* 0x0000000211097211 */ /* 0x081fe400020f0eff */
[----:B------:R-:W2:Y:S04]  /*d1b0*/  LDL.LU R17, [R1+0x184] ;  /* 0x0001840001117983 */ /* 0x000ea80000300800 */
[----:B------:R0:W-:Y:S04]  /*d1c0*/  STL [R1+0xd84], R12 ;  /* 0x000d840c01007387 */ /* 0x0001e80000100800 */
[----:B------:R1:W-:Y:S01]  /*d1d0*/  STL [R1+0xd50], R9 ;  /* 0x000d500901007387 */ /* 0x0003e20000100800 */
[----:B------:R-:W-:-:S02]  /*d1e0*/  LEA.HI.X.SX32 R15, R15, R2, 0x1, P2 ;  /* 0x000000020f0f7211 */ /* 0x000fc400010f0eff */
[-C--:B0-----:R-:W-:Y:S02]  /*d1f0*/  IADD3 R12, P4, PT, R8, R19.reuse, RZ ;  /* 0x00000013080c7210 */ /* 0x081fe40007f9e0ff */
[----:B-1----:R-:W-:Y:S02]  /*d200*/  LEA.HI.X.SX32 R9, R16, R2, 0x1, P3 ;  /* 0x0000000210097211 */ /* 0x002fe400018f0eff */
[----:B------:R-:W2:Y:S04]  /*d210*/  LDL.LU R16, [R1+0x188] ;  /* 0x0001880001107983 */ /* 0x000ea80000300800 */
[----:B------:R0:W-:Y:S04]  /*d220*/  STL [R1+0xd8c], R12 ;  /* 0x000d8c0c01007387 */ /* 0x0001e80000100800 */
[----:B------:R1:W-:Y:S01]  /*d230*/  STL [R1+0xd58], R9 ;  /* 0x000d580901007387 */ /* 0x0003e20000100800 */
[----:B0-----:R-:W-:-:S03]  /*d240*/  IADD3 R12, P3, PT, R7, R19, RZ ;  /* 0x00000013070c7210 */ /* 0x001fc60007f7e0ff */
[----:B-1----:R-:W2:Y:S04]  /*d250*/  LDL.LU R9, [R1+0x18c] ;  /* 0x00018c0001097983 */ /* 0x002ea80000300800 */
[----:B------:R-:W-:Y:S01]  /*d260*/  STL [R1+0xd94], R12 ;  /* 0x000d940c01007387 */ /* 0x000fe20000100800 */
[----:B------:R-:W-:-:S03]  /*d270*/  LEA.HI.X.SX32 R14, R14, R2, 0x1, P1 ;  /* 0x000000020e0e7211 */ /* 0x000fc600008f0eff */
[----:B------:R0:W-:Y:S04]  /*d280*/  STL [R1+0xd60], R15 ;  /* 0x000d600f01007387 */ /* 0x0001e80000100800 */
[----:B0-----:R-:W2:Y:S01]  /*d290*/  LDL.LU R15, [R1+0x194] ;  /* 0x00019400010f7983 */ /* 0x001ea20000300800 */
[-C--:B------:R-:W-:Y:S02]  /*d2a0*/  LEA.HI.X.SX32 R0, R0, R2.reuse, 0x1, P6 ;  /* 0x0000000200007211 */ /* 0x080fe400030f0eff */
[----:B------:R-:W-:Y:S02]  /*d2b0*/  LEA.HI.X.SX32 R23, R27, R2, 0x1, P5 ;  /* 0x000000021b177211 */ /* 0x000fe400028f0eff */
[----:B---3--:R-:W-:-:S05]  /*d2c0*/  IADD3 R12, P2, PT, R13, R19, RZ ;  /* 0x000000130d0c7210 */ /* 0x008fca0007f5e0ff */
[----:B------:R-:W-:Y:S04]  /*d2d0*/  STL [R1+0xd9c], R12 ;  /* 0x000d9c0c01007387 */ /* 0x000fe80000100800 */
[----:B------:R0:W-:Y:S04]  /*d2e0*/  STL [R1+0xd68], R14 ;  /* 0x000d680e01007387 */ /* 0x0001e80000100800 */
[----:B0-----:R-:W3:Y:S01]  /*d2f0*/  LDL.LU R14, [R1+0x198] ;  /* 0x00019800010e7983 */ /* 0x001ee20000300800 */
[----:B----4-:R-:W-:-:S05]  /*d300*/  IADD3 R12, P1, PT, R6, R19, RZ ;  /* 0x00000013060c7210 */ /* 0x010fca0007f3e0ff */
[----:B------:R5:W-:Y:S04]  /*d310*/  STL [R1+0xda4], R12 ;  /* 0x000da40c01007387 */ /* 0x000be80000100800 */
[----:B------:R0:W-:Y:S01]  /*d320*/  STL [R1+0xd70], R0 ;  /* 0x000d700001007387 */ /* 0x0001e20000100800 */
[----:B-----5:R-:W-:-:S03]  /*d330*/  IADD3 R12, P6, PT, R11, R19, RZ ;  /* 0x000000130b0c7210 */ /* 0x020fc60007fde0ff */
[----:B0-----:R-:W4:Y:S04]  /*d340*/  LDL.LU R0, [R1+0x190] ;  /* 0x0001900001007983 */ /* 0x001f280000300800 */
[----:B------:R-:W-:Y:S04]  /*d350*/  STL [R1+0xdac], R12 ;  /* 0x000dac0c01007387 */ /* 0x000fe80000100800 */
[----:B------:R0:W-:Y:S04]  /*d360*/  STL [R1+0xd78], R23 ;  /* 0x000d781701007387 */ /* 0x0001e80000100800 */
[----:B------:R-:W5:Y:S01]  /*d370*/  LDL.LU R27, [R1+0x180] ;  /* 0x00018000011b7983 */ /* 0x000f620000300800 */
[----:B0-----:R-:W-:-:S02]  /*d380*/  LEA.HI.X.SX32 R23, R28, R2, 0x1, P0 ;  /* 0x000000021c177211 */ /* 0x001fc400000f0eff */
[----:B------:R-:W-:-:S05]  /*d390*/  IADD3 R12, P5, PT, R5, R19, RZ ;  /* 0x00000013050c7210 */ /* 0x000fca0007fbe0ff */
[----:B------:R0:W-:Y:S04]  /*d3a0*/  STL [R1+0xdb4], R12 ;  /* 0x000db40c01007387 */ /* 0x0001e80000100800 */
[----:B------:R1:W-:Y:S04]  /*d3b0*/  STL [R1+0xd80], R23 ;  /* 0x000d801701007387 */ /* 0x0003e80000100800 */
[----:B------:R-:W5:Y:S01]  /*d3c0*/  LDL.LU R28, [R1+0x17c] ;  /* 0x00017c00011c7983 */ /* 0x000f620000300800 */
[----:B0-----:R-:W-:Y:S02]  /*d3d0*/  IADD3 R12, P0, PT, R4, R19, RZ ;  /* 0x00000013040c7210 */ /* 0x001fe40007f1e0ff */
[----:B-1----:R-:W-:-:S03]  /*d3e0*/  LEA.HI.X.SX32 R23, R8, R2, 0x1, P4 ;  /* 0x0000000208177211 */ /* 0x002fc600020f0eff */
[----:B------:R0:W-:Y:S04]  /*d3f0*/  STL [R1+0xdbc], R12 ;  /* 0x000dbc0c01007387 */ /* 0x0001e80000100800 */
[----:B------:R-:W5:Y:S04]  /*d400*/  LDL.LU R8, [R1+0x178] ;  /* 0x0001780001087983 */ /* 0x000f680000300800 */
[----:B------:R1:W-:Y:S01]  /*d410*/  STL [R1+0xd88], R23 ;  /* 0x000d881701007387 */ /* 0x0003e20000100800 */
        /* <DEDUP_REMOVED lines=15> */
[----:B--2---:R-:W-:Y:S02]  /*d510*/  IADD3 R12, P1, PT, R17, R19, RZ ;  /* 0x00000013110c7210 */ /* 0x004fe40007f3e0ff */
[----:B0-----:R-:W-:-:S03]  /*d520*/  LEA.HI.X.SX32 R23, R11, R2, 0x1, P6 ;  /* 0x000000020b177211 */ /* 0x001fc600030f0eff */
[----:B------:R0:W-:Y:S01]  /*d530*/  STL [R1+0xddc], R12 ;  /* 0x000ddc0c01007387 */ /* 0x0001e20000100800 */
[----:B------:R-:W-:-:S03]  /*d540*/  LEA.HI.X.SX32 R11, R5, R2, 0x1, P5 ;  /* 0x00000002050b7211 */ /* 0x000fc600028f0eff */
[----:B------:R-:W-:Y:S04]  /*d550*/  STL [R1+0xda8], R23 ;  /* 0x000da81701007387 */ /* 0x000fe80000100800 */
[----:B------:R-:W2:Y:S01]  /*d560*/  LDL.LU R5, [R1+0x10c] ;  /* 0x00010c0001057983 */ /* 0x000ea20000300800 */
[----:B0-----:R-:W-:-:S05]  /*d570*/  IADD3 R12, P6, PT, R16, R19, RZ ;  /* 0x00000013100c7210 */ /* 0x001fca0007fde0ff */
[----:B------:R0:W-:Y:S04]  /*d580*/  STL [R1+0xde4], R12 ;  /* 0x000de40c01007387 */ /* 0x0001e80000100800 */
[----:B------:R1:W-:Y:S01]  /*d590*/  STL [R1+0xdb0], R11 ;  /* 0x000db00b01007387 */ /* 0x0003e20000100800 */
[-C--:B0-----:R-:W-:Y:S02]  /*d5a0*/  IADD3 R12, P5, PT, R9, R19.reuse, RZ ;  /* 0x00000013090c7210 */ /* 0x081fe40007fbe0ff */
[----:B-1----:R-:W-:Y:S02]  /*d5b0*/  LEA.HI.X.SX32 R11, R4, R2, 0x1, P0 ;  /* 0x00000002040b7211 */ /* 0x002fe400000f0eff */
        /* <DEDUP_REMOVED lines=13> */
[----:B------:R0:W-:Y:S04]  /*d690*/  STL [R1+0xdc8], R11 ;  /* 0x000dc80b01007387 */ /* 0x0001e80000100800 */
[----:B0-----:R-:W3:Y:S01]  /*d6a0*/  LDL.LU R11, [R1+0xf8] ;  /* 0x0000f800010b7983 */ /* 0x001ee20000300800 */
[----:B----4-:R-:W-:-:S05]  /*d6b0*/  IADD3 R12, P3, PT, R0, R19, RZ ;  /* 0x00000013000c7210 */ /* 0x010fca0007f7e0ff */
[----:B------:R0:W-:Y:S01]  /*d6c0*/  STL [R1+0xe04], R12 ;  /* 0x000e040c01007387 */ /* 0x0001e20000100800 */
[----:B-----5:R-:W-:-:S03]  /*d6d0*/  IADD3 R23, P2, PT, R27, R19, RZ ;  /* 0x000000131b177210 */ /* 0x020fc60007f5e0ff */
[----:B------:R1:W-:Y:S01]  /*d6e0*/  STL [R1+0xdd0], R10 ;  /* 0x000dd00a01007387 */ /* 0x0003e20000100800 */
[----:B0-----:R-:W-:-:S03]  /*d6f0*/  LEA.HI.X.SX32 R12, R17, R2, 0x1, P1 ;  /* 0x00000002110c7211 */ /* 0x001fc600008f0eff */
[----:B------:R-:W-:Y:S04]  /*d700*/  STL [R1+0xe0c], R23 ;  /* 0x000e0c1701007387 */ /* 0x000fe80000100800 */
[----:B------:R-:W4:Y:S04]  /*d710*/  LDL.LU R17, [R1+0xf4] ;  /* 0x0000f40001117983 */ /* 0x000f280000300800 */
[----:B------:R0:W-:Y:S01]  /*d720*/  STL [R1+0xdd8], R12 ;  /* 0x000dd80c01007387 */ /* 0x0001e20000100800 */
[----:B-1----:R-:W-:Y:S02]  /*d730*/  IADD3 R10, P1, PT, R28, R19, RZ ;  /* 0x000000131c0a7210 */ /* 0x002fe40007f3e0ff */
[----:B0-----:R-:W-:-:S03]  /*d740*/  LEA.HI.X.SX32 R12, R16, R2, 0x1, P6 ;  /* 0x00000002100c7211 */ /* 0x001fc600030f0eff */
[----:B------:R0:W-:Y:S04]  /*d750*/  STL [R1+0xe14], R10 ;  /* 0x000e140a01007387 */ /* 0x0001e80000100800 */
[----:B------:R-:W5:Y:S04]  /*d760*/  LDL.LU R16, [R1+0xf0] ;  /* 0x0000f00001107983 */ /* 0x000f680000300800 */
[----:B------:R1:W-:Y:S01]  /*d770*/  STL [R1+0xde0], R12 ;  /* 0x000de00c01007387 */ /* 0x0003e20000100800 */
[----:B0-----:R-:W-:-:S05]  /*d780*/  IADD3 R10, P6, PT, R8, R19, RZ ;  /* 0x00000013080a7210 */ /* 0x001fca0007fde0ff */
[----:B------:R0:W-:Y:S01]  /*d790*/  STL [R1+0xe1c], R10 ;  /* 0x000e1c0a01007387 */ /* 0x0001e20000100800 */
[----:B-1----:R-:W-:-:S03]  /*d7a0*/  LEA.HI.X.SX32 R12, R9, R2, 0x1, P5 ;  /* 0x00000002090c7211 */ /* 0x002fc600028f0eff */
[----:B0-----:R-:W5:Y:S01]  /*d7b0*/  LDL.LU R10, [R1+0xec] ;  /* 0x0000ec00010a7983 */ /* 0x001f620000300800 */
[----:B------:R-:W-:-:S03]  /*d7c0*/  IADD3 R9, P5, PT, R7, R19, RZ ;  /* 0x0000001307097210 */ /* 0x000fc60007fbe0ff */
[----:B------:R0:W-:Y:S04]  /*d7d0*/  STL [R1+0xde8], R12 ;  /* 0x000de80c01007387 */ /* 0x0001e80000100800 */
[----:B------:R1:W-:Y:S01]  /*d7e0*/  STL [R1+0xe24], R9 ;  /* 0x000e240901007387 */ /* 0x0003e20000100800 */
[----:B0-----:R-:W-:-:S03]  /*d7f0*/  LEA.HI.X.SX32 R12, R15, R2, 0x1, P0 ;  /* 0x000000020f0c7211 */ /* 0x001fc600000f0eff */
[----:B------:R-:W5:Y:S01]  /*d800*/  LDL.LU R15, [R1+0xe8] ;  /* 0x0000e800010f7983 */ /* 0x000f620000300800 */
[----:B-1----:R-:W-:-:S03]  /*d810*/  IADD3 R9, P0, PT, R13, R19, RZ ;  /* 0x000000130d097210 */ /* 0x002fc60007f1e0ff */
[----:B------:R0:W-:Y:S04]  /*d820*/  STL [R1+0xdf0], R12 ;  /* 0x000df00c01007387 */ /* 0x0001e80000100800 */
[----:B------:R1:W-:Y:S01]  /*d830*/  STL [R1+0xe2c], R9 ;  /* 0x000e2c0901007387 */ /* 0x0003e20000100800 */
[----:B0-----:R-:W-:-:S03]  /*d840*/  LEA.HI.X.SX32 R12, R14, R2, 0x1, P4 ;  /* 0x000000020e0c7211 */ /* 0x001fc600020f0eff */
[----:B------:R-:W5:Y:S01]  /*d850*/  LDL.LU R14, [R1+0xe4] ;  /* 0x0000e400010e7983 */ /* 0x000f620000300800 */
[----:B-1----:R-:W-:-:S03]  /*d860*/  IADD3 R9, P4, PT, R6, R19, RZ ;  /* 0x0000001306097210 */ /* 0x002fc60007f9e0ff */
[----:B------:R-:W-:Y:S04]  /*d870*/  STL [R1+0xdf8], R12 ;  /* 0x000df80c01007387 */ /* 0x000fe80000100800 */
[----:B------:R0:W-:Y:S04]  /*d880*/  STL [R1+0xe34], R9 ;  /* 0x000e340901007387 */ /* 0x0001e80000100800 */
[----:B0-----:R-:W5:Y:S01]  /*d890*/  LDL.LU R9, [R1+0xdc] ;  /* 0x0000dc0001097983 */ /* 0x001f620000300800 */
[-C--:B------:R-:W-:Y:S02]  /*d8a0*/  LEA.HI.X.SX32 R0, R0, R2.reuse, 0x1, P3 ;  /* 0x0000000200007211 */ /* 0x080fe400018f0eff */
[----:B------:R-:W-:-:S03]  /*d8b0*/  LEA.HI.X.SX32 R12, R27, R2, 0x1, P2 ;  /* 0x000000021b0c7211 */ /* 0x000fc600010f0eff */
[----:B------:R0:W-:Y:S01]  /*d8c0*/  STL [R1+0xe00], R0 ;  /* 0x000e000001007387 */ /* 0x0001e20000100800 */
[----:B--2---:R-:W-:-:S03]  /*d8d0*/  IADD3 R23, P3, PT, R5, R19, RZ ;  /* 0x0000001305177210 */ /* 0x004fc60007f7e0ff */
[----:B0-----:R-:W2:Y:S04]  /*d8e0*/  LDL.LU R0, [R1+0xd8] ;  /* 0x0000d80001007983 */ /* 0x001ea80000300800 */
[----:B------:R-:W-:Y:S04]  /*d8f0*/  STL [R1+0xe3c], R23 ;  /* 0x000e3c1701007387 */ /* 0x000fe80000100800 */
[----:B------:R0:W-:Y:S04]  /*d900*/  STL [R1+0xe08], R12 ;  /* 0x000e080c01007387 */ /* 0x0001e80000100800 */
[----:B------:R-:W2:Y:S01]  /*d910*/  LDL.LU R27, [R1+0xd4] ;  /* 0x0000d400011b7983 */ /* 0x000ea20000300800 */
[----:B0-----:R-:W-:-:S02]  /*d920*/  LEA.HI.X.SX32 R12, R28, R2, 0x1, P1 ;  /* 0x000000021c0c7211 */ /* 0x001fc400008f0eff */
[----:B------:R-:W-:-:S05]  /*d930*/  IADD3 R23, P2, PT, R4, R19, RZ ;  /* 0x0000001304177210 */ /* 0x000fca0007f5e0ff */
[----:B------:R0:W-:Y:S04]  /*d940*/  STL [R1+0xe44], R23 ;  /* 0x000e441701007387 */ /* 0x0001e80000100800 */
[----:B------:R1:W-:Y:S04]  /*d950*/  STL [R1+0xe10], R12 ;  /* 0x000e100c01007387 */ /* 0x0003e80000100800 */
[----:B------:R-:W2:Y:S01]  /*d960*/  LDL.LU R28, [R1+0xd0] ;  /* 0x0000d000011c7983 */ /* 0x000ea20000300800 */
[----:B0-----:R-:W-:Y:S02]  /*d970*/  IADD3 R23, P1, PT, R3, R19, RZ ;  /* 0x0000001303177210 */ /* 0x001fe40007f3e0ff */
[----:B-1----:R-:W-:-:S03]  /*d980*/  LEA.HI.X.SX32 R12, R8, R2, 0x1, P6 ;  /* 0x00000002080c7211 */ /* 0x002fc600030f0eff */
[----:B------:R0:W-:Y:S04]  /*d990*/  STL [R1+0xe4c], R23 ;  /* 0x000e4c1701007387 */ /* 0x0001e80000100800 */
[----:B------:R-:W2:Y:S04]  /*d9a0*/  LDL.LU R8, [R1+0xcc] ;  /* 0x0000cc0001087983 */ /* 0x000ea80000300800 */
[----:B------:R1:W-:Y:S01]  /*d9b0*/  STL [R1+0xe18], R12 ;  /* 0x000e180c01007387 */ /* 0x0003e20000100800 */
[----:B0-----:R-:W-:Y:S02]  /*d9c0*/  IADD3 R23, P6, PT, R18, R19, RZ ;  /* 0x0000001312177210 */ /* 0x001fe40007fde0ff */
[----:B-1----:R-:W-:-:S03]  /*d9d0*/  LEA.HI.X.SX32 R12, R7, R2, 0x1, P5 ;  /* 0x00000002070c7211 */ /* 0x002fc600028f0eff */
[----:B------:R-:W-:Y:S04]  /*d9e0*/  STL [R1+0xe54], R23 ;  /* 0x000e541701007387 */ /* 0x000fe80000100800 */
[----:B------:R-:W2:Y:S04]  /*d9f0*/  LDL.LU R7, [R1+0x94] ;  /* 0x0000940001077983 */ /* 0x000ea80000300800 */
[----:B------:R0:W-:Y:S02]  /*da00*/  STL [R1+0xe20], R12 ;  /* 0x000e200c01007387 */ /* 0x0001e40000100800 */
[----:B0-----:R-:W-:-:S02]  /*da10*/  LEA.HI.X.SX32 R12, R13, R2, 0x1, P0 ;  /* 0x000000020d0c7211 */ /* 0x001fc400000f0eff */
[----:B---3--:R-:W-:-:S05]  /*da20*/  IADD3 R23, P5, PT, R11, R19, RZ ;  /* 0x000000130b177210 */ /* 0x008fca0007fbe0ff */
[----:B------:R-:W-:Y:S04]  /*da30*/  STL [R1+0xe5c], R23 ;  /* 0x000e5c1701007387 */ /* 0x000fe80000100800 */
[----:B------:R-:W3:Y:S04]  /*da40*/  LDL.LU R13, [R1+0x78] ;  /* 0x00007800010d7983 */ /* 0x000ee80000300800 */
[----:B------:R0:W-:Y:S02]  /*da50*/  STL [R1+0xe28], R12 ;  /* 0x000e280c01007387 */ /* 0x0001e40000100800 */
[----:B0-----:R-:W-:-:S02]  /*da60*/  LEA.HI.X.SX32 R12, R6, R2, 0x1, P4 ;  /* 0x00000002060c7211 */ /* 0x001fc400020f0eff */
[----:B----4-:R-:W-:Y:S01]  /*da70*/  IADD3 R23, P0, PT, R17, R19, RZ ;  /* 0x0000001311177210 */ /* 0x010fe20007f1e0ff */
[----:B------:R-:W4:Y:S04]  /*da80*/  LDL.LU R6, [R1+0x74] ;  /* 0x0000740001067983 */ /* 0x000f280000300800 */
[----:B------:R-:W-:Y:S04]  /*da90*/  STL [R1+0xe64], R23 ;  /* 0x000e641701007387 */ /* 0x000fe80000100800 */
[----:B------:R0:W-:Y:S02]  /*daa0*/  STL [R1+0xe30], R12 ;  /* 0x000e300c01007387 */ /* 0x0001e40000100800 */
[----:B0-----:R-:W-:-:S02]  /*dab0*/  LEA.HI.X.SX32 R12, R5, R2, 0x1, P3 ;  /* 0x00000002050c7211 */ /* 0x001fc400018f0eff */
[----:B------:R-:W4:Y:S01]  /*dac0*/  LDL.LU R5, [R1+0x70] ;  /* 0x0000700001057983 */ /* 0x000f220000300800 */
[----:B-----5:R-:W-:-:S05]  /*dad0*/  IADD3 R23, P4, PT, R16, R19, RZ ;  /* 0x0000001310177210 */ /* 0x020fca0007f9e0ff */
[----:B------:R-:W-:Y:S04]  /*dae0*/  STL [R1+0xe6c], R23 ;  /* 0x000e6c1701007387 */ /* 0x000fe80000100800 */
[----:B------:R0:W-:Y:S02]  /*daf0*/  STL [R1+0xe38], R12 ;  /* 0x000e380c01007387 */ /* 0x0001e40000100800 */
[----:B0-----:R-:W-:Y:S02]  /*db00*/  LEA.HI.X.SX32 R12, R4, R2, 0x1, P2 ;  /* 0x00000002040c7211 */ /* 0x001fe400010f0eff */
        /* <DEDUP_REMOVED lines=9> */
[----:B------:R-:W-:Y:S02]  /*dba0*/  IADD3 R24, P1, PT, R14, R19, RZ ;  /* 0x000000130e187210 */ /* 0x000fe40007f3e0ff */
[----:B0-----:R-:W-:-:S03]  /*dbb0*/  LEA.HI.X.SX32 R23, R18, R2, 0x1, P6 ;  /* 0x0000000212177211 */ /* 0x001fc600030f0eff */
[----:B------:R-:W-:Y:S04]  /*dbc0*/  STL [R1+0xe84], R24 ;  /* 0x000e841801007387 */ /* 0x000fe80000100800 */
[----:B------:R-:W5:Y:S04]  /*dbd0*/  LDL.LU R18, [R1+0x64] ;  /* 0x0000640001127983 */ /* 0x000f680000300800 */
[----:B------:R0:W-:Y:S01]  /*dbe0*/  STL [R1+0xe50], R23 ;  /* 0x000e501701007387 */ /* 0x0001e20000100800 */
[----:B-1----:R-:W-:Y:S02]  /*dbf0*/  IADD3 R12, P6, PT, R9, R19, RZ ;  /* 0x00000013090c7210 */ /* 0x002fe40007fde0ff */
[----:B0-----:R-:W-:-:S02]  /*dc00*/  LEA.HI.X.SX32 R23, R11, R2, 0x1, P5 ;  /* 0x000000020b177211 */ /* 0x001fc400028f0eff */
[----:B------:R-:W-:Y:S01]  /*dc10*/  LEA.HI.X.SX32 R11, R17, R2, 0x1, P0 ;  /* 0x00000002110b7211 */ /* 0x000fe200000f0eff */
[----:B------:R2:W-:Y:S04]  /*dc20*/  STL [R1+0xe8c], R12 ;  /* 0x000e8c0c01007387 */ /* 0x0005e80000100800 */
[----:B------:R0:W-:Y:S04]  /*dc30*/  STL [R1+0xe58], R23 ;  /* 0x000e581701007387 */ /* 0x0001e80000100800 */
[----:B------:R-:W5:Y:S01]  /*dc40*/  LDL.LU R17, [R1+0x60] ;  /* 0x0000600001117983 */ /* 0x000f620000300800 */
[----:B--2---:R-:W-:-:S05]  /*dc50*/  IADD3 R12, P5, PT, R0, R19, RZ ;  /* 0x00000013000c7210 */ /* 0x004fca0007fbe0ff */
[----:B------:R1:W-:Y:S04]  /*dc60*/  STL [R1+0xe94], R12 ;  /* 0x000e940c01007387 */ /* 0x0003e80000100800 */
[----:B------:R-:W-:Y:S01]  /*dc70*/  STL [R1+0xe60], R11 ;  /* 0x000e600b01007387 */ /* 0x000fe20000100800 */
[----:B0-----:R-:W-:Y:S02]  /*dc80*/  IADD3 R23, P0, PT, R27, R19, RZ ;  /* 0x000000131b177210 */ /* 0x001fe40007f1e0ff */
[----:B-1----:R-:W-:-:S03]  /*dc90*/  LEA.HI.X.SX32 R12, R16, R2, 0x1, P4 ;  /* 0x00000002100c7211 */ /* 0x002fc600020f0eff */
[----:B------:R-:W-:Y:S04]  /*dca0*/  STL [R1+0xe9c], R23 ;  /* 0x000e9c1701007387 */ /* 0x000fe80000100800 */
[----:B------:R-:W2:Y:S04]  /*dcb0*/  LDL.LU R16, [R1+0x5c] ;  /* 0x00005c0001107983 */ /* 0x000ea80000300800 */
[----:B------:R0:W-:Y:S02]  /*dcc0*/  STL [R1+0xe68], R12 ;  /* 0x000e680c01007387 */ /* 0x0001e40000100800 */
[----:B0-----:R-:W-:-:S02]  /*dcd0*/  LEA.HI.X.SX32 R12, R10, R2, 0x1, P3 ;  /* 0x000000020a0c7211 */ /* 0x001fc400018f0eff */
[----:B------:R-:W-:-:S05]  /*dce0*/  IADD3 R11, P4, PT, R28, R19, RZ ;  /* 0x000000131c0b7210 */ /* 0x000fca0007f9e0ff */
[----:B------:R0:W-:Y:S01]  /*dcf0*/  STL [R1+0xea4], R11 ;  /* 0x000ea40b01007387 */ /* 0x0001e20000100800 */
[----:B------:R-:W-:-:S03]  /*dd00*/  LEA.HI.X.SX32 R10, R15, R2, 0x1, P2 ;  /* 0x000000020f0a7211 */ /* 0x000fc600010f0eff */
[----:B------:R-:W-:Y:S04]  /*dd10*/  STL [R1+0xe70], R12 ;  /* 0x000e700c01007387 */ /* 0x000fe80000100800 */
[----:B------:R-:W2:Y:S01]  /*dd20*/  LDL.LU R15, [R1+0x58] ;  /* 0x00005800010f7983 */ /* 0x000ea20000300800 */
[----:B0-----:R-:W-:-:S05]  /*dd30*/  IADD3 R11, P3, PT, R8, R19, RZ ;  /* 0x00000013080b7210 */ /* 0x001fca0007f7e0ff */
[----:B------:R0:W-:Y:S04]  /*dd40*/  STL [R1+0xeac], R11 ;  /* 0x000eac0b01007387 */ /* 0x0001e80000100800 */
[----:B------:R-:W-:Y:S01]  /*dd50*/  STL [R1+0xe78], R10 ;  /* 0x000e780a01007387 */ /* 0x000fe20000100800 */
[----:B0-----:R-:W-:Y:S02]  /*dd60*/  LEA.HI.X.SX32 R11, R14, R2, 0x1, P1 ;  /* 0x000000020e0b7211 */ /* 0x001fe400008f0eff */
[----:B------:R-:W-:-:S05]  /*dd70*/  IADD3 R12, P2, PT, R7, R19, RZ ;  /* 0x00000013070c7210 */ /* 0x000fca0007f5e0ff */
[----:B------:R-:W-:Y:S04]  /*dd80*/  STL [R1+0xeb4], R12 ;  /* 0x000eb40c01007387 */ /* 0x000fe80000100800 */
[----:B------:R-:W2:Y:S04]  /*dd90*/  LDL.LU R14, [R1+0x54] ;  /* 0x00005400010e7983 */ /* 0x000ea80000300800 */
[----:B------:R0:W-:Y:S02]  /*dda0*/  STL [R1+0xe80], R11 ;  /* 0x000e800b01007387 */ /* 0x0001e40000100800 */
[----:B0-----:R-:W-:-:S02]  /*ddb0*/  LEA.HI.X.SX32 R11, R9, R2, 0x1, P6 ;  /* 0x00000002090b7211 */ /* 0x001fc400030f0eff */
[----:B------:R-:W-:Y:S02]  /*ddc0*/  LEA.HI.X.SX32 R8, R8, R2, 0x1, P3 ;  /* 0x0000000208087211 */ /* 0x000fe400018f0eff */
[----:B---3--:R-:W-:-:S05]  /*ddd0*/  IADD3 R10, P1, PT, R13, R19, RZ ;  /* 0x000000130d0a7210 */ /* 0x008fca0007f3e0ff */
[----:B------:R0:W-:Y:S04]  /*dde0*/  STL [R1+0xebc], R10 ;  /* 0x000ebc0a01007387 */ /* 0x0001e80000100800 */
[----:B------:R-:W-:Y:S01]  /*ddf0*/  STL [R1+0xe88], R11 ;  /* 0x000e880b01007387 */ /* 0x000fe20000100800 */
[-C--:B0-----:R-:W-:Y:S02]  /*de00*/  LEA.HI.X.SX32 R10, R0, R2.reuse, 0x1, P5 ;  /* 0x00000002000a7211 */ /* 0x081fe400028f0eff */
[----:B----4-:R-:W-:Y:S01]  /*de10*/  IADD3 R9, P6, PT, R6, R19, RZ ;  /* 0x0000001306097210 */ /* 0x010fe20007fde0ff */
[----:B------:R-:W3:Y:S04]  /*de20*/  LDL.LU R0, [R1+0x50] ;  /* 0x0000500001007983 */ /* 0x000ee80000300800 */
[----:B------:R-:W-:Y:S04]  /*de30*/  STL [R1+0xec4], R9 ;  /* 0x000ec40901007387 */ /* 0x000fe80000100800 */
[----:B------:R0:W-:Y:S02]  /*de40*/  STL [R1+0xe90], R10 ;  /* 0x000e900a01007387 */ /* 0x0001e40000100800 */
[----:B0-----:R-:W-:-:S02]  /*de50*/  LEA.HI.X.SX32 R10, R27, R2, 0x1, P0 ;  /* 0x000000021b0a7211 */ /* 0x001fc400000f0eff */
[----:B------:R-:W-:Y:S01]  /*de60*/  IADD3 R9, P5, PT, R5, R19, RZ ;  /* 0x0000001305097210 */ /* 0x000fe20007fbe0ff */
[----:B------:R-:W4:Y:S04]  /*de70*/  LDL.LU R27, [R1+0x4c] ;  /* 0x00004c00011b7983 */ /* 0x000f280000300800 */
[----:B------:R-:W-:Y:S04]  /*de80*/  STL [R1+0xecc], R9 ;  /* 0x000ecc0901007387 */ /* 0x000fe80000100800 */
[----:B------:R0:W-:Y:S02]  /*de90*/  STL [R1+0xe98], R10 ;  /* 0x000e980a01007387 */ /* 0x0001e40000100800 */
[----:B0-----:R-:W-:-:S02]  /*dea0*/  LEA.HI.X.SX32 R10, R28, R2, 0x1, P4 ;  /* 0x000000021c0a7211 */ /* 0x001fc400020f0eff */
[----:B------:R-:W4:Y:S01]  /*deb0*/  LDL.LU R28, [R1+0x44] ;  /* 0x00004400011c7983 */ /* 0x000f220000300800 */
[----:B-----5:R-:W-:-:S05]  /*dec0*/  IADD3 R9, P0, PT, R4, R19, RZ ;  /* 0x0000001304097210 */ /* 0x020fca0007f1e0ff */
[----:B------:R0:W-:Y:S04]  /*ded0*/  STL [R1+0xed4], R9 ;  /* 0x000ed40901007387 */ /* 0x0001e80000100800 */
[----:B------:R-:W-:Y:S04]  /*dee0*/  STL [R1+0xea0], R10 ;  /* 0x000ea00a01007387 */ /* 0x000fe80000100800 */
[----:B------:R-:W5:Y:S01]  /*def0*/  LDL.LU R29, [R1+0x40] ;  /* 0x00004000011d7983 */ /* 0x000f620000300800 */
[----:B0-----:R-:W-:-:S05]  /*df00*/  IADD3 R9, P4, PT, R3, R19, RZ ;  /* 0x0000001303097210 */ /* 0x001fca0007f9e0ff */
[----:B------:R0:W-:Y:S04]  /*df10*/  STL [R1+0xedc], R9 ;  /* 0x000edc0901007387 */ /* 0x0001e80000100800 */
[----:B------:R-:W5:Y:S04]  /*df20*/  LDL.LU R24, [R1+0x3c] ;  /* 0x00003c0001187983 */ /* 0x000f680000300800 */
[----:B------:R1:W-:Y:S04]  /*df30*/  STL [R1+0xea8], R8 ;  /* 0x000ea80801007387 */ /* 0x0003e80000100800 */
[----:B------:R-:W5:Y:S01]  /*df40*/  LDL.LU R23, [R1+0x38] ;  /* 0x0000380001177983 */ /* 0x000f620000300800 */
[----:B0-----:R-:W-:-:S02]  /*df50*/  IADD3 R9, P3, PT, R18, R19, RZ ;  /* 0x0000001312097210 */ /* 0x001fc40007f7e0ff */
[----:B-1----:R-:W-:-:S03]  /*df60*/  LEA.HI.X.SX32 R8, R7, R2, 0x1, P2 ;  /* 0x0000000207087211 */ /* 0x002fc600010f0eff */
[----:B------:R-:W-:Y:S04]  /*df70*/  STL [R1+0xee4], R9 ;  /* 0x000ee40901007387 */ /* 0x000fe80000100800 */
[----:B------:R-:W5:Y:S04]  /*df80*/  LDL.LU R12, [R1+0x34] ;  /* 0x00003400010c7983 */ /* 0x000f680000300800 */
[----:B------:R0:W-:Y:S04]  /*df90*/  STL [R1+0xeb0], R8 ;  /* 0x000eb00801007387 */ /* 0x0001e80000100800 */
[----:B------:R-:W5:Y:S01]  /*dfa0*/  LDL.LU R11, [R1+0x30] ;  /* 0x00003000010b7983 */ /* 0x000f620000300800 */
[----:B------:R-:W-:-:S02]  /*dfb0*/  IADD3 R7, P2, PT, R17, R19, RZ ;  /* 0x0000001311077210 */ /* 0x000fc40007f5e0ff */
[----:B0-----:R-:W-:-:S03]  /*dfc0*/  LEA.HI.X.SX32 R8, R13, R2, 0x1, P1 ;  /* 0x000000020d087211 */ /* 0x001fc600008f0eff */
[----:B------:R2:W-:Y:S04]  /*dfd0*/  STL [R1+0xeec], R7 ;  /* 0x000eec0701007387 */ /* 0x0005e80000100800 */
[----:B------:R-:W5:Y:S04]  /*dfe0*/  LDL.LU R13, [R1+0x2c] ;  /* 0x00002c00010d7983 */ /* 0x000f680000300800 */
[----:B------:R0:W-:Y:S04]  /*dff0*/  STL [R1+0xeb8], R8 ;  /* 0x000eb80801007387 */ /* 0x0001e80000100800 */
[----:B------:R-:W5:Y:S01]  /*e000*/  LDL.LU R10, [R1+0x28] ;  /* 0x00002800010a7983 */ /* 0x000f620000300800 */
[----:B------:R-:W-:-:S02]  /*e010*/  LEA.HI.X.SX32 R6, R6, R2, 0x1, P6 ;  /* 0x0000000206067211 */ /* 0x000fc400030f0eff */
[----:B--2---:R-:W-:-:S05]  /*e020*/  IADD3 R7, P1, PT, R16, R19, RZ ;  /* 0x0000001310077210 */ /* 0x004fca0007f3e0ff */
[----:B------:R-:W-:Y:S04]  /*e030*/  STL [R1+0xef4], R7 ;  /* 0x000ef40701007387 */ /* 0x000fe80000100800 */
[----:B------:R-:W2:Y:S04]  /*e040*/  LDL.LU R9, [R1+0x24] ;  /* 0x0000240001097983 */ /* 0x000ea80000300800 */
[----:B------:R1:W-:Y:S01]  /*e050*/  STL [R1+0xec0], R6 ;  /* 0x000ec00601007387 */ /* 0x0003e20000100800 */
[----:B------:R-:W-:-:S03]  /*e060*/  LEA.HI.X.SX32 R4, R4, R2, 0x1, P0 ;  /* 0x0000000204047211 */ /* 0x000fc600000f0eff */
[----:B0-----:R-:W2:Y:S01]  /*e070*/  LDL.LU R8, [R1+0x20] ;  /* 0x0000200001087983 */ /* 0x001ea20000300800 */
[----:B-1----:R-:W-:Y:S02]  /*e080*/  LEA.HI.X.SX32 R6, R5, R2, 0x1, P5 ;  /* 0x0000000205067211 */ /* 0x002fe400028f0eff */
[----:B------:R-:W-:-:S05]  /*e090*/  IADD3 R7, P6, PT, R15, R19, RZ ;  /* 0x000000130f077210 */ /* 0x000fca0007fde0ff */
[----:B------:R0:W-:Y:S01]  /*e0a0*/  STL [R1+0xefc], R7 ;  /* 0x000efc0701007387 */ /* 0x0001e20000100800 */
[----:B------:R-:W-:-:S03]  /*e0b0*/  LEA.HI.X.SX32 R3, R3, R2, 0x1, P4 ;  /* 0x0000000203037211 */ /* 0x000fc600020f0eff */
[----:B0-----:R-:W2:Y:S04]  /*e0c0*/  LDL.LU R7, [R1+0x18] ;  /* 0x0000180001077983 */ /* 0x001ea80000300800 */
[----:B------:R0:W-:Y:S04]  /*e0d0*/  STL [R1+0xec8], R6 ;  /* 0x000ec80601007387 */ /* 0x0001e80000100800 */
[----:B0-----:R-:W2:Y:S01]  /*e0e0*/  LDL.LU R6, [R1+0x10] ;  /* 0x0000100001067983 */ /* 0x001ea20000300800 */
[----:B------:R-:W-:-:S05]  /*e0f0*/  IADD3 R5, P5, PT, R14, R19, RZ ;  /* 0x000000130e057210 */ /* 0x000fca0007fbe0ff */
[----:B------:R0:W-:Y:S04]  /*e100*/  STL [R1+0xf04], R5 ;  /* 0x000f040501007387 */ /* 0x0001e80000100800 */
[----:B0-----:R-:W2:Y:S04]  /*e110*/  LDL.LU R5, [R1+0xc] ;  /* 0x00000c0001057983 */ /* 0x001ea80000300800 */
[----:B------:R3:W-:Y:S01]  /*e120*/  STL [R1+0xed0], R4 ;  /* 0x000ed00401007387 */ /* 0x0007e20000100800 */
[-C--:B------:R-:W-:Y:S02]  /*e130*/  LEA.HI.X.SX32 R18, R18, R2.reuse, 0x1, P3 ;  /* 0x0000000212127211 */ /* 0x080fe400018f0eff */
[----:B------:R-:W-:-:S02]  /*e140*/  LEA.HI.X.SX32 R17, R17, R2, 0x1, P2 ;  /* 0x0000000211117211 */ /* 0x000fc400010f0eff */
[-C--:B------:R-:W-:Y:S02]  /*e150*/  LEA.HI.X.SX32 R16, R16, R2.reuse, 0x1, P1 ;  /* 0x0000000210107211 */ /* 0x080fe400008f0eff */
[-C--:B------:R-:W-:Y:S02]  /*e160*/  LEA.HI.X.SX32 R15, R15, R2.reuse, 0x1, P6 ;  /* 0x000000020f0f7211 */ /* 0x080fe400030f0eff */
[----:B------:R-:W-:Y:S02]  /*e170*/  LEA.HI.X.SX32 R14, R14, R2, 0x1, P5 ;  /* 0x000000020e0e7211 */ /* 0x000fe400028f0eff */
[----:B---3--:R-:W-:-:S05]  /*e180*/  IADD3 R4, P0, PT, R0, R19, RZ ;  /* 0x0000001300047210 */ /* 0x008fca0007f1e0ff */
[----:B------:R0:W-:Y:S04]  /*e190*/  STL [R1+0xf0c], R4 ;  /* 0x000f0c0401007387 */ /* 0x0001e80000100800 */
[----:B0-----:R-:W3:Y:S04]  /*e1a0*/  LDL.LU R4, [R1+0x8] ;  /* 0x0000080001047983 */ /* 0x001ee80000300800 */
[----:B------:R4:W-:Y:S02]  /*e1b0*/  STL [R1+0xed8], R3 ;  /* 0x000ed80301007387 */ /* 0x0009e40000100800 */
[----:B----4-:R-:W-:-:S05]  /*e1c0*/  IADD3 R3, P4, PT, R27, R19, RZ ;  /* 0x000000131b037210 */ /* 0x010fca0007f9e0ff */
[----:B------:R0:W-:Y:S04]  /*e1d0*/  STL [R1+0xf14], R3 ;  /* 0x000f140301007387 */ /* 0x0001e80000100800 */
[----:B0-----:R-:W4:Y:S04]  /*e1e0*/  LDL.LU R3, [R1] ;  /* 0x0000000001037983 */ /* 0x001f280000300800 */
[----:B------:R0:W-:Y:S02]  /*e1f0*/  STL [R1+0xee0], R18 ;  /* 0x000ee01201007387 */ /* 0x0001e40000100800 */
[----:B0-----:R-:W-:-:S05]  /*e200*/  IADD3 R18, P3, PT, R28, R19, RZ ;  /* 0x000000131c127210 */ /* 0x001fca0007f7e0ff */
[----:B------:R0:W-:Y:S04]  /*e210*/  STL [R1+0xf1c], R18 ;  /* 0x000f1c1201007387 */ /* 0x0001e80000100800 */
[----:B0-----:R-:W4:Y:S04]  /*e220*/  LDL.LU R18, [R1+0x1640] ;  /* 0x0016400001127983 */ /* 0x001f280000300800 */
[----:B------:R5:W-:Y:S02]  /*e230*/  STL [R1+0xee8], R17 ;  /* 0x000ee81101007387 */ /* 0x000be40000100800 */
[----:B-----5:R-:W-:-:S05]  /*e240*/  IADD3 R17, P2, PT, R29, R19, RZ ;  /* 0x000000131d117210 */ /* 0x020fca0007f5e0ff */
[----:B------:R0:W-:Y:S04]  /*e250*/  STL [R1+0xf24], R17 ;  /* 0x000f241101007387 */ /* 0x0001e80000100800 */
[----:B0-----:R-:W5:Y:S04]  /*e260*/  LDL.LU R17, [R1+0x163c] ;  /* 0x00163c0001117983 */ /* 0x001f680000300800 */
[----:B------:R0:W-:Y:S02]  /*e270*/  STL [R1+0xef0], R16 ;  /* 0x000ef01001007387 */ /* 0x0001e40000100800 */
[----:B0-----:R-:W-:-:S05]  /*e280*/  IADD3 R16, P1, PT, R24, R19, RZ ;  /* 0x0000001318107210 */ /* 0x001fca0007f3e0ff */
[----:B------:R0:W-:Y:S04]  /*e290*/  STL [R1+0xf2c], R16 ;  /* 0x000f2c1001007387 */ /* 0x0001e80000100800 */
[----:B0-----:R-:W5:Y:S04]  /*e2a0*/  LDL.LU R16, [R1+0x1638] ;  /* 0x0016380001107983 */ /* 0x001f680000300800 */
[----:B------:R0:W-:Y:S02]  /*e2b0*/  STL [R1+0xef8], R15 ;  /* 0x000ef80f01007387 */ /* 0x0001e40000100800 */
[----:B0-----:R-:W-:-:S05]  /*e2c0*/  IADD3 R15, P6, PT, R23, R19, RZ ;  /* 0x00000013170f7210 */ /* 0x001fca0007fde0ff */
[----:B------:R0:W-:Y:S01]  /*e2d0*/  STL [R1+0xf34], R15 ;  /* 0x000f340f01007387 */ /* 0x0001e20000100800 */
[----:B------:R-:W-:-:S03]  /*e2e0*/  LEA.HI.X.SX32 R0, R0, R2, 0x1, P0 ;  /* 0x0000000200007211 */ /* 0x000fc600000f0eff */
        /* <DEDUP_REMOVED lines=13> */
[----:B------:R0:W-:Y:S04]  /*e3c0*/  STL [R1+0xf4c], R27 ;  /* 0x000f4c1b01007387 */ /* 0x0001e80000100800 */
[----:B0-----:R-:W5:Y:S04]  /*e3d0*/  LDL.LU R27, [R1+0x1628] ;  /* 0x00162800011b7983 */ /* 0x001f680000300800 */
[----:B------:R0:W-:Y:S02]  /*e3e0*/  STL [R1+0xf18], R28 ;  /* 0x000f181c01007387 */ /* 0x0001e40000100800 */
[----:B0-----:R-:W-:-:S05]  /*e3f0*/  IADD3 R28, P3, PT, R10, R19, RZ ;  /* 0x000000130a1c7210 */ /* 0x001fca0007f7e0ff */
[----:B------:R0:W-:Y:S04]  /*e400*/  STL [R1+0xf54], R28 ;  /* 0x000f541c01007387 */ /* 0x0001e80000100800 */
[----:B0-----:R-:W5:Y:S01]  /*e410*/  LDL.LU R28, [R1+0x1624] ;  /* 0x00162400011c7983 */ /* 0x001f620000300800 */
[----:B------:R-:W-:-:S05]  /*e420*/  LEA.HI.X.SX32 R29, R29, R2, 0x1, P2 ;  /* 0x000000021d1d7211 */ /* 0x000fca00010f0eff */
[----:B------:R2:W-:Y:S02]  /*e430*/  STL [R1+0xf20], R29 ;  /* 0x000f201d01007387 */ /* 0x0005e40000100800 */
[----:B--2---:R-:W-:-:S05]  /*e440*/  IADD3 R29, P2, PT, R9, R19, RZ ;  /* 0x00000013091d7210 */ /* 0x004fca0007f5e0ff */
[----:B------:R0:W-:Y:S02]  /*e450*/  STL [R1+0xf5c], R29 ;  /* 0x000f5c1d01007387 */ /* 0x0001e40000100800 */
[----:B0-----:R-:W-:Y:S02]  /*e460*/  LEA.HI.X.SX32 R29, R24, R2, 0x1, P1 ;  /* 0x00000002181d7211 */ /* 0x001fe400008f0eff */
[----:B------:R-:W-:-:S03]  /*e470*/  IADD3 R24, P1, PT, R8, R19, RZ ;  /* 0x0000001308187210 */ /* 0x000fc60007f3e0ff */
[----:B------:R0:W-:Y:S04]  /*e480*/  STL [R1+0xf28], R29 ;  /* 0x000f281d01007387 */ /* 0x0001e80000100800 */
[----:B------:R1:W-:Y:S01]  /*e490*/  STL [R1+0xf64], R24 ;  /* 0x000f641801007387 */ /* 0x0003e20000100800 */
[-C--:B0-----:R-:W-:Y:S02]  /*e4a0*/  LEA.HI.X.SX32 R29, R23, R2.reuse, 0x1, P6 ;  /* 0x00000002171d7211 */ /* 0x081fe400030f0eff */
[-C--:B------:R-:W-:Y:S02]  /*e4b0*/  IADD3 R23, P6, PT, R7, R19.reuse, RZ ;  /* 0x0000001307177210 */ /* 0x080fe40007fde0ff */
[----:B-1----:R-:W-:Y:S01]  /*e4c0*/  LEA.HI.X.SX32 R24, R12, R2, 0x1, P5 ;  /* 0x000000020c187211 */ /* 0x002fe200028f0eff */
[----:B------:R-:W-:Y:S01]  /*e4d0*/  STL [R1+0xf30], R29 ;  /* 0x000f301d01007387 */ /* 0x000fe20000100800 */
[----:B------:R-:W-:-:S03]  /*e4e0*/  IADD3 R12, P5, PT, R6, R19, RZ ;  /* 0x00000013060c7210 */ /* 0x000fc60007fbe0ff */
[----:B------:R0:W-:Y:S04]  /*e4f0*/  STL [R1+0xf6c], R23 ;  /* 0x000f6c1701007387 */ /* 0x0001e80000100800 */
[----:B------:R-:W-:Y:S01]  /*e500*/  STL [R1+0xf38], R24 ;  /* 0x000f381801007387 */ /* 0x000fe20000100800 */
[-C--:B0-----:R-:W-:Y:S02]  /*e510*/  LEA.HI.X.SX32 R23, R11, R2.reuse, 0x1, P0 ;  /* 0x000000020b177211 */ /* 0x081fe400000f0eff */
[----:B------:R-:W-:Y:S01]  /*e520*/  IADD3 R11, P0, PT, R5, R19, RZ ;  /* 0x00000013050b7210 */ /* 0x000fe20007f1e0ff */
[----:B------:R0:W-:Y:S04]  /*e530*/  STL [R1+0xf74], R12 ;  /* 0x000f740c01007387 */ /* 0x0001e80000100800 */
[----:B------:R-:W-:Y:S01]  /*e540*/  STL [R1+0xf40], R23 ;  /* 0x000f401701007387 */ /* 0x000fe20000100800 */
[----:B------:R-:W-:-:S02]  /*e550*/  LEA.HI.X.SX32 R10, R10, R2, 0x1, P3 ;  /* 0x000000020a0a7211 */ /* 0x000fc400018f0eff */
[----:B0-----:R-:W-:Y:S02]  /*e560*/  LEA.HI.X.SX32 R12, R13, R2, 0x1, P4 ;  /* 0x000000020d0c7211 */ /* 0x001fe400020f0eff */
[----:B------:R-:W2:Y:S04]  /*e570*/  LDL.LU R13, [R1+0x1e4] ;  /* 0x0001e400010d7983 */ /* 0x000ea80000300800 */
[----:B------:R3:W-:Y:S04]  /*e580*/  STL [R1+0xf7c], R11 ;  /* 0x000f7c0b01007387 */ /* 0x0007e80000100800 */
[----:B------:R4:W-:Y:S01]  /*e590*/  STL [R1+0xf48], R12 ;  /* 0x000f480c01007387 */ /* 0x0009e20000100800 */
[----:B---3--:R-:W-:-:S02]  /*e5a0*/  IADD3 R11, P4, PT, R4, R19, RZ ;  /* 0x00000013040b7210 */ /* 0x008fc40007f9e0ff */
[----:B----4-:R-:W-:-:S03]  /*e5b0*/  IADD3 R12, P3, PT, R3, R19, RZ ;  /* 0x00000013030c7210 */ /* 0x010fc60007f7e0ff */
[----:B------:R0:W-:Y:S04]  /*e5c0*/  STL [R1+0xf84], R11 ;  /* 0x000f840b01007387 */ /* 0x0001e80000100800 */
[----:B------:R1:W-:Y:S01]  /*e5d0*/  STL [R1+0xf50], R10 ;  /* 0x000f500a01007387 */ /* 0x0003e20000100800 */
[-C--:B------:R-:W-:Y:S02]  /*e5e0*/  LEA.HI.X.SX32 R7, R7, R2.reuse, 0x1, P6 ;  /* 0x0000000207077211 */ /* 0x080fe400030f0eff */
[-C--:B0-----:R-:W-:Y:S02]  /*e5f0*/  LEA.HI.X.SX32 R11, R9, R2.reuse, 0x1, P2 ;  /* 0x00000002090b7211 */ /* 0x081fe400010f0eff */
[-C--:B------:R-:W-:Y:S01]  /*e600*/  LEA.HI.X.SX32 R9, R8, R2.reuse, 0x1, P1 ;  /* 0x0000000208097211 */ /* 0x080fe200008f0eff */
[----:B------:R-:W-:Y:S04]  /*e610*/  STL [R1+0xf8c], R12 ;  /* 0x000f8c0c01007387 */ /* 0x000fe80000100800 */
[----:B------:R-:W-:Y:S01]  /*e620*/  STL [R1+0xf58], R11 ;  /* 0x000f580b01007387 */ /* 0x000fe20000100800 */
[----:B------:R-:W-:-:S02]  /*e630*/  LEA.HI.X.SX32 R4, R4, R2, 0x1, P4 ;  /* 0x0000000204047211 */ /* 0x000fc400020f0eff */
[-C--:B-----5:R-:W-:Y:S02]  /*e640*/  IADD3 R8, P1, PT, R27, R19.reuse, RZ ;  /* 0x000000131b087210 */ /* 0x0a0fe40007f3e0ff */
[----:B-1----:R-:W-:-:S05]  /*e650*/  IADD3 R10, P2, PT, R28, R19, RZ ;  /* 0x000000131c0a7210 */ /* 0x002fca0007f5e0ff */
[----:B------:R-:W-:Y:S04]  /*e660*/  STL [R1+0xf94], R10 ;  /* 0x000f940a01007387 */ /* 0x000fe80000100800 */
[----:B------:R0:W-:Y:S04]  /*e670*/  STL [R1+0xf60], R9 ;  /* 0x000f600901007387 */ /* 0x0001e80000100800 */
[----:B------:R1:W-:Y:S04]  /*e680*/  STL [R1+0xf9c], R8 ;  /* 0x000f9c0801007387 */ /* 0x0003e80000100800 */
[----:B------:R3:W-:Y:S01]  /*e690*/  STL [R1+0xf68], R7 ;  /* 0x000f680701007387 */ /* 0x0007e20000100800 */
[----:B0-----:R-:W-:-:S02]  /*e6a0*/  IADD3 R9, P6, PT, R0, R19, RZ ;  /* 0x0000001300097210 */ /* 0x001fc40007fde0ff */
[-C--:B-1----:R-:W-:Y:S02]  /*e6b0*/  LEA.HI.X.SX32 R8, R6, R2.reuse, 0x1, P5 ;  /* 0x0000000206087211 */ /* 0x082fe400028f0eff */
[----:B------:R-:W-:Y:S02]  /*e6c0*/  LEA.HI.X.SX32 R6, R5, R2, 0x1, P0 ;  /* 0x0000000205067211 */ /* 0x000fe400000f0eff */
[-C--:B---3--:R-:W-:Y:S01]  /*e6d0*/  IADD3 R7, P5, PT, R14, R19.reuse, RZ ;  /* 0x000000130e077210 */ /* 0x088fe20007fbe0ff */
[----:B------:R-:W-:Y:S01]  /*e6e0*/  STL [R1+0xfa4], R9 ;  /* 0x000fa40901007387 */ /* 0x000fe20000100800 */
[----:B------:R-:W-:-:S03]  /*e6f0*/  IADD3 R5, P0, PT, R15, R19, RZ ;  /* 0x000000130f057210 */ /* 0x000fc60007f1e0ff */
[----:B------:R-:W-:Y:S04]  /*e700*/  STL [R1+0xf70], R8 ;  /* 0x000f700801007387 */ /* 0x000fe80000100800 */
[----:B------:R-:W-:Y:S04]  /*e710*/  STL [R1+0xfac], R7 ;  /* 0x000fac0701007387 */ /* 0x000fe80000100800 */
[----:B------:R0:W-:Y:S04]  /*e720*/  STL [R1+0xf78], R6 ;  /* 0x000f780601007387 */ /* 0x0001e80000100800 */
[----:B------:R1:W-:Y:S04]  /*e730*/  STL [R1+0xfb4], R5 ;  /* 0x000fb40501007387 */ /* 0x0003e80000100800 */
[----:B------:R3:W-:Y:S01]  /*e740*/  STL [R1+0xf80], R4 ;  /* 0x000f800401007387 */ /* 0x0007e20000100800 */
[----:B0-----:R-:W-:-:S02]  /*e750*/  IADD3 R6, P4, PT, R16, R19, RZ ;  /* 0x0000001310067210 */ /* 0x001fc40007f9e0ff */
[----:B-1----:R-:W-:-:S03]  /*e760*/  LEA.HI.X.SX32 R5, R3, R2, 0x1, P3 ;  /* 0x0000000203057211 */ /* 0x002fc600018f0eff */
[----:B------:R-:W-:Y:S01]  /*e770*/  STL [R1+0xfbc], R6 ;  /* 0x000fbc0601007387 */ /* 0x000fe20000100800 */
[----:B---3--:R-:W-:-:S03]  /*e780*/  IADD3 R4, P3, PT, R17, R19, RZ ;  /* 0x0000001311047210 */ /* 0x008fc60007f7e0ff */
[----:B------:R0:W-:Y:S01]  /*e790*/  STL [R1+0xf88], R5 ;  /* 0x000f880501007387 */ /* 0x0001e20000100800 */
[----:B------:R-:W-:-:S03]  /*e7a0*/  LEA.HI.X.SX32 R3, R28, R2, 0x1, P2 ;  /* 0x000000021c037211 */ /* 0x000fc600010f0eff */
[----:B------:R1:W-:Y:S01]  /*e7b0*/  STL [R1+0xfc0], R4 ;  /* 0x000fc00401007387 */ /* 0x0003e20000100800 */
[----:B0-----:R-:W-:-:S03]  /*e7c0*/  IADD3 R5, P2, PT, R18, R19, RZ ;  /* 0x0000001312057210 */ /* 0x001fc60007f5e0ff */
[----:B------:R-:W-:Y:S01]  /*e7d0*/  STL [R1+0xf90], R3 ;  /* 0x000f900301007387 */ /* 0x000fe20000100800 */
[----:B-1----:R-:W-:-:S03]  /*e7e0*/  LEA.HI.X.SX32 R4, R27, R2, 0x1, P1 ;  /* 0x000000021b047211 */ /* 0x002fc600008f0eff */
[----:B------:R0:W-:Y:S04]  /*e7f0*/  STL [R1+0xfc4], R5 ;  /* 0x000fc40501007387 */ /* 0x0001e80000100800 */
[----:B------:R1:W-:Y:S01]  /*e800*/  STL [R1+0xf98], R4 ;  /* 0x000f980401007387 */ /* 0x0003e20000100800 */
[----:B0-----:R-:W-:-:S03]  /*e810*/  LEA.HI.X.SX32 R5, R0, R2, 0x1, P6 ;  /* 0x0000000200057211 */ /* 0x001fc600030f0eff */
[----:B------:R-:W3:Y:S01]  /*e820*/  LDL.LU R0, [R1+0x1620] ;  /* 0x0016200001007983 */ /* 0x000ee20000300800 */
[----:B------:R-:W-:Y:S02]  /*e830*/  IMAD R20, R20, UR11, RZ ;  /* 0x0000000b14147c24 */ /* 0x000fe4000f8e02ff */
[----:B------:R-:W-:-:S03]  /*e840*/  IMAD R21, R21, UR11, RZ ;  /* 0x0000000b15157c24 */ /* 0x000fc6000f8e02ff */
[----:B------:R-:W-:Y:S01]  /*e850*/  IADD3 R3, P1, PT, R20, R19, RZ ;  /* 0x0000001314037210 */ /* 0x000fe20007f3e0ff */
[----:B------:R-:W-:-:S04]  /*e860*/  IMAD R26, R26, UR11, RZ ;  /* 0x0000000b1a1a7c24 */ /* 0x000fc8000f8e02ff */
[----:B------:R0:W-:Y:S01]  /*e870*/  STL [R1+0xfc8], R3 ;  /* 0x000fc80301007387 */ /* 0x0001e20000100800 */
[----:B-1----:R-:W-:Y:S01]  /*e880*/  LEA.HI.X.SX32 R4, R14, R2, 0x1, P5 ;  /* 0x000000020e047211 */ /* 0x002fe200028f0eff */
[----:B------:R-:W-:Y:S02]  /*e890*/  IMAD R25, R25, UR11, RZ ;  /* 0x0000000b19197c24 */ /* 0x000fe4000f8e02ff */
[----:B------:R1:W-:Y:S01]  /*e8a0*/  STL [R1+0xfa0], R5 ;  /* 0x000fa00501007387 */ /* 0x0003e20000100800 */
[-C--:B0-----:R-:W-:Y:S01]  /*e8b0*/  IADD3 R3, P6, PT, R21, R19.reuse, RZ ;  /* 0x0000001315037210 */ /* 0x081fe20007fde0ff */
[----:B------:R-:W-:Y:S01]  /*e8c0*/  IMAD R22, R22, UR11, RZ ;  /* 0x0000000b16167c24 */ /* 0x000fe2000f8e02ff */
[----:B-1----:R-:W-:-:S03]  /*e8d0*/  IADD3 R5, P5, PT, R26, R19, RZ ;  /* 0x000000131a057210 */ /* 0x002fc60007fbe0ff */
[----:B------:R0:W-:Y:S04]  /*e8e0*/  STL [R1+0xfcc], R3 ;  /* 0x000fcc0301007387 */ /* 0x0001e80000100800 */
[----:B------:R1:W-:Y:S01]  /*e8f0*/  STL [R1+0xfa8], R4 ;  /* 0x000fa80401007387 */ /* 0x0003e20000100800 */
[----:B0-----:R-:W-:-:S03]  /*e900*/  LEA.HI.X.SX32 R3, R15, R2, 0x1, P0 ;  /* 0x000000020f037211 */ /* 0x001fc600000f0eff */
[----:B------:R0:W-:Y:S01]  /*e910*/  STL [R1+0xfd0], R5 ;  /* 0x000fd00501007387 */ /* 0x0001e20000100800 */
[----:B-1----:R-:W-:-:S03]  /*e920*/  IADD3 R4, P0, PT, R25, R19, RZ ;  /* 0x0000001319047210 */ /* 0x002fc60007f1e0ff */
[----:B------:R1:W-:Y:S01]  /*e930*/  STL [R1+0xfb0], R3 ;  /* 0x000fb00301007387 */ /* 0x0003e20000100800 */
[----:B0-----:R-:W-:-:S03]  /*e940*/  LEA.HI.X.SX32 R5, R16, R2, 0x1, P4 ;  /* 0x0000000210057211 */ /* 0x001fc600020f0eff */
[----:B------:R0:W-:Y:S01]  /*e950*/  STL [R1+0xfd4], R4 ;  /* 0x000fd40401007387 */ /* 0x0001e20000100800 */
[----:B-1----:R-:W-:-:S03]  /*e960*/  IADD3 R3, P4, PT, R22, R19, RZ ;  /* 0x0000001316037210 */ /* 0x002fc60007f9e0ff */
[----:B------:R2:W-:Y:S04]  /*e970*/  STL [R1+0xfb8], R5 ;  /* 0x000fb80501007387 */ /* 0x0005e80000100800 */
[----:B------:R1:W-:Y:S01]  /*e980*/  STL [R1+0xc68], R3 ;  /* 0x000c680301007387 */ /* 0x0003e20000100800 */
[-C--:B0-----:R-:W-:Y:S02]  /*e990*/  LEA.HI.X.SX32 R4, R17, R2.reuse, 0x1, P3 ;  /* 0x0000000211047211 */ /* 0x081fe400018f0eff */
[-C--:B------:R-:W-:Y:S02]  /*e9a0*/  LEA.HI.X.SX32 R6, R20, R2.reuse, 0x1, P1 ;  /* 0x0000000214067211 */ /* 0x080fe400008f0eff */
[----:B--2---:R-:W-:Y:S02]  /*e9b0*/  IADD3 R5, P3, PT, R13, UR8, RZ ;  /* 0x000000080d057c10 */ /* 0x004fe4000ff7e0ff */
[-C--:B-1----:R-:W-:Y:S01]  /*e9c0*/  LEA.HI.X.SX32 R3, R18, R2.reuse, 0x1, P2 ;  /* 0x0000000212037211 */ /* 0x082fe200010f0eff */
[----:B------:R-:W-:Y:S04]  /*e9d0*/  STL [R1+0xc50], R4 ;  /* 0x000c500401007387 */ /* 0x000fe80000100800 */
[----:B------:R0:W-:Y:S04]  /*e9e0*/  STL [R1+0xc54], R3 ;  /* 0x000c540301007387 */ /* 0x0001e80000100800 */
[----:B------:R-:W-:Y:S01]  /*e9f0*/  STL [R1+0x9cc], R5 ;  /* 0x0009cc0501007387 */ /* 0x000fe20000100800 */
[----:B0-----:R-:W-:-:S03]  /*ea00*/  LEA.HI.X.SX32 R3, R21, R2, 0x1, P6 ;  /* 0x0000000215037211 */ /* 0x001fc600030f0eff */
[----:B------:R0:W-:Y:S02]  /*ea10*/  STL [R1+0xc58], R6 ;  /* 0x000c580601007387 */ /* 0x0001e40000100800 */
[----:B0-----:R-:W-:Y:S02]  /*ea20*/  LEA.HI.X.SX32 R6, R26, R2, 0x1, P5 ;  /* 0x000000021a067211 */ /* 0x001fe400028f0eff */
[----:B---3--:R-:W-:-:S05]  /*ea30*/  IADD3 R4, P2, PT, R0, UR8, RZ ;  /* 0x0000000800047c10 */ /* 0x008fca000ff5e0ff */
[----:B------:R-:W-:Y:S04]  /*ea40*/  STL [R1+0x9d0], R4 ;  /* 0x0009d00401007387 */ /* 0x000fe80000100800 */
[----:B------:R0:W-:Y:S04]  /*ea50*/  STL [R1+0xc5c], R3 ;  /* 0x000c5c0301007387 */ /* 0x0001e80000100800 */
[----:B------:R-:W-:Y:S01]  /*ea60*/  STL [R1+0xc60], R6 ;  /* 0x000c600601007387 */ /* 0x000fe20000100800 */
[-C--:B0-----:R-:W-:Y:S02]  /*ea70*/  LEA.HI.X.SX32 R3, R25, R2.reuse, 0x1, P0 ;  /* 0x0000000219037211 */ /* 0x081fe400000f0eff */
[----:B------:R-:W-:-:S03]  /*ea80*/  LEA.HI.X.SX32 R2, R22, R2, 0x1, P4 ;  /* 0x0000000216027211 */ /* 0x000fc600020f0eff */
[----:B------:R0:W-:Y:S04]  /*ea90*/  STL [R1+0xc64], R3 ;  /* 0x000c640301007387 */ /* 0x0001e80000100800 */
[----:B------:R1:W-:Y:S01]  /*eaa0*/  STL [R1+0xa5c], R2 ;  /* 0x000a5c0201007387 */ /* 0x0003e20000100800 */
[----:B0-----:R-:W-:Y:S02]  /*eab0*/  LEA.HI.X.SX32 R3, R13, UR9, 0x1, P3 ;  /* 0x000000090d037c11 */ /* 0x001fe400098f0eff */
[----:B-1----:R-:W-:Y:S02]  /*eac0*/  LEA.HI.X.SX32 R2, R0, UR9, 0x1, P2 ;  /* 0x0000000900027c11 */ /* 0x002fe400090f0eff */
[----:B------:R-:W2:Y:S04]  /*ead0*/  LDL.LU R0, [R1+0x161c] ;  /* 0x00161c0001007983 */ /* 0x000ea80000300800 */
[----:B------:R-:W-:Y:S04]  /*eae0*/  STL [R1+0x9c4], R3 ;  /* 0x0009c40301007387 */ /* 0x000fe80000100800 */
[----:B------:R-:W-:Y:S04]  /*eaf0*/  STL [R1+0x9c8], R2 ;  /* 0x0009c80201007387 */ /* 0x000fe80000100800 */
[----:B------:R-:W-:Y:S04]  /*eb00*/  STL [R1+0xa18], RZ ;  /* 0x000a18ff01007387 */ /* 0x000fe80000100800 */
        /* <DEDUP_REMOVED lines=497> */
[----:B------:R-:W-:Y:S01]  /*10a20*/  STL [R1+0xe4], RZ ;  /* 0x0000e4ff01007387 */ /* 0x000fe20000100800 */
[----:B------:R-:W-:-:S03]  /*10a30*/  UIMAD UR12, UR10, 0x1f, URZ ;  /* 0x0000001f0a0c78a4 */ /* 0x000fc6000f8e02ff */
[----:B------:R-:W-:Y:S04]  /*10a40*/  STL [R1+0xe8], RZ ;  /* 0x0000e8ff01007387 */ /* 0x000fe80000100800 */
[----:B------:R-:W-:Y:S01]  /*10a50*/  STL [R1+0xec], RZ ;  /* 0x0000ecff01007387 */ /* 0x000fe20000100800 */
[----:B------:R-:W-:-:S03]  /*10a60*/  UIMAD UR13, UR10, 0x1e, URZ ;  /* 0x0000001e0a0d78a4 */ /* 0x000fc6000f8e02ff */
[----:B------:R-:W-:Y:S04]  /*10a70*/  STL [R1+0xc0], RZ ;  /* 0x0000c0ff01007387 */ /* 0x000fe80000100800 */
[----:B------:R-:W-:Y:S04]  /*10a80*/  STL [R1+0xc4], RZ ;  /* 0x0000c4ff01007387 */ /* 0x000fe80000100800 */
[----:B------:R-:W-:Y:S01]  /*10a90*/  STL [R1+0xc8], RZ ;  /* 0x0000c8ff01007387 */ /* 0x000fe20000100800 */
[----:B--2---:R-:W-:-:S03]  /*10aa0*/  LOP3.LUT R8, R0, 0x20, RZ, 0x3c, !PT ;  /* 0x0000002000087812 */ /* 0x004fc600078e3cff */
[----:B------:R-:W-:Y:S01]  /*10ab0*/  STL [R1+0xcc], RZ ;  /* 0x0000ccff01007387 */ /* 0x000fe20000100800 */
[----:B------:R-:W-:-:S03]  /*10ac0*/  LOP3.LUT R7, R0, 0x40, RZ, 0x3c, !PT ;  /* 0x0000004000077812 */ /* 0x000fc600078e3cff */
[----:B------:R-:W-:Y:S01]  /*10ad0*/  STL [R1+0xb0], RZ ;  /* 0x0000b0ff01007387 */ /* 0x000fe20000100800 */
[----:B------:R-:W-:-:S03]  /*10ae0*/  IADD3 R8, P5, PT, R5, UR12, RZ ;  /* 0x0000000c05087c10 */ /* 0x000fc6000ffbe0ff */
[----:B------:R-:W-:Y:S01]  /*10af0*/  STL [R1+0xb4], RZ ;  /* 0x0000b4ff01007387 */ /* 0x000fe20000100800 */
[----:B------:R-:W-:Y:S01]  /*10b00*/  UIMAD UR14, UR10, 0x1d, URZ ;  /* 0x0000001d0a0e78a4 */ /* 0x000fe2000f8e02ff */
[----:B------:R-:W-:Y:S02]  /*10b10*/  LOP3.LUT R6, R0, 0x60, RZ, 0x3c, !PT ;  /* 0x0000006000067812 */ /* 0x000fe400078e3cff */
[----:B------:R-:W-:Y:S01]  /*10b20*/  STL [R1+0xb8], RZ ;  /* 0x0000b8ff01007387 */ /* 0x000fe20000100800 */
[----:B------:R-:W-:Y:S01]  /*10b30*/  IADD3 R7, P2, PT, R4, UR12, RZ ;  /* 0x0000000c04077c10 */ /* 0x000fe2000ff5e0ff */
[----:B------:R-:W-:Y:S02]  /*10b40*/  USHF.R.S32.HI UR8, URZ, 0x1f, UR7 ;  /* 0x0000001fff087899 */ /* 0x000fe40008011407 */
[----:B------:R-:W-:Y:S01]  /*10b50*/  STL [R1+0xbc], RZ ;  /* 0x0000bcff01007387 */ /* 0x000fe20000100800 */
[----:B------:R-:W-:-:S03]  /*10b60*/  IADD3 R6, P1, PT, R5, UR13, RZ ;  /* 0x0000000d05067c10 */ /* 0x000fc6000ff3e0ff */
[----:B------:R-:W-:Y:S04]  /*10b70*/  STL [R1+0x70], RZ ;  /* 0x000070ff01007387 */ /* 0x000fe80000100800 */
[----:B------:R-:W-:Y:S01]  /*10b80*/  STL [R1+0x74], RZ ;  /* 0x000074ff01007387 */ /* 0x000fe20000100800 */
[----:B------:R-:W-:-:S03]  /*10b90*/  UIMAD UR15, UR10, 0x1c, URZ ;  /* 0x0000001c0a0f78a4 */ /* 0x000fc6000f8e02ff */
[----:B------:R-:W-:Y:S01]  /*10ba0*/  STL [R1+0x78], RZ ;  /* 0x000078ff01007387 */ /* 0x000fe20000100800 */
[----:B------:R-:W-:-:S03]  /*10bb0*/  ULEA.HI UR8, UR8, UR7, URZ, 0x5 ;  /* 0x0000000708087291 */ /* 0x000fc6000f8f28ff */
[----:B------:R-:W-:Y:S01]  /*10bc0*/  STL [R1+0x7c], RZ ;  /* 0x00007cff01007387 */ /* 0x000fe20000100800 */
[----:B------:R-:W-:-:S03]  /*10bd0*/  USHF.R.S32.HI UR7, URZ, 0x1f, UR12 ;  /* 0x0000001fff077899 */ /* 0x000fc6000801140c */
[----:B------:R0:W-:Y:S04]  /*10be0*/  STL [R1+0xa64], R8 ;  /* 0x000a640801007387 */ /* 0x0001e80000100800 */
[----:B------:R1:W-:Y:S04]  /*10bf0*/  STL [R1+0xa6c], R7 ;  /* 0x000a6c0701007387 */ /* 0x0003e80000100800 */
[----:B------:R2:W-:Y:S01]  /*10c00*/  STL [R1+0xa74], R6 ;  /* 0x000a740601007387 */ /* 0x0005e20000100800 */
[----:B0-----:R-:W-:Y:S02]  /*10c10*/  IADD3 R8, P0, PT, R4, UR13, RZ ;  /* 0x0000000d04087c10 */ /* 0x001fe4000ff1e0ff */
[----:B-1----:R-:W-:-:S03]  /*10c20*/  IADD3 R7, P4, PT, R5, UR14, RZ ;  /* 0x0000000e05077c10 */ /* 0x002fc6000ff9e0ff */
[----:B------:R0:W-:Y:S01]  /*10c30*/  STL [R1+0xa7c], R8 ;  /* 0x000a7c0801007387 */ /* 0x0001e20000100800 */
[----:B--2---:R-:W-:-:S03]  /*10c40*/  IADD3 R6, P3, PT, R4, UR14, RZ ;  /* 0x0000000e04067c10 */ /* 0x004fc6000ff7e0ff */
[----:B------:R1:W-:Y:S01]  /*10c50*/  STL [R1+0xa84], R7 ;  /* 0x000a840701007387 */ /* 0x0003e20000100800 */
[----:B------:R-:W-:Y:S02]  /*10c60*/  UIMAD UR16, UR10, 0x1b, URZ ;  /* 0x0000001b0a1078a4 */ /* 0x000fe4000f8e02ff */
[----:B------:R-:W-:Y:S01]  /*10c70*/  USHF.R.S32.HI UR45, URZ, 0x1f, UR13 ;  /* 0x0000001fff2d7899 */ /* 0x000fe2000801140d */
[----:B------:R2:W-:Y:S01]  /*10c80*/  STL [R1+0xa8c], R6 ;  /* 0x000a8c0601007387 */ /* 0x0005e20000100800 */
[----:B0-----:R-:W-:Y:S02]  /*10c90*/  IADD3 R8, P6, PT, R5, UR15, RZ ;  /* 0x0000000f05087c10 */ /* 0x001fe4000ffde0ff */
[----:B-1----:R-:W-:-:S03]  /*10ca0*/  IADD3.X R7, PT, PT, R3, UR7, RZ, P5, !PT ;  /* 0x0000000703077c10 */ /* 0x002fc6000affe4ff */
[----:B------:R0:W-:Y:S01]  /*10cb0*/  STL [R1+0xa94], R8 ;  /* 0x000a940801007387 */ /* 0x0001e20000100800 */
[----:B--2---:R-:W-:-:S03]  /*10cc0*/  IADD3 R6, P5, PT, R4, UR15, RZ ;  /* 0x0000000f04067c10 */ /* 0x004fc6000ffbe0ff */
[----:B------:R1:W-:Y:S01]  /*10cd0*/  STL [R1+0xa60], R7 ;  /* 0x000a600701007387 */ /* 0x0003e20000100800 */
[----:B------:R-:W-:-:S03]  /*10ce0*/  UIMAD UR17, UR10, 0x1a, URZ ;  /* 0x0000001a0a1178a4 */ /* 0x000fc6000f8e02ff */
[----:B------:R2:W-:Y:S01]  /*10cf0*/  STL [R1+0xa9c], R6 ;  /* 0x000a9c0601007387 */ /* 0x0005e20000100800 */
[----:B0-----:R-:W-:Y:S02]  /*10d00*/  IADD3.X R8, PT, PT, R2, UR7, RZ, P2, !PT ;  /* 0x0000000702087c10 */ /* 0x001fe400097fe4ff */
[----:B-1----:R-:W-:-:S03]  /*10d10*/  IADD3 R7, P2, PT, R5, UR16, RZ ;  /* 0x0000001005077c10 */ /* 0x002fc6000ff5e0ff */
[----:B------:R0:W-:Y:S01]  /*10d20*/  STL [R1+0xa68], R8 ;  /* 0x000a680801007387 */ /* 0x0001e20000100800 */
[----:B--2---:R-:W-:Y:S01]  /*10d30*/  IADD3.X R6, PT, PT, R3, UR45, RZ, P1, !PT ;  /* 0x0000002d03067c10 */ /* 0x004fe20008ffe4ff */
[----:B------:R-:W-:Y:S02]  /*10d40*/  USHF.R.S32.HI UR46, URZ, 0x1f, UR14 ;  /* 0x0000001fff2e7899 */ /* 0x000fe4000801140e */
[----:B------:R1:W-:Y:S04]  /*10d50*/  STL [R1+0xaa4], R7 ;  /* 0x000aa40701007387 */ /* 0x0003e80000100800 */
[----:B------:R2:W-:Y:S01]  /*10d60*/  STL [R1+0xa70], R6 ;  /* 0x000a700601007387 */ /* 0x0005e20000100800 */
[----:B0-----:R-:W-:Y:S02]  /*10d70*/  IADD3 R8, P1, PT, R4, UR16, RZ ;  /* 0x0000001004087c10 */ /* 0x001fe4000ff3e0ff */
[----:B-1----:R-:W-:-:S03]  /*10d80*/  IADD3.X R7, PT, PT, R2, UR45, RZ, P0, !PT ;  /* 0x0000002d02077c10 */ /* 0x002fc600087fe4ff */
[----:B------:R0:W-:Y:S01]  /*10d90*/  STL [R1+0xaac], R8 ;  /* 0x000aac0801007387 */ /* 0x0001e20000100800 */
[----:B--2---:R-:W-:Y:S01]  /*10da0*/  IADD3 R6, P0, PT, R5, UR17, RZ ;  /* 0x0000001105067c10 */ /* 0x004fe2000ff1e0ff */
[----:B------:R-:W-:Y:S02]  /*10db0*/  UIMAD UR18, UR10, 0x19, URZ ;  /* 0x000000190a1278a4 */ /* 0x000fe4000f8e02ff */
[----:B------:R1:W-:Y:S01]  /*10dc0*/  STL [R1+0xa78], R7 ;  /* 0x000a780701007387 */ /* 0x0003e20000100800 */
[----:B------:R-:W-:-:S03]  /*10dd0*/  USHF.R.S32.HI UR47, URZ, 0x1f, UR15 ;  /* 0x0000001fff2f7899 */ /* 0x000fc6000801140f */
[----:B------:R2:W-:Y:S01]  /*10de0*/  STL [R1+0xab4], R6 ;  /* 0x000ab40601007387 */ /* 0x0005e20000100800 */
[----:B0-----:R-:W-:Y:S02]  /*10df0*/  IADD3.X R8, PT, PT, R3, UR46, RZ, P4, !PT ;  /* 0x0000002e03087c10 */ /* 0x001fe4000a7fe4ff */
[----:B-1----:R-:W-:-:S03]  /*10e00*/  IADD3 R7, P4, PT, R4, UR17, RZ ;  /* 0x0000001104077c10 */ /* 0x002fc6000ff9e0ff */
[----:B------:R0:W-:Y:S01]  /*10e10*/  STL [R1+0xa80], R8 ;  /* 0x000a800801007387 */ /* 0x0001e20000100800 */
[----:B--2---:R-:W-:-:S03]  /*10e20*/  IADD3.X R6, PT, PT, R2, UR46, RZ, P3, !PT ;  /* 0x0000002e02067c10 */ /* 0x004fc60009ffe4ff */
        /* <DEDUP_REMOVED lines=82> */
[----:B------:R-:W-:Y:S02]  /*11350*/  USHF.L.U32 UR27, UR10, 0x4, URZ ;  /* 0x000000040a1b7899 */ /* 0x000fe400080006ff */
        /* <DEDUP_REMOVED lines=76> */
[----:B------:R-:W-:-:S03]  /*11820*/  USHF.L.U32 UR35, UR10, 0x3, URZ ;  /* 0x000000030a237899 */ /* 0x000fc600080006ff */
        /* <DEDUP_REMOVED lines=71> */
[----:B--2---:R-:W-:-:S03]  /*11ca0*/  IADD3 R6, P1, PT, R5, UR43, RZ ;  /* 0x0000002b05067c10 */ /* 0x004fc6000ff3e0ff */
[----:B------:R1:W-:Y:S01]  /*11cb0*/  STL [R1+0xbf8], R7 ;  /* 0x000bf80701007387 */ /* 0x0003e20000100800 */
[----:B------:R-:W-:-:S03]  /*11cc0*/  USHF.R.S32.HI UR71, URZ, 0x1f, UR41 ;  /* 0x0000001fff477899 */ /* 0x000fc60008011429 */
[----:B------:R2:W-:Y:S01]  /*11cd0*/  STL [R1+0xc34], R6 ;  /* 0x000c340601007387 */ /* 0x0005e20000100800 */
[----:B0-----:R-:W-:Y:S01]  /*11ce0*/  IADD3.X R8, PT, PT, R3, UR70, RZ, P0, !PT ;  /* 0x0000004603087c10 */ /* 0x001fe200087fe4ff */
[----:B------:R-:W-:Y:S01]  /*11cf0*/  USHF.R.S32.HI UR72, URZ, 0x1f, UR42 ;  /* 0x0000001fff487899 */ /* 0x000fe2000801142a */
[----:B-1----:R-:W-:-:S03]  /*11d00*/  IADD3 R7, P0, PT, R4, UR43, RZ ;  /* 0x0000002b04077c10 */ /* 0x002fc6000ff1e0ff */
[----:B------:R-:W-:Y:S01]  /*11d10*/  STL [R1+0xc00], R8 ;  /* 0x000c000801007387 */ /* 0x000fe20000100800 */
[----:B--2---:R-:W-:Y:S02]  /*11d20*/  IADD3.X R6, PT, PT, R2, UR70, RZ, P4, !PT ;  /* 0x0000004602067c10 */ /* 0x004fe4000a7fe4ff */
[----:B------:R-:W-:Y:S01]  /*11d30*/  IADD3 R5, P4, PT, R5, UR10, RZ ;  /* 0x0000000a05057c10 */ /* 0x000fe2000ff9e0ff */
[----:B------:R0:W-:Y:S01]  /*11d40*/  STL [R1+0xc3c], R7 ;  /* 0x000c3c0701007387 */ /* 0x0001e20000100800 */
[----:B------:R-:W-:-:S03]  /*11d50*/  USHF.R.S32.HI UR73, URZ, 0x1f, UR43 ;  /* 0x0000001fff497899 */ /* 0x000fc6000801142b */
[----:B------:R1:W-:Y:S01]  /*11d60*/  STL [R1+0xc08], R6 ;  /* 0x000c080601007387 */ /* 0x0003e20000100800 */
[----:B------:R-:W-:-:S03]  /*11d70*/  USHF.R.S32.HI UR44, URZ, 0x1f, UR10 ;  /* 0x0000001fff2c7899 */ /* 0x000fc6000801140a */
[----:B------:R2:W-:Y:S01]  /*11d80*/  STL [R1+0xc44], R5 ;  /* 0x000c440501007387 */ /* 0x0005e20000100800 */
[C---:B0-----:R-:W-:Y:S02]  /*11d90*/  IADD3.X R7, PT, PT, R3.reuse, UR71, RZ, P3, !PT ;  /* 0x0000004703077c10 */ /* 0x041fe40009ffe4ff */
[----:B-1----:R-:W-:Y:S02]  /*11da0*/  IADD3 R6, P3, PT, R4, UR10, RZ ;  /* 0x0000000a04067c10 */ /* 0x002fe4000ff7e0ff */
[----:B------:R-:W-:Y:S02]  /*11db0*/  IADD3.X R4, PT, PT, R3, UR72, RZ, P5, !PT ;  /* 0x0000004803047c10 */ /* 0x000fe4000affe4ff */
[C---:B--2---:R-:W-:Y:S01]  /*11dc0*/  IADD3.X R5, PT, PT, R2.reuse, UR71, RZ, P6, !PT ;  /* 0x0000004702057c10 */ /* 0x044fe2000b7fe4ff */
[----:B------:R-:W-:Y:S04]  /*11dd0*/  STL [R1+0xc10], R7 ;  /* 0x000c100701007387 */ /* 0x000fe80000100800 */
[----:B------:R0:W-:Y:S04]  /*11de0*/  STL [R1+0xc4c], R6 ;  /* 0x000c4c0601007387 */ /* 0x0001e80000100800 */
[----:B------:R1:W-:Y:S04]  /*11df0*/  STL [R1+0xc18], R5 ;  /* 0x000c180501007387 */ /* 0x0003e80000100800 */
[----:B------:R2:W-:Y:S01]  /*11e00*/  STL [R1+0xc20], R4 ;  /* 0x000c200401007387 */ /* 0x0005e20000100800 */
[----:B0-----:R-:W-:-:S02]  /*11e10*/  IADD3.X R6, PT, PT, R2, UR72, RZ, P2, !PT ;  /* 0x0000004802067c10 */ /* 0x001fc400097fe4ff */
[----:B-1----:R-:W-:-:S03]  /*11e20*/  IADD3.X R5, PT, PT, R3, UR73, RZ, P1, !PT ;  /* 0x0000004903057c10 */ /* 0x002fc60008ffe4ff */
[----:B------:R0:W-:Y:S01]  /*11e30*/  STL [R1+0xc28], R6 ;  /* 0x000c280601007387 */ /* 0x0001e20000100800 */
[----:B------:R-:W-:Y:S02]  /*11e40*/  IADD3.X R3, PT, PT, R3, UR44, RZ, P4, !PT ;  /* 0x0000002c03037c10 */ /* 0x000fe4000a7fe4ff */
[C---:B--2---:R-:W-:Y:S02]  /*11e50*/  IADD3.X R4, PT, PT, R2.reuse, UR73, RZ, P0, !PT ;  /* 0x0000004902047c10 */ /* 0x044fe400087fe4ff */
[----:B------:R-:W-:Y:S01]  /*11e60*/  IADD3.X R2, PT, PT, R2, UR44, RZ, P3, !PT ;  /* 0x0000002c02027c10 */ /* 0x000fe20009ffe4ff */
[----:B------:R0:W-:Y:S04]  /*11e70*/  STL [R1+0xc30], R5 ;  /* 0x000c300501007387 */ /* 0x0001e80000100800 */
[----:B------:R0:W-:Y:S04]  /*11e80*/  STL [R1+0xc38], R4 ;  /* 0x000c380401007387 */ /* 0x0001e80000100800 */
[----:B------:R0:W-:Y:S04]  /*11e90*/  STL [R1+0xc48], R2 ;  /* 0x000c480201007387 */ /* 0x0001e80000100800 */
[----:B------:R0:W-:Y:S01]  /*11ea0*/  STL [R1+0xc40], R3 ;  /* 0x000c400301007387 */ /* 0x0001e20000100800 */
[----:B------:R-:W-:-:S02]  /*11eb0*/  USHF.L.U32 UR6, UR6, 0x5, URZ ;  /* 0x0000000506067899 */ /* 0x000fc400080006ff */
[----:B------:R-:W-:Y:S02]  /*11ec0*/  USHF.L.U32 UR11, UR10, 0x5, URZ ;  /* 0x000000050a0b7899 */ /* 0x000fe400080006ff */
[----:B------:R-:W-:Y:S02]  /*11ed0*/  ULEA UR9, UR4, UR5, 0x3 ;  /* 0x0000000504097291 */ /* 0x000fe4000f8e18ff */
[----:B------:R-:W-:Y:S02]  /*11ee0*/  USHF.R.S32.HI UR8, URZ, 0x5, UR8 ;  /* 0x00000005ff087899 */ /* 0x000fe40008011408 */
[----:B------:R-:W-:Y:S02]  /*11ef0*/  USHF.R.S32.HI UR74, URZ, 0x1f, UR11 ;  /* 0x0000001fff4a7899 */ /* 0x000fe4000801140b */
[----:B0-----:R-:W-:-:S12]  /*11f00*/  USHF.R.S32.HI UR75, URZ, 0x1f, UR6 ;  /* 0x0000001fff4b7899 */ /* 0x001fd80008011406 */
.L_x_1:
[----:B0-----:R-:W2:Y:S01]  /*11f10*/  LDL R5, [R1+0x9c8] ;  /* 0x0009c80001057983 */ /* 0x001ea20000100800 */
[----:B------:R-:W0:Y:S03]  /*11f20*/  LDC R2, c[0x0][0x3a0] ;  /* 0x0000e800ff027b82 */ /* 0x000e260000000800 */
[----:B--2---:R1:W-:Y:S04]  /*11f30*/  STL [R1+0x26b0], R5 ;  /* 0x0026b00501007387 */ /* 0x0043e80000100800 */
[----:B------:R-:W2:Y:S04]  /*11f40*/  LDL R4, [R1+0x9d0] ;  /* 0x0009d00001047983 */ /* 0x000ea80000100800 */
[----:B-1----:R-:W0:Y:S04]  /*11f50*/  LDL R5, [R1+0xa18] ;  /* 0x000a180001057983 */ /* 0x002e280000100800 */
[----:B------:R-:W-:Y:S04]  /*11f60*/  STL [R1+0x2678], R29 ;  /* 0x0026781d01007387 */ /* 0x000fe80000100800 */
        /* <DEDUP_REMOVED lines=13> */
[----:B------:R1:W-:Y:S04]  /*12040*/  STL [R1+0x26ac], R28 ;  /* 0x0026ac1c01007387 */ /* 0x0003e80000100800 */
        /* <DEDUP_REMOVED lines=23> */
[----:B-----5:R-:W-:Y:S04]  /*121c0*/  STL [R1+0x2434], R0 ;  /* 0x0024340001007387 */ /* 0x020fe80000100800 */
        /* <DEDUP_REMOVED lines=46> */
[----:B------:R-:W-:Y:S01]  /*124b0*/  STL [R1+0x25ac], R0 ;  /* 0x0025ac0001007387 */ /* 0x000fe20000100800 */
[----:B0-----:R-:W-:-:S03]  /*124c0*/  IMAD R2, R5, -0x20, R2 ;  /* 0xffffffe005027824 */ /* 0x001fc600078e0202 */
[----:B------:R-:W-:Y:S04]  /*124d0*/  STL [R1+0x25b4], R0 ;  /* 0x0025b40001007387 */ /* 0x000fe80000100800 */
[----:B------:R-:W-:Y:S04]  /*124e0*/  STL [R1+0x25bc], R0 ;  /* 0x0025bc0001007387 */ /* 0x000fe80000100800 */
[----:B------:R-:W-:Y:S04]  /*124f0*/  STL [R1+0x25c4], R0 ;  /* 0x0025c40001007387 */ /* 0x000fe80000100800 */
[----:B------:R-:W-:Y:S04]  /*12500*/  STL [R1+0x25cc], R0 ;  /* 0x0025cc0001007387 */ /* 0x000fe80000100800 */
[----:B------:R-:W2:Y:S01]  /*12510*/  LDL.LU R5, [R1+0x26b0] ;  /* 0x0026b00001057983 */ /* 0x000ea20000300800 */
[----:B------:R-:W-:-:S02]  /*12520*/  ISETP.GT.AND P0, PT, R2, RZ, PT ;  /* 0x000000ff0200720c */ /* 0x000fc40003f04270 */
[----:B-1----:R-:W-:-:S11]  /*12530*/  PRMT R28, RZ, 0x7610, R28 ;  /* 0x00007610ff1c7816 */ /* 0x002fd6000000001c */
[----:B--2---:R-:W2:Y:S04]  /*12540*/  @P0 LDG.E.U8 R28, desc[UR38][R4.64] ;  /* 0x00000026041c0981 */ /* 0x004ea8000c1e1100 */
[----:B--2---:R0:W-:Y:S04]  /*12550*/  STL [R1+0xa8], R28 ;  /* 0x0000a81c01007387 */ /* 0x0041e80000100800 */
[----:B0-----:R-:W2:Y:S04]  /*12560*/  LDL.LU R28, [R1+0x26ac] ;  /* 0x0026ac00011c7983 */ /* 0x001ea80000300800 */
[----:B------:R-:W3:Y:S04]  /*12570*/  LDL R4, [R1+0x9c4] ;  /* 0x0009c40001047983 */ /* 0x000ee80000100800 */
[----:B------:R-:W3:Y:S01]  /*12580*/  LDL R5, [R1+0x9cc] ;  /* 0x0009cc0001057983 */ /* 0x000ee20000100800 */
[----:B------:R-:W-:-:S02]  /*12590*/  PRMT R29, RZ, 0x7610, R29 ;  /* 0x00007610ff1d7816 */ /* 0x000fc4000000001d */
[----:B---3--:R-:W-:-:S04]  /*125a0*/  @P0 LOP3.LUT R5, R5, R4, RZ, 0x3c, !PT ;  /* 0x0000000405050212 */ /* 0x008fc800078e3cff */
[----:B------:R-:W-:-:S04]  /*125b0*/  @P0 LOP3.LUT R4, R5, R4, RZ, 0x3c, !PT ;  /* 0x0000000405040212 */ /* 0x000fc800078e3cff */
[----:B------:R-:W-:-:S05]  /*125c0*/  @P0 LOP3.LUT R5, R5, R4, RZ, 0x3c, !PT ;  /* 0x0000000405050212 */ /* 0x000fca00078e3cff */
[----:B------:R-:W3:Y:S01]  /*125d0*/  @P0 LDG.E.U8 R29, desc[UR38][R4.64] ;  /* 0x00000026041d0981 */ /* 0x000ee2000c1e1100 */
[----:B------:R-:W-:-:S03]  /*125e0*/  ISETP.GT.AND P1, PT, R2, 0x1, PT ;  /* 0x000000010200780c */ /* 0x000fc60003f24270 */
[----:B---3--:R0:W-:Y:S04]  /*125f0*/  STL [R1+0xa4], R29 ;  /* 0x0000a41d01007387 */ /* 0x0081e80000100800 */
[----:B0-----:R-:W3:Y:S04]  /*12600*/  LDL.LU R29, [R1+0x26a8] ;  /* 0x0026a800011d7983 */ /* 0x001ee80000300800 */
[----:B------:R-:W4:Y:S04]  /*12610*/  LDL R4, [R1+0xc48] ;  /* 0x000c480001047983 */ /* 0x000f280000100800 */
[----:B------:R-:W4:Y:S01]  /*12620*/  LDL R5, [R1+0xc4c] ;  /* 0x000c4c0001057983 */ /* 0x000f220000100800 */
[----:B--2---:R-:W-:-:S02]  /*12630*/  PRMT R28, RZ, 0x7610, R28 ;  /* 0x00007610ff1c7816 */ /* 0x004fc4000000001c */
[----:B----4-:R-:W-:-:S04]  /*12640*/  @P1 LOP3.LUT R5, R5, R4, RZ, 0x3c, !PT ;  /* 0x0000000405051212 */ /* 0x010fc800078e3cff */
[----:B------:R-:W-:-:S04]  /*12650*/  @P1 LOP3.LUT R4, R5, R4, RZ, 0x3c, !PT ;  /* 0x0000000405041212 */ /* 0x000fc800078e3cff */
[----:B------:R-:W-:-:S05]  /*12660*/  @P1 LOP3.LUT R5, R5, R4, RZ, 0x3c, !PT ;  /* 0x0000000405051212 */ /* 0x000fca00078e3cff */
[----:B------:R-:W2:Y:S04]  /*12670*/  @P1 LDG.E.U8 R28, desc[UR38][R4.64] ;  /* 0x00000026041c1981 */ /* 0x000ea8000c1e1100 */
[----:B--2---:R0:W-:Y:S04]  /*12680*/  STL [R1+0xa0], R28 ;  /* 0x0000a01c01007387 */ /* 0x0041e80000100800 */
[----:B0-----:R-:W2:Y:S04]  /*12690*/  LDL.LU R28, [R1+0x26a4] ;  /* 0x0026a400011c7983 */ /* 0x001ea80000300800 */
[----:B------:R-:W4:Y:S04]  /*126a0*/  LDL R4, [R1+0xc40] ;  /* 0x000c400001047983 */ /* 0x000f280000100800 */
[----:B------:R-:W4:Y:S01]  /*126b0*/  LDL R5, [R1+0xc44] ;  /* 0x000c440001057983 */ /* 0x000f220000100800 */
[----:B---3--:R-:W-:-:S02]  /*126c0*/  PRMT R29, RZ, 0x7610, R29 ;  /* 0x00007610ff1d7816 */ /* 0x008fc4000000001d */
[----:B----4-:R-:W-:-:S04]  /*126d0*/  @P1 LOP3.LUT R5, R5, R4, RZ, 0x3c, !PT ;  /* 0x0000000405051212 */ /* 0x010fc800078e3cff */
        /* <DEDUP_REMOVED lines=112> */
[----:B------:R-:W-:-:S02]  /*12de0*/  PRMT R27, RZ, 0x7610, R27 ;  /* 0x00007610ff1b7816 */ /* 0x000fc4000000001b */
[----:B----4-:R-:W-:-:S04]  /*12df0*/  @P1 LOP3.LUT R5, R5, R4, RZ, 0x3c, !PT ;  /* 0x0000000405051212 */ /* 0x010fc800078e3cff */
[----:B------:R-:W-:-:S04]  /*12e00*/  @P1 LOP3.LUT R4, R5, R4, RZ, 0x3c, !PT ;  /* 0x0000000405041212 */ /* 0x000fc800078e3cff */
[----:B------:R-:W-:-:S05]  /*12e10*/  @P1 LOP3.LUT R5, R5, R4, RZ, 0x3c, !PT ;  /* 0x0000000405051212 */ /* 0x000fca00078e3cff */
[----:B------:R-:W4:Y:S01]  /*12e20*/  @P1 LDG.E.U8 R27, desc[UR38][R4.64] ;  /* 0x00000026041b1981 */ /* 0x000f22000c1e1100 */
[----:B------:R-:W-:-:S03]  /*12e30*/  ISETP.GT.AND P2, PT, R2, 0x8, PT ;  /* 0x000000080200780c */ /* 0x000fc60003f44270 */
[----:B----4-:R0:W-:Y:S04]  /*12e40*/  STL [R1+0x5c], R27 ;  /* 0x00005c1b01007387 */ /* 0x0101e80000100800 */
[----:B0-----:R-:W4:Y:S04]  /*12e50*/  LDL.LU R27, [R1+0x2670] ;  /* 0x00267000011b7983 */ /* 0x001f280000300800 */
[----:B------:R-:W2:Y:S04]  /*12e60*/  LDL R4, [R1+0xbd8] ;  /* 0x000bd80001047983 */ /* 0x000ea80000100800 */
[----:B------:R-:W2:Y:S01]  /*12e70*/  LDL R5, [R1+0xbdc] ;  /* 0x000bdc0001057983 */ /* 0x000ea20000100800 */
[----:B------:R-:W-:-:S02]  /*12e80*/  PRMT R26, RZ, 0x7610, R26 ;  /* 0x00007610ff1a7816 */ /* 0x000fc4000000001a */
[----:B--2---:R-:W-:-:S04]  /*12e90*/  @P2 LOP3.LUT R5, R5, R4, RZ, 0x3c, !PT ;  /* 0x0000000405052212 */ /* 0x004fc800078e3cff */
[----:B------:R-:W-:-:S04]  /*12ea0*/  @P2 LOP3.LUT R4, R5, R4, RZ, 0x3c, !PT ;  /* 0x0000000405042212 */ /* 0x000fc800078e3cff */
[----:B------:R-:W-:-:S05]  /*12eb0*/  @P2 LOP3.LUT R5, R5, R4, RZ, 0x3c, !PT ;  /* 0x0000000405052212 */ /* 0x000fca00078e3cff */
[----:B------:R-:W2:Y:S04]  /*12ec0*/  @P2 LDG.E.U8 R26, desc[UR38][R4.64] ;  /* 0x00000026041a2981 */ /* 0x000ea8000c1e1100 */
[----:B--2---:R0:W-:Y:S04]  /*12ed0*/  STL [R1+0x58], R26 ;  /* 0x0000581a01007387 */ /* 0x0041e80000100800 */
[----:B0-----:R-:W2:Y:S04]  /*12ee0*/  LDL.LU R26, [R1+0x266c] ;  /* 0x00266c00011a7983 */ /* 0x001ea80000300800 */
[----:B------:R-:W2:Y:S04]  /*12ef0*/  LDL R4, [R1+0xbd0] ;  /* 0x000bd00001047983 */ /* 0x000ea80000100800 */
[----:B------:R-:W2:Y:S01]  /*12f00*/  LDL R5, [R1+0xbd4] ;  /* 0x000bd40001057983 */ /* 0x000ea20000100800 */
[----:B------:R-:W-:-:S02]  /*12f10*/  PRMT R25, RZ, 0x7610, R25 ;  /* 0x00007610ff197816 */ /* 0x000fc40000000019 */
[----:B--2---:R-:W-:-:S04]  /*12f20*/  @P2 LOP3.LUT R5, R5, R4, RZ, 0x3c, !PT ;  /* 0x0000000405052212 */ /* 0x004fc800078e3cff */
[----:B------:R-:W-:-:S04]  /*12f30*/  @P2 LOP3.LUT R4, R5, R4, RZ, 0x3c, !PT ;  /* 0x0000000405042212 */ /* 0x000fc800078e3cff */
[----:B------:R-:W-:-:S05]  /*12f40*/  @P2 LOP3.LUT R5, R5, R4, RZ, 0x3c, !PT ;  /* 0x0000000405052212 */ /* 0x000fca00078e3cff */
[----:B------:R-:W2:Y:S01]  /*12f50*/  @P2 LDG.E.U8 R25, desc[UR38][R4.64] ;  /* 0x0000002604192981 */ /* 0x000ea2000c1e1100 */
[----:B------:R-:W-:-:S03]  /*12f60*/  ISETP.GT.AND P0, PT, R2, 0x9, PT ;  /* 0x000000090200780c */ /* 0x000fc60003f04270 */
        /* <DEDUP_REMOVED lines=160> */
[----:B------:R0:W2:Y:S04]  /*13970*/  @P2 LDG.E.U8 R0, desc[UR38][R4.64] ;  /* 0x0000002604002981 */ /* 0x0000a8000c1e1100 */
[----:B------:R-:W0:Y:S04]  /*13980*/  LDL R4, [R1+0xb40] ;  /* 0x000b400001047983 */ /* 0x000e280000100800 */
[----:B------:R-:W0:Y:S01]  /*13990*/  LDL R5, [R1+0xb44] ;  /* 0x000b440001057983 */ /* 0x000e220000100800 */
[----:B------:R-:W-:Y:S02]  /*139a0*/  PRMT R8, RZ, 0x7610, R8 ;  /* 0x00007610ff087816 */ /* 0x000fe40000000008 */
[----:B0-----:R-:W-:-:S04]  /*139b0*/  @P2 LOP3.LUT R5, R5, R4, RZ, 0x3c, !PT ;  /* 0x0000000405052212 */ /* 0x001fc800078e3cff */
[----:B------:R-:W-:-:S04]  /*139c0*/  @P2 LOP3.LUT R4, R5, R4, RZ, 0x3c, !PT ;  /* 0x0000000405042212 */ /* 0x000fc800078e3cff */
[----:B------:R-:W-:-:S05]  /*139d0*/  @P2 LOP3.LUT R5, R5, R4, RZ, 0x3c, !PT ;  /* 0x0000000405052212 */ /* 0x000fca00078e3cff */
[----:B------:R-:W3:Y:S04]  /*139e0*/  @P2 LDG.E.U8 R8, desc[UR38][R4.64] ;  /* 0x0000002604082981 */ /* 0x000ee8000c1e1100 */
[----:B--2---:R0:W-:Y:S04]  /*139f0*/  STL [R1+0x10], R0 ;  /* 0x0000100001007387 */ /* 0x0041e80000100800 */
[----:B0-----:R-:W2:Y:S04]  /*13a00*/  LDL R0, [R1+0xb1c] ;  /* 0x000b1c0001007983 */ /* 0x001ea80000100800 */
[----:B---3--:R0:W-:Y:S04]  /*13a10*/  STL [R1+0xc], R8 ;  /* 0x00000c0801007387 */ /* 0x0081e80000100800 */
[----:B0-----:R-:W3:Y:S04]  /*13a20*/  LDL.LU R8, [R1+0x2624] ;  /* 0x0026240001087983 */ /* 0x001ee80000300800 */
[----:B------:R-:W2:Y:S04]  /*13a30*/  LDL R4, [R1+0xb38] ;  /* 0x000b380001047983 */ /* 0x000ea80000100800 */
[----:B------:R-:W2:Y:S01]  /*13a40*/  LDL R5, [R1+0xb3c] ;  /* 0x000b3c0001057983 */ /* 0x000ea20000100800 */
[----:B------:R-:W-:-:S02]  /*13a50*/  ISETP.GT.AND P0, PT, R2, 0x12, PT ;  /* 0x000000120200780c */ /* 0x000fc40003f04270 */
[----:B------:R-:W-:-:S11]  /*13a60*/  PRMT R7, RZ, 0x7610, R7 ;  /* 0x00007610ff077816 */ /* 0x000fd60000000007 */
        /* <DEDUP_REMOVED lines=23> */
[----:B--2---:R0:W-:Y:S04]  /*13be0*/  STL [R1], R3 ;  /* 0x0000000301007387 */ /* 0x0041e80000100800 */
[----:B0-----:R-:W2:Y:S04]  /*13bf0*/  LDL.LU R3, [R1+0x2618] ;  /* 0x0026180001037983 */ /* 0x001ea80000300800 */
[----:B------:R-:W2:Y:S04]  /*13c00*/  LDL R4, [R1+0xb20] ;  /* 0x000b200001047983 */ /* 0x000ea80000100800 */
[----:B------:R-:W2:Y:S01]  /*13c10*/  LDL R5, [R1+0xb24] ;  /* 0x000b240001057983 */ /* 0x000ea20000100800 */
[----:B------:R-:W-:-:S02]  /*13c20*/  PRMT R29, RZ, 0x7610, R29 ;  /* 0x00007610ff1d7816 */ /* 0x000fc4000000001d */
[----:B------:R-:W-:Y:S02]  /*13c30*/  ISETP.GT.AND P2, PT, R2, 0x14, PT ;  /* 0x000000140200780c */ /* 0x000fe40003f44270 */
[----:B--2---:R-:W-:-:S04]  /*13c40*/  @P1 LOP3.LUT R5, R5, R4, RZ, 0x3c, !PT ;  /* 0x0000000405051212 */ /* 0x004fc800078e3cff */
[----:B------:R-:W-:-:S04]  /*13c50*/  @P1 LOP3.LUT R4, R5, R4, RZ, 0x3c, !PT ;  /* 0x0000000405041212 */ /* 0x000fc800078e3cff */
[----:B------:R-:W-:-:S05]  /*13c60*/  @P1 LOP3.LUT R5, R5, R4, RZ, 0x3c, !PT ;  /* 0x0000000405051212 */ /* 0x000fca00078e3cff */
[----:B------:R0:W2:Y:S04]  /*13c70*/  @P1 LDG.E.U8 R29, desc[UR38][R4.64] ;  /* 0x00000026041d1981 */ /* 0x0000a8000c1e1100 */
[----:B------:R-:W2:Y:S01]  /*13c80*/  LDL R5, [R1+0xb18] ;  /* 0x000b180001057983 */ /* 0x000ea20000100800 */
[----:B------:R-:W-:Y:S01]  /*13c90*/  PRMT R28, RZ, 0x7610, R28 ;  /* 0x00007610ff1c7816 */ /* 0x000fe2000000001c */
[----:B0-----:R-:W-:Y:S01]  /*13ca0*/  @P2 IMAD.MOV.U32 R4, RZ, RZ, R0 ;  /* 0x000000ffff042224 */ /* 0x001fe200078e0000 */
[----:B----4-:R-:W-:Y:S01]  /*13cb0*/  PRMT R27, RZ, 0x7610, R27 ;  /* 0x00007610ff1b7816 */ /* 0x010fe2000000001b */
[----:B------:R-:W4:Y:S04]  /*13cc0*/  LDL R0, [R1+0xb04] ;  /* 0x000b040001007983 */ /* 0x000f280000100800 */
[----:B--2---:R-:W2:Y:S04]  /*13cd0*/  @P2 LDG.E.U8 R28, desc[UR38][R4.64] ;  /* 0x00000026041c2981 */ /* 0x004ea8000c1e1100 */
[----:B------:R-:W3:Y:S04]  /*13ce0*/  LDL R4, [R1+0xb10] ;  /* 0x000b100001047983 */ /* 0x000ee80000100800 */
[----:B------:R-:W3:Y:S04]  /*13cf0*/  LDL R5, [R1+0xb14] ;  /* 0x000b140001057983 */ /* 0x000ee80000100800 */
[----:B--2---:R0:W-:Y:S01]  /*13d00*/  STL [R1+0x2604], R28 ;  /* 0x0026041c01007387 */ /* 0x0041e20000100800 */
[----:B------:R-:W-:-:S02]  /*13d10*/  ISETP.GT.AND P0, PT, R2, 0x15, PT ;  /* 0x000000150200780c */ /* 0x000fc40003f04270 */
[----:B------:R-:W-:Y:S01]  /*13d20*/  PRMT R26, RZ, 0x7610, R26 ;  /* 0x00007610ff1a7816 */ /* 0x000fe2000000001a */
[----:B0-----:R-:W2:Y:S01]  /*13d30*/  LDL R28, [R1+0xafc] ;  /* 0x000afc00011c7983 */ /* 0x001ea20000100800 */
[----:B---3--:R-:W-:-:S04]  /*13d40*/  @P2 LOP3.LUT R5, R5, R4, RZ, 0x3c, !PT ;  /* 0x0000000405052212 */ /* 0x008fc800078e3cff */
[----:B------:R-:W-:-:S04]  /*13d50*/  @P2 LOP3.LUT R4, R5, R4, RZ, 0x3c, !PT ;  /* 0x0000000405042212 */ /* 0x000fc800078e3cff */
[----:B------:R-:W-:-:S05]  /*13d60*/  @P2 LOP3.LUT R5, R5, R4, RZ, 0x3c, !PT ;  /* 0x0000000405052212 */ /* 0x000fca00078e3cff */
[----:B------:R-:W3:Y:S04]  /*13d70*/  @P2 LDG.E.U8 R27, desc[UR38][R4.64] ;  /* 0x00000026041b2981 */ /* 0x000ee8000c1e1100 */
[----:B------:R-:W2:Y:S04]  /*13d80*/  LDL R4, [R1+0xb08] ;  /* 0x000b080001047983 */ /* 0x000ea80000100800 */
[----:B------:R-:W2:Y:S04]  /*13d90*/  LDL R5, [R1+0xb0c] ;  /* 0x000b0c0001057983 */ /* 0x000ea80000100800 */
[----:B---3--:R0:W-:Y:S04]  /*13da0*/  STL [R1+0x2608], R27 ;  /* 0x0026081b01007387 */ /* 0x0081e80000100800 */
[----:B0-----:R-:W3:Y:S01]  /*13db0*/  LDL R27, [R1+0xb00] ;  /* 0x000b0000011b7983 */ /* 0x001ee20000100800 */
[----:B--2---:R-:W-:-:S04]  /*13dc0*/  @P0 LOP3.LUT R5, R5, R4, RZ, 0x3c, !PT ;  /* 0x0000000405050212 */ /* 0x004fc800078e3cff */
[----:B------:R-:W-:-:S04]  /*13dd0*/  @P0 LOP3.LUT R4, R5, R4, RZ, 0x3c, !PT ;  /* 0x0000000405040212 */ /* 0x000fc800078e3cff */
[----:B------:R-:W-:-:S05]  /*13de0*/  @P0 LOP3.LUT R5, R5, R4, RZ, 0x3c, !PT ;  /* 0x0000000405050212 */ /* 0x000fca00078e3cff */
[----:B------:R4:W2:Y:S01]  /*13df0*/  @P0 LDG.E.U8 R26, desc[UR38][R4.64] ;  /* 0x00000026041a0981 */ /* 0x0008a2000c1e1100 */
[----:B------:R-:W-:Y:S01]  /*13e00*/  PRMT R25, RZ, 0x7610, R25 ;  /* 0x00007610ff197816 */ /* 0x000fe20000000019 */
[----:B----4-:R-:W-:Y:S02]  /*13e10*/  @P0 IMAD.MOV.U32 R4, RZ, RZ, R0 ;  /* 0x000000ffff040224 */ /* 0x010fe400078e0000 */
[----:B---3--:R-:W-:-:S05]  /*13e20*/  @P0 IMAD.MOV.U32 R5, RZ, RZ, R27 ;  /* 0x000000ffff050224 */ /* 0x008fca00078e001b */
[----:B------:R0:W3:Y:S04]  /*13e30*/  @P0 LDG.E.U8 R25, desc[UR38][R4.64] ;  /* 0x0000002604190981 */ /* 0x0000e8000c1e1100 */
[----:B--2---:R1:W-:Y:S01]  /*13e40*/  STL [R1+0x25f4], R26 ;  /* 0x0025f41a01007387 */ /* 0x0043e20000100800 */
[----:B------:R-:W-:Y:S02]  /*13e50*/  ISETP.GT.AND P1, PT, R2, 0x16, PT ;  /* 0x000000160200780c */ /* 0x000fe40003f24270 */
[----:B------:R-:W-:Y:S01]  /*13e60*/  PRMT R24, RZ, 0x7610, R24 ;  /* 0x00007610ff187816 */ /* 0x000fe20000000018 */
[----:B------:R-:W2:Y:S04]  /*13e70*/  LDL R27, [R1+0xac8] ;  /* 0x000ac800011b7983 */ /* 0x000ea80000100800 */
[----:B------:R-:W4:Y:S04]  /*13e80*/  LDL R0, [R1+0xacc] ;  /* 0x000acc0001007983 */ /* 0x000f280000100800 */
[----:B-1----:R-:W2:Y:S02]  /*13e90*/  LDL R26, [R1+0xaf8] ;  /* 0x000af800011a7983 */ /* 0x002ea40000100800 */
[----:B0-----:R-:W-:-:S02]  /*13ea0*/  @P1 IMAD.MOV.U32 R4, RZ, RZ, R28 ;  /* 0x000000ffff041224 */ /* 0x001fc400078e001c */
[----:B---3--:R0:W-:Y:S01]  /*13eb0*/  STL [R1+0x25f8], R25 ;  /* 0x0025f81901007387 */ /* 0x0081e20000100800 */
[----:B------:R-:W-:Y:S02]  /*13ec0*/  ISETP.GT.AND P3, PT, R2, 0x18, PT ;  /* 0x000000180200780c */ /* 0x000fe40003f64270 */
[----:B------:R-:W-:Y:S01]  /*13ed0*/  PRMT R23, RZ, 0x7610, R23 ;  /* 0x00007610ff177816 */ /* 0x000fe20000000017 */
[----:B------:R-:W3:Y:S04]  /*13ee0*/  LDL R28, [R1+0xac4] ;  /* 0x000ac400011c7983 */ /* 0x000ee80000100800 */
[----:B0-----:R-:W3:Y:S01]  /*13ef0*/  LDL R25, [R1+0xaf4] ;  /* 0x000af40001197983 */ /* 0x001ee20000100800 */
[----:B--2---:R-:W-:-:S03]  /*13f00*/  @P1 IMAD.MOV.U32 R5, RZ, RZ, R26 ;  /* 0x000000ffff051224 */ /* 0x004fc600078e001a */
[----:B------:R-:W2:Y:S04]  /*13f10*/  LDL R26, [R1+0xaf0] ;  /* 0x000af000011a7983 */ /* 0x000ea80000100800 */
[----:B------:R-:W2:Y:S04]  /*13f20*/  @P1 LDG.E.U8 R24, desc[UR38][R4.64] ;  /* 0x0000002604181981 */ /* 0x000ea8000c1e1100 */
[----:B------:R-:W3:Y:S04]  /*13f30*/  LDL R4, [R1+0xad8] ;  /* 0x000ad80001047983 */ /* 0x000ee80000100800 */
[----:B------:R-:W3:Y:S04]  /*13f40*/  LDL R5, [R1+0xadc] ;  /* 0x000adc0001057983 */ /* 0x000ee80000100800 */
[----:B--2---:R0:W-:Y:S04]  /*13f50*/  STL [R1+0x25e4], R24 ;  /* 0x0025e41801007387 */ /* 0x0041e80000100800 */
[----:B0-----:R-:W2:Y:S01]  /*13f60*/  LDL R24, [R1+0xac0] ;  /* 0x000ac00001187983 */ /* 0x001ea20000100800 */
[----:B---3--:R-:W-:-:S04]  /*13f70*/  @P3 LOP3.LUT R5, R5, R4, RZ, 0x3c, !PT ;  /* 0x0000000405053212 */ /* 0x008fc800078e3cff */
[----:B------:R-:W-:-:S04]  /*13f80*/  @P3 LOP3.LUT R4, R5, R4, RZ, 0x3c, !PT ;  /* 0x0000000405043212 */ /* 0x000fc800078e3cff */
[----:B------:R-:W-:-:S05]  /*13f90*/  @P3 LOP3.LUT R5, R5, R4, RZ, 0x3c, !PT ;  /* 0x0000000405053212 */ /* 0x000fca00078e3cff */
[----:B------:R0:W3:Y:S04]  /*13fa0*/  @P3 LDG.E.U8 R23, desc[UR38][R4.64] ;  /* 0x0000002604173981 */ /* 0x0000e8000c1e1100 */
[----:B------:R-:W0:Y:S04]  /*13fb0*/  LDL R4, [R1+0xad0] ;  /* 0x000ad00001047983 */ /* 0x000e280000100800 */
[----:B------:R-:W0:Y:S01]  /*13fc0*/  LDL R5, [R1+0xad4] ;  /* 0x000ad40001057983 */ /* 0x000e220000100800 */
[----:B------:R-:W-:Y:S02]  /*13fd0*/  ISETP.GT.AND P2, PT, R2, 0x19, PT ;  /* 0x000000190200780c */ /* 0x000fe40003f44270 */
[----:B------:R-:W-:-:S02]  /*13fe0*/  PRMT R22, RZ, 0x7610, R22 ;  /* 0x00007610ff167816 */ /* 0x000fc40000000016 */
[----:B------:R-:W-:Y:S02]  /*13ff0*/  PRMT R21, RZ, 0x7610, R21 ;  /* 0x00007610ff157816 */ /* 0x000fe40000000015 */
[----:B------:R-:W-:Y:S02]  /*14000*/  PRMT R20, RZ, 0x7610, R20 ;  /* 0x00007610ff147816 */ /* 0x000fe40000000014 */
[----:B------:R-:W-:Y:S02]  /*14010*/  PRMT R19, RZ, 0x7610, R19 ;  /* 0x00007610ff137816 */ /* 0x000fe40000000013 */
[----:B0-----:R-:W-:-:S04]  /*14020*/  @P3 LOP3.LUT R5, R5, R4, RZ, 0x3c, !PT ;  /* 0x0000000405053212 */ /* 0x001fc800078e3cff */
[----:B------:R-:W-:-:S04]  /*14030*/  @P3 LOP3.LUT R4, R5, R4, RZ, 0x3c, !PT ;  /* 0x0000000405043212 */ /* 0x000fc800078e3cff */
[----:B------:R-:W-:-:S05]  /*14040*/  @P3 LOP3.LUT R5, R5, R4, RZ, 0x3c, !PT ;  /* 0x0000000405053212 */ /* 0x000fca00078e3cff */
[----:B------:R4:W3:Y:S02]  /*14050*/  @P3 LDG.E.U8 R22, desc[UR38][R4.64] ;  /* 0x0000002604163981 */ /* 0x0008e4000c1e1100 */
[----:B----4-:R-:W-:Y:S02]  /*14060*/  @P2 IMAD.MOV.U32 R4, RZ, RZ, R0 ;  /* 0x000000ffff042224 */ /* 0x010fe400078e0000 */
[----:B------:R-:W-:Y:S01]  /*14070*/  @P2 IMAD.MOV.U32 R5, RZ, RZ, R27 ;  /* 0x000000ffff052224 */ /* 0x000fe200078e001b */
[----:B------:R-:W4:Y:S04]  /*14080*/  LDL R0, [R1+0xab4] ;  /* 0x000ab40001007983 */ /* 0x000f280000100800 */
[----:B------:R0:W3:Y:S04]  /*14090*/  @P2 LDG.E.U8 R21, desc[UR38][R4.64] ;  /* 0x0000002604152981 */ /* 0x0000e8000c1e1100 */
[----:B------:R-:W3:Y:S01]  /*140a0*/  LDL R27, [R1+0xab0] ;  /* 0x000ab000011b7983 */ /* 0x000ee20000100800 */
[----:B0-----:R-:W-:-:S02]  /*140b0*/  @P2 IMAD.MOV.U32 R4, RZ, RZ, R28 ;  /* 0x000000ffff042224 */ /* 0x001fc400078e001c */
[----:B--2---:R-:W-:Y:S01]  /*140c0*/  @P2 IMAD.MOV.U32 R5, RZ, RZ, R24 ;  /* 0x000000ffff052224 */ /* 0x004fe200078e0018 */
[----:B------:R-:W-:Y:S01]  /*140d0*/  ISETP.GT.AND P0, PT, R2, 0x1a, PT ;  /* 0x0000001a0200780c */ /* 0x000fe20003f04270 */
[----:B------:R-:W2:Y:S04]  /*140e0*/  LDL R28, [R1+0xa98] ;  /* 0x000a9800011c7983 */ /* 0x000ea80000100800 */
[----:B------:R0:W2:Y:S01]  /*140f0*/  @P2 LDG.E.U8 R20, desc[UR38][R4.64] ;  /* 0x0000002604142981 */ /* 0x0000a2000c1e1100 */
[----:B------:R-:W-:Y:S02]  /*14100*/  PRMT R18, RZ, 0x7610, R18 ;  /* 0x00007610ff127816 */ /* 0x000fe40000000012 */
[----:B------:R-:W-:Y:S01]  /*14110*/  PRMT R17, RZ, 0x7610, R17 ;  /* 0x00007610ff117816 */ /* 0x000fe20000000011 */
[----:B------:R-:W2:Y:S01]  /*14120*/  LDL R24, [R1+0xa9c] ;  /* 0x000a9c0001187983 */ /* 0x000ea20000100800 */
[----:B0-----:R-:W-:-:S02]  /*14130*/  @P1 IMAD.MOV.U32 R4, RZ, RZ, R25 ;  /* 0x000000ffff041224 */ /* 0x001fc400078e0019 */
[----:B------:R-:W-:Y:S01]  /*14140*/  @P1 IMAD.MOV.U32 R5, RZ, RZ, R26 ;  /* 0x000000ffff051224 */ /* 0x000fe200078e001a */
[----:B------:R-:W2:Y:S04]  /*14150*/  LDL R25, [R1+0xaa4] ;  /* 0x000aa40001197983 */ /* 0x000ea80000100800 */
[----:B------:R-:W2:Y:S04]  /*14160*/  @P1 LDG.E.U8 R19, desc[UR38][R4.64] ;  /* 0x0000002604131981 */ /* 0x000ea8000c1e1100 */
[----:B------:R-:W3:Y:S04]  /*14170*/  LDL R26, [R1+0xaa0] ;  /* 0x000aa000011a7983 */ /* 0x000ee80000100800 */
[----:B------:R-:W3:Y:S04]  /*14180*/  LDL R4, [R1+0xab8] ;  /* 0x000ab80001047983 */ /* 0x000ee80000100800 */
[----:B------:R-:W3:Y:S04]  /*14190*/  LDL R5, [R1+0xabc] ;  /* 0x000abc0001057983 */ /* 0x000ee80000100800 */
[----:B--2---:R0:W-:Y:S04]  /*141a0*/  STL [R1+0x25e8], R19 ;  /* 0x0025e81301007387 */ /* 0x0041e80000100800 */
[----:B0-----:R-:W2:Y:S01]  /*141b0*/  LDL R19, [R1+0xaac] ;  /* 0x000aac0001137983 */ /* 0x001ea20000100800 */
[----:B---3--:R-:W-:-:S04]  /*141c0*/  @P0 LOP3.LUT R5, R5, R4, RZ, 0x3c, !PT ;  /* 0x0000000405050212 */ /* 0x008fc800078e3cff */
[----:B------:R-:W-:-:S04]  /*141d0*/  @P0 LOP3.LUT R4, R5, R4, RZ, 0x3c, !PT ;  /* 0x0000000405040212 */ /* 0x000fc800078e3cff */
[----:B------:R-:W-:-:S05]  /*141e0*/  @P0 LOP3.LUT R5, R5, R4, RZ, 0x3c, !PT ;  /* 0x0000000405050212 */ /* 0x000fca00078e3cff */
[----:B------:R4:W3:Y:S02]  /*141f0*/  @P0 LDG.E.U8 R18, desc[UR38][R4.64] ;  /* 0x0000002604120981 */ /* 0x0008e4000c1e1100 */
[----:B----4-:R-:W-:Y:S02]  /*14200*/  @P0 IMAD.MOV.U32 R4, RZ, RZ, R0 ;  /* 0x000000ffff040224 */ /* 0x010fe400078e0000 */
[----:B------:R-:W-:Y:S01]  /*14210*/  @P0 IMAD.MOV.U32 R5, RZ, RZ, R27 ;  /* 0x000000ffff050224 */ /* 0x000fe200078e001b */
[----:B------:R-:W-:Y:S01]  /*14220*/  ISETP.GT.AND P2, PT, R2, 0x1b, PT ;  /* 0x0000001b0200780c */ /* 0x000fe20003f44270 */
[----:B------:R-:W4:Y:S04]  /*14230*/  LDL R27, [R1+0xa90] ;  /* 0x000a9000011b7983 */ /* 0x000f280000100800 */
[----:B------:R2:W3:Y:S01]  /*14240*/  @P0 LDG.E.U8 R17, desc[UR38][R4.64] ;  /* 0x0000002604110981 */ /* 0x0004e2000c1e1100 */
[----:B------:R-:W-:-:S03]  /*14250*/  PRMT R16, RZ, 0x7610, R16 ;  /* 0x00007610ff107816 */ /* 0x000fc60000000010 */
[----:B------:R-:W3:Y:S04]  /*14260*/  LDL R0, [R1+0xa94] ;  /* 0x000a940001007983 */ /* 0x000ee80000100800 */
[----:B------:R-:W3:Y:S01]  /*14270*/  LDL R5, [R1+0xaa8] ;  /* 0x000aa80001057983 */ /* 0x000ee20000100800 */
[----:B------:R-:W-:Y:S02]  /*14280*/  ISETP.GT.AND P1, PT, R2, 0x1c, PT ;  /* 0x0000001c0200780c */ /* 0x000fe40003f24270 */
[----:B------:R-:W-:Y:S02]  /*14290*/  PRMT R15, RZ, 0x7610, R15 ;  /* 0x00007610ff0f7816 */ /* 0x000fe4000000000f */
[----:B------:R-:W-:Y:S01]  /*142a0*/  PRMT R14, RZ, 0x7610, R14 ;  /* 0x00007610ff0e7816 */ /* 0x000fe2000000000e */
[----:B--2---:R-:W-:-:S02]  /*142b0*/  @P2 IMAD.MOV.U32 R4, RZ, RZ, R19 ;  /* 0x000000ffff042224 */ /* 0x004fc400078e0013 */
[----:B------:R-:W2:Y:S04]  /*142c0*/  LDL R19, [R1+0xa84] ;  /* 0x000a840001137983 */ /* 0x000ea80000100800 */
[----:B---3--:R0:W3:Y:S02]  /*142d0*/  @P2 LDG.E.U8 R16, desc[UR38][R4.64] ;  /* 0x0000002604102981 */ /* 0x0080e4000c1e1100 */
[----:B0-----:R-:W-:Y:S02]  /*142e0*/  @P2 IMAD.MOV.U32 R4, RZ, RZ, R25 ;  /* 0x000000ffff042224 */ /* 0x001fe400078e0019 */
[----:B------:R-:W-:Y:S01]  /*142f0*/  @P2 IMAD.MOV.U32 R5, RZ, RZ, R26 ;  /* 0x000000ffff052224 */ /* 0x000fe200078e001a */
[----:B------:R-:W2:Y:S04]  /*14300*/  LDL R25, [R1+0xa8c] ;  /* 0x000a8c0001197983 */ /* 0x000ea80000100800 */
[----:B------:R-:W3:Y:S04]  /*14310*/  LDL R26, [R1+0xa88] ;  /* 0x000a8800011a7983 */ /* 0x000ee80000100800 */
[----:B------:R0:W3:Y:S02]  /*14320*/  @P2 LDG.E.U8 R15, desc[UR38][R4.64] ;  /* 0x00000026040f2981 */ /* 0x0000e4000c1e1100 */
[----:B0-----:R-:W-:-:S02]  /*14330*/  @P1 IMAD.MOV.U32 R4, RZ, RZ, R24 ;  /* 0x000000ffff041224 */ /* 0x001fc400078e0018 */
[----:B------:R-:W-:Y:S01]  /*14340*/  @P1 IMAD.MOV.U32 R5, RZ, RZ, R28 ;  /* 0x000000ffff051224 */ /* 0x000fe200078e001c */
[----:B------:R-:W3:Y:S04]  /*14350*/  LDL R24, [R1+0xa80] ;  /* 0x000a800001187983 */ /* 0x000ee80000100800 */
[----:B------:R0:W3:Y:S01]  /*14360*/  @P1 LDG.E.U8 R14, desc[UR38][R4.64] ;  /* 0x00000026040e1981 */ /* 0x0000e2000c1e1100 */
[----:B------:R-:W-:Y:S02]  /*14370*/  ISETP.GT.AND P3, PT, R2, 0x1d, PT ;  /* 0x0000001d0200780c */ /* 0x000fe40003f64270 */
[----:B------:R-:W-:Y:S02]  /*14380*/  PRMT R13, RZ, 0x7610, R13 ;  /* 0x00007610ff0d7816 */ /* 0x000fe4000000000d */
[----:B------:R-:W-:Y:S01]  /*14390*/  PRMT R12, RZ, 0x7610, R12 ;  /* 0x00007610ff0c7816 */ /* 0x000fe2000000000c */
[----:B0-----:R-:W-:-:S02]  /*143a0*/  @P1 IMAD.MOV.U32 R4, RZ, RZ, R0 ;  /* 0x000000ffff041224 */ /* 0x001fc400078e0000 */
[----:B----4-:R-:W-:-:S05]  /*143b0*/  @P1 IMAD.MOV.U32 R5, RZ, RZ, R27 ;  /* 0x000000ffff051224 */ /* 0x010fca00078e001b */
[----:B------:R2:W4:Y:S01]  /*143c0*/  @P1 LDG.E.U8 R13, desc[UR38][R4.64] ;  /* 0x00000026040d1981 */ /* 0x000522000c1e1100 */
[----:B------:R-:W-:Y:S01]  /*143d0*/  PRMT R11, RZ, 0x7610, R11 ;  /* 0x00007610ff0b7816 */ /* 0x000fe2000000000b */
[----:B--2---:R-:W-:Y:S02]  /*143e0*/  @P3 IMAD.MOV.U32 R4, RZ, RZ, R25 ;  /* 0x000000ffff043224 */ /* 0x004fe400078e0019 */
[----:B---3--:R-:W-:-:S05]  /*143f0*/  @P3 IMAD.MOV.U32 R5, RZ, RZ, R26 ;  /* 0x000000ffff053224 */ /* 0x008fca00078e001a */
[----:B------:R0:W2:Y:S02]  /*14400*/  @P3 LDG.E.U8 R12, desc[UR38][R4.64] ;  /* 0x00000026040c3981 */ /* 0x0000a4000c1e1100 */
[----:B0-----:R-:W-:Y:S02]  /*14410*/  @P3 IMAD.MOV.U32 R4, RZ, RZ, R19 ;  /* 0x000000ffff043224 */ /* 0x001fe400078e0013 */
[----:B------:R-:W-:Y:S01]  /*14420*/  @P3 IMAD.MOV.U32 R5, RZ, RZ, R24 ;  /* 0x000000ffff053224 */ /* 0x000fe200078e0018 */
[----:B------:R0:W-:Y:S04]  /*14430*/  STL [R1+0x260c], R14 ;  /* 0x00260c0e01007387 */ /* 0x0001e80000100800 */
[----:B------:R-:W3:Y:S04]  /*14440*/  @P3 LDG.E.U8 R11, desc[UR38][R4.64] ;  /* 0x00000026040b3981 */ /* 0x000ee8000c1e1100 */
[----:B------:R-:W3:Y:S04]  /*14450*/  LDL R0, [R1+0xaec] ;  /* 0x000aec0001007983 */ /* 0x000ee80000100800 */
[----:B0-----:R-:W3:Y:S01]  /*14460*/  LDL R14, [R1+0xae8] ;  /* 0x000ae800010e7983 */ /* 0x001ee20000100800 */
[----:B------:R-:W-:-:S03]  /*14470*/  ISETP.GT.AND P0, PT, R2, 0x17, PT ;  /* 0x000000170200780c */ /* 0x000fc60003f04270 */
[----:B----4-:R0:W-:Y:S04]  /*14480*/  STL [R1+0x2610], R13 ;  /* 0x0026100d01007387 */ /* 0x0101e80000100800 */
[----:B--2---:R1:W-:Y:S04]  /*14490*/  STL [R1+0x25fc], R12 ;  /* 0x0025fc0c01007387 */ /* 0x0043e80000100800 */
[----:B------:R-:W2:Y:S04]  /*144a0*/  LDL R27, [R1+0xa78] ;  /* 0x000a7800011b7983 */ /* 0x000ea80000100800 */
[----:B------:R-:W4:Y:S04]  /*144b0*/  LDL R26, [R1+0xa7c] ;  /* 0x000a7c00011a7983 */ /* 0x000f280000100800 */
[----:B------:R-:W4:Y:S04]  /*144c0*/  LDL R25, [R1+0xa70] ;  /* 0x000a700001197983 */ /* 0x000f280000100800 */
[----:B------:R-:W4:Y:S04]  /*144d0*/  LDL R24, [R1+0xa74] ;  /* 0x000a740001187983 */ /* 0x000f280000100800 */
[----:B---3--:R3:W-:Y:S04]  /*144e0*/  STL [R1+0x2600], R11 ;  /* 0x0026000b01007387 */ /* 0x0087e80000100800 */
[----:B------:R-:W4:Y:S01]  /*144f0*/  LDL R19, [R1+0xae0] ;  /* 0x000ae00001137983 */ /* 0x000f220000100800 */
[----:B------:R-:W-:-:S03]  /*14500*/  @P0 IMAD.MOV.U32 R5, RZ, RZ, R14 ;  /* 0x000000ffff050224 */ /* 0x000fc600078e000e */
[----:B0-----:R-:W4:Y:S04]  /*14510*/  LDL R13, [R1+0xa68] ;  /* 0x000a6800010d7983 */ /* 0x001f280000100800 */
[----:B------:R-:W4:Y:S04]  /*14520*/  LDL R14, [R1+0xae4] ;  /* 0x000ae400010e7983 */ /* 0x000f280000100800 */
[----:B-1----:R-:W4:Y:S01]  /*14530*/  LDL R12, [R1+0xa6c] ;  /* 0x000a6c00010c7983 */ /* 0x002f220000100800 */
[----:B------:R-:W-:-:S03]  /*14540*/  @P0 IMAD.MOV.U32 R4, RZ, RZ, R0 ;  /* 0x000000ffff040224 */ /* 0x000fc600078e0000 */
[----:B---3--:R-:W3:Y:S04]  /*14550*/  LDL R11, [R1+0xa60] ;  /* 0x000a6000010b7983 */ /* 0x008ee80000100800 */
[----:B------:R-:W3:Y:S01]  /*14560*/  LDL R0, [R1+0xa64] ;  /* 0x000a640001007983 */ /* 0x000ee20000100800 */
[----:B------:R-:W-:Y:S02]  /*14570*/  ISETP.GT.AND P2, PT, R2, 0x1e, PT ;  /* 0x0000001e0200780c */ /* 0x000fe40003f44270 */
[----:B------:R-:W-:Y:S02]  /*14580*/  PRMT R10, RZ, 0x7610, R10 ;  /* 0x00007610ff0a7816 */ /* 0x000fe4000000000a */
[----:B------:R-:W-:-:S04]  /*14590*/  PRMT R9, RZ, 0x7610, R9 ;  /* 0x00007610ff097816 */ /* 0x000fc80000000009 */
[----:B------:R2:W3:Y:S01]  /*145a0*/  @P0 LDG.E.U8 R10, desc[UR38][R4.64] ;  /* 0x00000026040a0981 */ /* 0x0004e2000c1e1100 */
[----:B------:R-:W-:Y:S02]  /*145b0*/  ISETP.GT.AND P1, PT, R2, 0x1f, PT ;  /* 0x0000001f0200780c */ /* 0x000fe40003f24270 */
[----:B------:R-:W-:Y:S02]  /*145c0*/  PRMT R8, RZ, 0x7610, R8 ;  /* 0x00007610ff087816 */ /* 0x000fe40000000008 */
[----:B------:R-:W-:Y:S02]  /*145d0*/  PRMT R7, RZ, 0x7610, R7 ;  /* 0x00007610ff077816 */ /* 0x000fe40000000007 */
[----:B------:R-:W-:Y:S02]  /*145e0*/  PRMT R6, RZ, 0x7610, R6 ;  /* 0x00007610ff067816 */ /* 0x000fe40000000006 */
[----:B------:R-:W-:Y:S01]  /*145f0*/  PRMT R3, RZ, 0x7610, R3 ;  /* 0x00007610ff037816 */ /* 0x000fe20000000003 */
[----:B--2---:R-:W-:-:S02]  /*14600*/  @P2 IMAD.MOV.U32 R5, RZ, RZ, R27 ;  /* 0x000000ffff052224 */ /* 0x004fc400078e001b */
[----:B----4-:R-:W-:-:S05]  /*14610*/  @P2 IMAD.MOV.U32 R4, RZ, RZ, R26 ;  /* 0x000000ffff042224 */ /* 0x010fca00078e001a */
[----:B------:R0:W2:Y:S02]  /*14620*/  @P2 LDG.E.U8 R9, desc[UR38][R4.64] ;  /* 0x0000002604092981 */ /* 0x0000a4000c1e1100 */
[----:B0-----:R-:W-:Y:S02]  /*14630*/  @P2 IMAD.MOV.U32 R4, RZ, RZ, R24 ;  /* 0x000000ffff042224 */ /* 0x001fe400078e0018 */
[----:B------:R-:W-:-:S05]  /*14640*/  @P2 IMAD.MOV.U32 R5, RZ, RZ, R25 ;  /* 0x000000ffff052224 */ /* 0x000fca00078e0019 */
[----:B------:R0:W4:Y:S02]  /*14650*/  @P2 LDG.E.U8 R8, desc[UR38][R4.64] ;  /* 0x0000002604082981 */ /* 0x000124000c1e1100 */
[----:B0-----:R-:W-:Y:S02]  /*14660*/  @P0 IMAD.MOV.U32 R4, RZ, RZ, R14 ;  /* 0x000000ffff040224 */ /* 0x001fe400078e000e */
[----:B------:R-:W-:-:S05]  /*14670*/  @P0 IMAD.MOV.U32 R5, RZ, RZ, R19 ;  /* 0x000000ffff050224 */ /* 0x000fca00078e0013 */
[----:B------:R0:W4:Y:S02]  /*14680*/  @P0 LDG.E.U8 R7, desc[UR38][R4.64] ;  /* 0x0000002604070981 */ /* 0x000124000c1e1100 */
[----:B0-----:R-:W-:Y:S02]  /*14690*/  @P1 IMAD.MOV.U32 R4, RZ, RZ, R12 ;  /* 0x000000ffff041224 */ /* 0x001fe400078e000c */
[----:B------:R-:W-:-:S05]  /*146a0*/  @P1 IMAD.MOV.U32 R5, RZ, RZ, R13 ;  /* 0x000000ffff051224 */ /* 0x000fca00078e000d */
[----:B------:R3:W4:Y:S02]  /*146b0*/  @P1 LDG.E.U8 R6, desc[UR38][R4.64] ;  /* 0x0000002604061981 */ /* 0x000724000c1e1100 */
[----:B---3--:R-:W-:Y:S02]  /*146c0*/  @P1 IMAD.MOV.U32 R4, RZ, RZ, R0 ;  /* 0x000000ffff041224 */ /* 0x008fe400078e0000 */
[----:B------:R-:W-:-:S05]  /*146d0*/  @P1 IMAD.MOV.U32 R5, RZ, RZ, R11 ;  /* 0x000000ffff051224 */ /* 0x000fca00078e000b */
[----:B------:R-:W3:Y:S04]  /*146e0*/  @P1 LDG.E.U8 R3, desc[UR38][R4.64] ;  /* 0x0000002604031981 */ /* 0x000ee8000c1e1100 */
[----:B------:R-:W-:Y:S01]  /*146f0*/  STL [R1+0x25d0], R10 ;  /* 0x0025d00a01007387 */ /* 0x000fe20000100800 */
[----:B------:R-:W0:Y:S01]  /*14700*/  S2R R11, SR_TID.X ;  /* 0x00000000000b7919 */ /* 0x000e220000002100 */
[----:B------:R-:W1:Y:S01]  /*14710*/  S2R R19, SR_TID.X ;  /* 0x0000000000137919 */ /* 0x000e620000002100 */
[----:B------:R-:W-:Y:S06]  /*14720*/  BAR.SYNC.DEFER_BLOCKING 0x0 ;  /* 0x0000000000007b1d */ /* 0x000fec0000010000 */
[----:B--2---:R-:W-:Y:S04]  /*14730*/  STL [R1+0x25ec], R9 ;  /* 0x0025ec0901007387 */ /* 0x004fe80000100800 */
[----:B----4-:R-:W-:Y:S04]  /*14740*/  STL [R1+0x25f0], R8 ;  /* 0x0025f00801007387 */ /* 0x010fe80000100800 */
[----:B------:R-:W-:Y:S04]  /*14750*/  STL [R1+0x25d4], R7 ;  /* 0x0025d40701007387 */ /* 0x000fe80000100800 */
[----:B------:R2:W-:Y:S04]  /*14760*/  STL [R1+0x25d8], R6 ;  /* 0x0025d80601007387 */ /* 0x0005e80000100800 */
[----:B------:R-:W4:Y:S04]  /*14770*/  LDL.LU R25, [R1+0xa8] ;  /* 0x0000a80001197983 */ /* 0x000f280000300800 */
[----:B------:R-:W4:Y:S04]  /*14780*/  LDL.LU R26, [R1+0xa4] ;  /* 0x0000a400011a7983 */ /* 0x000f280000300800 */
[----:B--2---:R-:W2:Y:S04]  /*14790*/  LDL.LU R6, [R1+0x54] ;  /* 0x0000540001067983 */ /* 0x004ea80000300800 */
[----:B------:R-:W2:Y:S04]  /*147a0*/  LDL.LU R7, [R1+0x18] ;  /* 0x0000180001077983 */ /* 0x000ea80000300800 */
        /* <DEDUP_REMOVED lines=8> */
[----:B---3--:R3:W-:Y:S04]  /*14830*/  STL [R1+0x25dc], R3 ;  /* 0x0025dc0301007387 */ /* 0x0087e80000100800 */
[----:B---3--:R-:W3:Y:S04]  /*14840*/  LDL.LU R3, [R1+0x10] ;  /* 0x0000100001037983 */ /* 0x008ee80000300800 */
        /* <DEDUP_REMOVED lines=50> */
[----:B0-----:R-:W2:Y:S04]  /*14b70*/  LDL.LU R4, [R1+0x4c] ;  /* 0x00004c0001047983 */ /* 0x001ea80000300800 */
[----:B------:R-:W-:Y:S04]  /*14b80*/  STL [R1+0x2438], R5 ;  /* 0x0024380501007387 */ /* 0x000fe80000100800 */
[----:B------:R-:W-:Y:S04]  /*14b90*/  STL [R1+0x25c8], R5 ;  /* 0x0025c80501007387 */ /* 0x000fe80000100800 */
[----:B------:R0:W-:Y:S04]  /*14ba0*/  STL [R1+0x2614], R5 ;  /* 0x0026140501007387 */ /* 0x0001e80000100800 */
[----:B0-----:R-:W2:Y:S01]  /*14bb0*/  LDL.LU R5, [R1+0x58] ;  /* 0x0000580001057983 */ /* 0x001ea20000300800 */
[----:B------:R-:W-:-:S02]  /*14bc0*/  LOP3.LUT R0, R11, 0x3f, RZ, 0xc0, !PT ;  /* 0x0000003f0b007812 */ /* 0x000fc400078ec0ff */
[C---:B-1----:R-:W-:Y:S02]  /*14bd0*/  LOP3.LUT R12, R19.reuse, 0x1f, RZ, 0xc0, !PT ;  /* 0x0000001f130c7812 */ /* 0x042fe400078ec0ff */
[----:B------:R-:W-:Y:S01]  /*14be0*/  LOP3.LUT R19, R19, 0x3f, RZ, 0xc0, !PT ;  /* 0x0000003f13137812 */ /* 0x000fe200078ec0ff */
[----:B----4-:R0:W-:Y:S04]  /*14bf0*/  STS.U8 [R0+UR5], R25 ;  /* 0x0000001900007988 */ /* 0x0101e80008000005 */
[----:B------:R1:W-:Y:S01]  /*14c00*/  STS.U8 [R0+UR5+0x40], R26 ;  /* 0x0000401a00007988 */ /* 0x0003e20008000005 */
[----:B------:R-:W-:-:S03]  /*14c10*/  ISETP.GE.AND P0, PT, R12, R2, PT ;  /* 0x000000020c00720c */ /* 0x000fc60003f06270 */
[----:B------:R-:W4:Y:S04]  /*14c20*/  LDL.LU R12, [R1+0x44] ;  /* 0x00004400010c7983 */ /* 0x000f280000300800 */
[----:B0-----:R-:W3:Y:S04]  /*14c30*/  LDL.LU R25, [R1+0x8] ;  /* 0x0000080001197983 */ /* 0x001ee80000300800 */
[----:B-1----:R-:W3:Y:S04]  /*14c40*/  LDL.LU R26, [R1+0x4] ;  /* 0x00000400011a7983 */ /* 0x002ee80000300800 */
[----:B--2---:R-:W-:Y:S04]  /*14c50*/  STS.U8 [R0+UR5+0x440], R5 ;  /* 0x0004400500007988 */ /* 0x004fe80008000005 */
[----:B------:R0:W-:Y:S04]  /*14c60*/  STS.U8 [R0+UR5+0x400], R6 ;  /* 0x0004000600007988 */ /* 0x0001e80008000005 */
[----:B------:R-:W-:Y:S04]  /*14c70*/  STS.U8 [R0+UR5+0x800], R7 ;  /* 0x0008000700007988 */ /* 0x000fe80008000005 */
[----:B------:R1:W-:Y:S01]  /*14c80*/  STS.U8 [R0+UR5+0x840], R9 ;  /* 0x0008400900007988 */ /* 0x0003e20008000005 */
[----:B0-----:R-:W-:-:S03]  /*14c90*/  LOP3.LUT R6, R19, 0x8, RZ, 0x3c, !PT ;  /* 0x0000000813067812 */ /* 0x001fc600078e3cff */
[----:B------:R-:W-:Y:S04]  /*14ca0*/  STS.U8 [R0+UR5+0xc40], R23 ;  /* 0x000c401700007988 */ /* 0x000fe80008000005 */
[----:B------:R-:W-:Y:S04]  /*14cb0*/  STS.U8 [R0+UR5+0xc00], R22 ;  /* 0x000c001600007988 */ /* 0x000fe80008000005 */
[----:B------:R0:W-:Y:S04]  /*14cc0*/  STS.U8 [R6+UR5+0x80], R10 ;  /* 0x0000800a06007988 */ /* 0x0001e80008000005 */
[----:B-1----:R-:W2:Y:S04]  /*14cd0*/  LDL.LU R9, [R1+0x90] ;  /* 0x0000900001097983 */ /* 0x002ea80000300800 */
[----:B------:R-:W2:Y:S01]  /*14ce0*/  LDL.LU R19, [R1+0x8c] ;  /* 0x00008c0001137983 */ /* 0x000ea20000300800 */
[----:B0-----:R-:W0:Y:S03]  /*14cf0*/  S2R R10, SR_TID.X ;  /* 0x00000000000a7919 */ /* 0x001e260000002100 */
[----:B------:R1:W-:Y:S04]  /*14d00*/  STS.U8 [R6+UR5+0xc0], R24 ;  /* 0x0000c01806007988 */ /* 0x0003e80008000005 */
[----:B------:R3:W-:Y:S04]  /*14d10*/  STS.U8 [R6+UR5+0x4c0], R8 ;  /* 0x0004c00806007988 */ /* 0x0007e80008000005 */
[----:B-1----:R-:W2:Y:S04]  /*14d20*/  LDL.LU R24, [R1+0x40] ;  /* 0x0000400001187983 */ /* 0x002ea80000300800 */
[----:B---3--:R-:W3:Y:S04]  /*14d30*/  LDL.LU R8, [R1+0x3c] ;  /* 0x00003c0001087983 */ /* 0x008ee80000300800 */
[----:B------:R-:W-:Y:S04]  /*14d40*/  STS.U8 [R6+UR5+0x480], R4 ;  /* 0x0004800406007988 */ /* 0x000fe80008000005 */
[----:B------:R-:W-:Y:S01]  /*14d50*/  STS.U8 [R6+UR5+0x880], R3 ;  /* 0x0008800306007988 */ /* 0x000fe20008000005 */
[----:B0-----:R-:W-:-:S03]  /*14d60*/  LOP3.LUT R7, R10, 0x3f, RZ, 0xc0, !PT ;  /* 0x0000003f0a077812 */ /* 0x001fc600078ec0ff */
[----:B------:R0:W-:Y:S01]  /*14d70*/  STS.U8 [R6+UR5+0x8c0], R13 ;  /* 0x0008c00d06007988 */ /* 0x0001e20008000005 */
[----:B------:R-:W-:-:S03]  /*14d80*/  LOP3.LUT R2, R7, 0x10, RZ, 0x3c, !PT ;  /* 0x0000001007027812 */ /* 0x000fc600078e3cff */
[----:B------:R-:W3:Y:S04]  /*14d90*/  LDL.LU R10, [R1] ;  /* 0x00000000010a7983 */ /* 0x000ee80000300800 */
[----:B------:R-:W-:Y:S04]  /*14da0*/  STS.U8 [R6+UR5+0xcc0], R21 ;  /* 0x000cc01506007988 */ /* 0x000fe80008000005 */
[----:B------:R-:W-:Y:S04]  /*14db0*/  STS.U8 [R6+UR5+0xc80], R20 ;  /* 0x000c801406007988 */ /* 0x000fe80008000005 */
[----:B------:R1:W-:Y:S04]  /*14dc0*/  STS.U8 [R2+UR5+0x100], R14 ;  /* 0x0001000e02007988 */ /* 0x0003e80008000005 */
[----:B0-----:R-:W3:Y:S04]  /*14dd0*/  LDL.LU R13, [R1+0x88] ;  /* 0x00008800010d7983 */ /* 0x001ee80000300800 */
[----:B------:R0:W-:Y:S04]  /*14de0*/  STS.U8 [R2+UR5+0x140], R27 ;  /* 0x0001401b02007988 */ /* 0x0001e80008000005 */
[----:B-1----:R-:W3:Y:S04]  /*14df0*/  LDL.LU R14, [R1+0x84] ;  /* 0x00008400010e7983 */ /* 0x002ee80000300800 */
[----:B------:R1:W-:Y:S04]  /*14e00*/  STS.U8 [R2+UR5+0x540], R28 ;  /* 0x0005401c02007988 */ /* 0x0003e80008000005 */
[----:B0-----:R-:W3:Y:S04]  /*14e10*/  LDL.LU R27, [R1+0x38] ;  /* 0x00003800011b7983 */ /* 0x001ee80000300800 */
[----:B-1----:R-:W3:Y:S01]  /*14e20*/  LDL.LU R28, [R1+0x34] ;  /* 0x00003400011c7983 */ /* 0x002ee20000300800 */
[----:B------:R-:W-:-:S03]  /*14e30*/  LOP3.LUT R5, R7, 0x18, RZ, 0x3c, !PT ;  /* 0x0000001807057812 */ /* 0x000fc600078e3cff */
[----:B----4-:R0:W-:Y:S04]  /*14e40*/  STS.U8 [R2+UR5+0x500], R12 ;  /* 0x0005000c02007988 */ /* 0x0101e80008000005 */
[----:B------:R1:W-:Y:S04]  /*14e50*/  STS.U8 [R2+UR5+0x900], R25 ;  /* 0x0009001902007988 */ /* 0x0003e80008000005 */
[----:B------:R4:W-:Y:S04]  /*14e60*/  STS.U8 [R2+UR5+0x940], R26 ;  /* 0x0009401a02007988 */ /* 0x0009e80008000005 */
[----:B------:R-:W-:Y:S04]  /*14e70*/  STS.U8 [R2+UR5+0xd40], R18 ;  /* 0x000d401202007988 */ /* 0x000fe80008000005 */
[----:B------:R-:W-:Y:S04]  /*14e80*/  STS.U8 [R2+UR5+0xd00], R17 ;  /* 0x000d001102007988 */ /* 0x000fe80008000005 */
[----:B0-----:R-:W3:Y:S04]  /*14e90*/  LDL.LU R12, [R1+0x80] ;  /* 0x00008000010c7983 */ /* 0x001ee80000300800 */
[----:B-1----:R-:W3:Y:S04]  /*14ea0*/  LDL.LU R25, [R1+0x6c] ;  /* 0x00006c0001197983 */ /* 0x002ee80000300800 */
[----:B----4-:R-:W4:Y:S04]  /*14eb0*/  LDL.LU R26, [R1+0x30] ;  /* 0x00003000011a7983 */ /* 0x010f280000300800 */
[----:B------:R-:W4:Y:S04]  /*14ec0*/  LDL.LU R4, [R1+0x2c] ;  /* 0x00002c0001047983 */ /* 0x000f280000300800 */
[----:B--2---:R0:W-:Y:S04]  /*14ed0*/  STS.U8 [R5+UR5+0x180], R9 ;  /* 0x0001800905007988 */ /* 0x0041e80008000005 */
[----:B------:R1:W-:Y:S04]  /*14ee0*/  STS.U8 [R5+UR5+0x1c0], R19 ;  /* 0x0001c01305007988 */ /* 0x0003e80008000005 */
[----:B0-----:R-:W2:Y:S04]  /*14ef0*/  LDL.LU R9, [R1+0x68] ;  /* 0x0000680001097983 */ /* 0x001ea80000300800 */
[----:B-1----:R-:W2:Y:S04]  /*14f00*/  LDL.LU R19, [R1+0x64] ;  /* 0x0000640001137983 */ /* 0x002ea80000300800 */
[----:B------:R-:W2:Y:S04]  /*14f10*/  LDL.LU R2, [R1+0x28] ;  /* 0x0000280001027983 */ /* 0x000ea80000300800 */
[----:B------:R0:W-:Y:S04]  /*14f20*/  STS.U8 [R5+UR5+0x5c0], R24 ;  /* 0x0005c01805007988 */ /* 0x0001e80008000005 */
[----:B---3--:R1:W-:Y:S04]  /*14f30*/  STS.U8 [R5+UR5+0x580], R8 ;  /* 0x0005800805007988 */ /* 0x0083e80008000005 */
[----:B0-----:R-:W3:Y:S01]  /*14f40*/  LDL.LU R24, [R1+0x24] ;  /* 0x0000240001187983 */ /* 0x001ee20000300800 */
[----:B-1----:R-:W-:-:S03]  /*14f50*/  LOP3.LUT R8, R11, 0x3f, RZ, 0xc0, !PT ;  /* 0x0000003f0b087812 */ /* 0x002fc600078ec0ff */
[----:B------:R-:W2:Y:S01]  /*14f60*/  LDL.LU R3, [R1+0x60] ;  /* 0x0000600001037983 */ /* 0x000ea20000300800 */
[----:B------:R-:W-:-:S03]  /*14f70*/  LOP3.LUT R11, R8, 0x20, RZ, 0x3c, !PT ;  /* 0x00000020080b7812 */ /* 0x000fc600078e3cff */
[----:B------:R-:W2:Y:S04]  /*14f80*/  LDL.LU R6, [R1+0x5c] ;  /* 0x00005c0001067983 */ /* 0x000ea80000300800 */
[----:B------:R0:W-:Y:S04]  /*14f90*/  STS.U8 [R5+UR5+0x980], R10 ;  /* 0x0009800a05007988 */ /* 0x0001e80008000005 */
[----:B------:R-:W-:Y:S04]  /*14fa0*/  STS.U8 [R5+UR5+0x9c0], R29 ;  /* 0x0009c01d05007988 */ /* 0x000fe80008000005 */
[----:B------:R-:W2:Y:S04]  /*14fb0*/  LDL.LU R7, [R1+0x20] ;  /* 0x0000200001077983 */ /* 0x000ea80000300800 */
[----:B------:R-:W-:Y:S04]  /*14fc0*/  STS.U8 [R5+UR5+0xdc0], R16 ;  /* 0x000dc01005007988 */ /* 0x000fe80008000005 */
[----:B0-----:R-:W2:Y:S04]  /*14fd0*/  LDL.LU R10, [R1+0x1c] ;  /* 0x00001c00010a7983 */ /* 0x001ea80000300800 */
[----:B------:R0:W-:Y:S04]  /*14fe0*/  STS.U8 [R5+UR5+0xd80], R15 ;  /* 0x000d800f05007988 */ /* 0x0001e80008000005 */
[----:B------:R1:W-:Y:S04]  /*14ff0*/  STS.U8 [R11+UR5+0x200], R13 ;  /* 0x0002000d0b007988 */ /* 0x0003e80008000005 */
[----:B------:R1:W-:Y:S04]  /*15000*/  STS.U8 [R11+UR5+0x240], R14 ;  /* 0x0002400e0b007988 */ /* 0x0003e80008000005 */
[----:B0-----:R-:W2:Y:S04]  /*15010*/  LDL.LU R5, [R1+0x2614] ;  /* 0x0026140001057983 */ /* 0x001ea80000300800 */
[----:B-1----:R-:W2:Y:S04]  /*15020*/  LDL.LU R13, [R1+0x2610] ;  /* 0x00261000010d7983 */ /* 0x002ea80000300800 */
[----:B------:R-:W2:Y:S04]  /*15030*/  LDL.LU R14, [R1+0x260c] ;  /* 0x00260c00010e7983 */ /* 0x000ea80000300800 */
[----:B------:R0:W-:Y:S04]  /*15040*/  STS.U8 [R11+UR5+0x640], R27 ;  /* 0x0006401b0b007988 */ /* 0x0001e80008000005 */
[----:B------:R1:W-:Y:S04]  /*15050*/  STS.U8 [R11+UR5+0x600], R28 ;  /* 0x0006001c0b007988 */ /* 0x0003e80008000005 */
[----:B0-----:R-:W2:Y:S04]  /*15060*/  LDL.LU R27, [R1+0x2608] ;  /* 0x00260800011b7983 */ /* 0x001ea80000300800 */
[----:B-1----:R-:W2:Y:S01]  /*15070*/  LDL.LU R28, [R1+0x2604] ;  /* 0x00260400011c7983 */ /* 0x002ea20000300800 */
[----:B------:R-:W-:-:S03]  /*15080*/  LOP3.LUT R8, R8, 0x28, RZ, 0x3c, !PT ;  /* 0x0000002808087812 */ /* 0x000fc600078e3cff */
[----:B--2---:R-:W-:Y:S04]  /*15090*/  STS.U8 [R11+UR5+0xa00], R28 ;  /* 0x000a001c0b007988 */ /* 0x004fe80008000005 */
[----:B------:R-:W-:Y:S04]  /*150a0*/  STS.U8 [R11+UR5+0xa40], R27 ;  /* 0x000a401b0b007988 */ /* 0x000fe80008000005 */
[----:B------:R-:W-:Y:S04]  /*150b0*/  STS.U8 [R11+UR5+0xe40], R14 ;  /* 0x000e400e0b007988 */ /* 0x000fe80008000005 */
[----:B------:R0:W-:Y:S04]  /*150c0*/  STS.U8 [R11+UR5+0xe00], R13 ;  /* 0x000e000d0b007988 */ /* 0x0001e80008000005 */
[----:B------:R1:W-:Y:S04]  /*150d0*/  STS.U8 [R8+UR5+0x280], R12 ;  /* 0x0002800c08007988 */ /* 0x0003e80008000005 */
[----:B------:R2:W-:Y:S04]  /*150e0*/  STS.U8 [R8+UR5+0x2c0], R25 ;  /* 0x0002c01908007988 */ /* 0x0005e80008000005 */
[----:B0-----:R-:W3:Y:S04]  /*150f0*/  LDL.LU R11, [R1+0x2600] ;  /* 0x00260000010b7983 */ /* 0x001ee80000300800 */
[----:B-1----:R-:W3:Y:S04]  /*15100*/  LDL.LU R12, [R1+0x25fc] ;  /* 0x0025fc00010c7983 */ /* 0x002ee80000300800 */
[----:B--2---:R-:W2:Y:S04]  /*15110*/  LDL.LU R25, [R1+0x25f8] ;  /* 0x0025f80001197983 */ /* 0x004ea80000300800 */
[----:B----4-:R0:W-:Y:S04]  /*15120*/  STS.U8 [R8+UR5+0x6c0], R26 ;  /* 0x0006c01a08007988 */ /* 0x0101e80008000005 */
[----:B0-----:R-:W4:Y:S04]  /*15130*/  LDL.LU R26, [R1+0x25f4] ;  /* 0x0025f400011a7983 */ /* 0x001f280000300800 */
[----:B------:R0:W-:Y:S02]  /*15140*/  STS.U8 [R8+UR5+0x680], R4 ;  /* 0x0006800408007988 */ /* 0x0001e40008000005 */
[----:B0-----:R-:W-:-:S02]  /*15150*/  LOP3.LUT R4, R0, 0x30, RZ, 0x3c, !PT ;  /* 0x0000003000047812 */ /* 0x001fc400078e3cff */
[----:B----4-:R-:W-:Y:S04]  /*15160*/  STS.U8 [R8+UR5+0xa80], R26 ;  /* 0x000a801a08007988 */ /* 0x010fe80008000005 */
[----:B--2---:R-:W-:Y:S04]  /*15170*/  STS.U8 [R8+UR5+0xac0], R25 ;  /* 0x000ac01908007988 */ /* 0x004fe80008000005 */
[----:B---3--:R-:W-:Y:S04]  /*15180*/  STS.U8 [R8+UR5+0xec0], R12 ;  /* 0x000ec00c08007988 */ /* 0x008fe80008000005 */
[----:B------:R0:W-:Y:S04]  /*15190*/  STS.U8 [R8+UR5+0xe80], R11 ;  /* 0x000e800b08007988 */ /* 0x0001e80008000005 */
[----:B------:R1:W-:Y:S04]  /*151a0*/  STS.U8 [R4+UR5+0x300], R9 ;  /* 0x0003000904007988 */ /* 0x0003e80008000005 */
[----:B------:R2:W-:Y:S04]  /*151b0*/  STS.U8 [R4+UR5+0x340], R19 ;  /* 0x0003401304007988 */ /* 0x0005e80008000005 */
[----:B0-----:R-:W3:Y:S04]  /*151c0*/  LDL.LU R8, [R1+0x25f0] ;  /* 0x0025f00001087983 */ /* 0x001ee80000300800 */
[----:B-1----:R-:W4:Y:S04]  /*151d0*/  LDL.LU R9, [R1+0x25ec] ;  /* 0x0025ec0001097983 */ /* 0x002f280000300800 */
[----:B--2---:R-:W2:Y:S04]  /*151e0*/  LDL.LU R19, [R1+0x25e8] ;  /* 0x0025e80001137983 */ /* 0x004ea80000300800 */
[----:B------:R0:W-:Y:S04]  /*151f0*/  STS.U8 [R4+UR5+0x740], R2 ;  /* 0x0007400204007988 */ /* 0x0001e80008000005 */
[----:B------:R1:W-:Y:S04]  /*15200*/  STS.U8 [R4+UR5+0x700], R24 ;  /* 0x0007001804007988 */ /* 0x0003e80008000005 */
[----:B0-----:R-:W2:Y:S04]  /*15210*/  LDL R2, [R1+0x1048] ;  /* 0x0010480001027983 */ /* 0x001ea80000100800 */
[----:B-1----:R-:W2:Y:S01]  /*15220*/  LDL.LU R24, [R1+0x25e4] ;  /* 0x0025e40001187983 */ /* 0x002ea20000300800 */
[----:B------:R-:W-:-:S03]  /*15230*/  LOP3.LUT R0, R0, 0x38, RZ, 0x3c, !PT ;  /* 0x0000003800007812 */ /* 0x000fc600078e3cff */
[----:B--2---:R-:W-:Y:S04]  /*15240*/  STS.U8 [R4+UR5+0xb00], R24 ;  /* 0x000b001804007988 */ /* 0x004fe80008000005 */
[----:B------:R-:W-:Y:S04]  /*15250*/  STS.U8 [R4+UR5+0xb40], R19 ;  /* 0x000b401304007988 */ /* 0x000fe80008000005 */
[----:B----4-:R-:W-:Y:S04]  /*15260*/  STS.U8 [R4+UR5+0xf40], R9 ;  /* 0x000f400904007988 */ /* 0x010fe80008000005 */
[----:B---3--:R0:W-:Y:S04]  /*15270*/  STS.U8 [R4+UR5+0xf00], R8 ;  /* 0x000f000804007988 */ /* 0x0081e80008000005 */
[----:B------:R1:W-:Y:S04]  /*15280*/  STS.U8 [R0+UR5+0x380], R3 ;  /* 0x0003800300007988 */ /* 0x0003e80008000005 */
[----:B------:R2:W-:Y:S04]  /*15290*/  STS.U8 [R0+UR5+0x3c0], R6 ;  /* 0x0003c00600007988 */ /* 0x0005e80008000005 */
[----:B0-----:R-:W3:Y:S04]  /*152a0*/  LDL.LU R4, [R1+0x25e0] ;  /* 0x0025e00001047983 */ /* 0x001ee80000300800 */
[----:B-1----:R-:W4:Y:S04]  /*152b0*/  LDL.LU R3, [R1+0x25dc] ;  /* 0x0025dc0001037983 */ /* 0x002f280000300800 */
[----:B--2---:R-:W2:Y:S04]  /*152c0*/  LDL.LU R6, [R1+0x25d8] ;  /* 0x0025d80001067983 */ /* 0x004ea80000300800 */
[----:B------:R0:W-:Y:S04]  /*152d0*/  STS.U8 [R0+UR5+0x7c0], R7 ;  /* 0x0007c00700007988 */ /* 0x0001e80008000005 */
[----:B------:R1:W-:Y:S04]  /*152e0*/  STS.U8 [R0+UR5+0x780], R10 ;  /* 0x0007800a00007988 */ /* 0x0003e80008000005 */
[----:B0-----:R-:W2:Y:S04]  /*152f0*/  LDL.LU R7, [R1+0x25d4] ;  /* 0x0025d40001077983 */ /* 0x001ea80000300800 */
[----:B-1----:R-:W2:Y:S01]  /*15300*/  LDL.LU R10, [R1+0x25d0] ;  /* 0x0025d000010a7983 */ /* 0x002ea20000300800 */
[----:B------:R-:W-:-:S03]  /*15310*/  PRMT R5, RZ, 0x7610, R5 ;  /* 0x00007610ff057816 */ /* 0x000fc60000000005 */
[----:B--2---:R-:W-:Y:S04]  /*15320*/  STS.U8 [R0+UR5+0xb80], R10 ;  /* 0x000b800a00007988 */ /* 0x004fe80008000005 */
[----:B------:R-:W-:Y:S04]  /*15330*/  STS.U8 [R0+UR5+0xbc0], R7 ;  /* 0x000bc00700007988 */ /* 0x000fe80008000005 */
[----:B------:R-:W-:Y:S04]  /*15340*/  STS.U8 [R0+UR5+0xfc0], R6 ;  /* 0x000fc00600007988 */ /* 0x000fe80008000005 */
[----:B----4-:R0:W-:Y:S04]  /*15350*/  STS.U8 [R0+UR5+0xf80], R3 ;  /* 0x000f800300007988 */ /* 0x0101e80008000005 */
[----:B0-----:R-:W2:Y:S04]  /*15360*/  LDL.LU R0, [R1+0x25cc] ;  /* 0x0025cc0001007983 */ /* 0x001ea80000300800 */
[----:B------:R-:W4:Y:S01]  /*15370*/  LDL R3, [R1+0x1040] ;  /* 0x0010400001037983 */ /* 0x000f220000100800 */
[----:B------:R-:W-:Y:S06]  /*15380*/  BAR.SYNC.DEFER_BLOCKING 0x0 ;  /* 0x0000000000007b1d */ /* 0x000fec0000010000 */
[----:B----4-:R-:W4:Y:S04]  /*15390*/  @!P0 LDG.E.U8 R5, desc[UR38][R2.64] ;  /* 0x0000002602058981 */ /* 0x010f28000c1e1100 */
[----:B----4-:R0:W-:Y:S04]  /*153a0*/  STL [R1+0x9a8], R5 ;  /* 0x0009a80501007387 */ /* 0x0101e80000100800 */
[----:B0-----:R-:W4:Y:S04]  /*153b0*/  LDL.LU R5, [R1+0x25c8] ;  /* 0x0025c80001057983 */ /* 0x001f280000300800 */
[----:B------:R-:W3:Y:S04]  /*153c0*/  LDL R2, [R1+0xa5c] ;  /* 0x000a5c0001027983 */ /* 0x000ee80000100800 */
[----:B------:R-:W3:Y:S01]  /*153d0*/  LDL R3, [R1+0xc68] ;  /* 0x000c680001037983 */ /* 0x000ee20000100800 */
[----:B--2---:R-:W-:-:S02]  /*153e0*/  PRMT R0, RZ, 0x7610, R0 ;  /* 0x00007610ff007816 */ /* 0x004fc40000000000 */
[----:B---3--:R-:W-:-:S04]  /*153f0*/  @!P0 LOP3.LUT R3, R3, R2, RZ, 0x3c, !PT ;  /* 0x0000000203038212 */ /* 0x008fc800078e3cff */
[----:B------:R-:W-:-:S04]  /*15400*/  @!P0 LOP3.LUT R2, R3, R2, RZ, 0x3c, !PT ;  /* 0x0000000203028212 */ /* 0x000fc800078e3cff */
[----:B------:R-:W-:-:S05]  /*15410*/  @!P0 LOP3.LUT R3, R3, R2, RZ, 0x3c, !PT ;  /* 0x0000000203038212 */ /* 0x000fca00078e3cff */
[----:B------:R-:W2:Y:S04]  /*15420*/  @!P0 LDG.E.U8 R0, desc[UR38][R2.64] ;  /* 0x0000002602008981 */ /* 0x000ea8000c1e1100 */
[----:B--2---:R0:W-:Y:S04]  /*15430*/  STL [R1+0x9a4], R0 ;  /* 0x0009a40001007387 */ /* 0x0041e80000100800 */
[----:B0-----:R-:W2:Y:S04]  /*15440*/  LDL.LU R0, [R1+0x25c4] ;  /* 0x0025c40001007983 */ /* 0x001ea80000300800 */
[----:B------:R-:W3:Y:S04]  /*15450*/  LDL R2, [R1+0xc64] ;  /* 0x000c640001027983 */ /* 0x000ee80000100800 */
[----:B------:R-:W3:Y:S01]  /*15460*/  LDL R3, [R1+0xfd4] ;  /* 0x000fd40001037983 */ /* 0x000ee20000100800 */
[----:B------:R-:W-:-:S02]  /*15470*/  PRMT R4, RZ, 0x7610, R4 ;  /* 0x00007610ff047816 */ /* 0x000fc40000000004 */
[----:B---3--:R-:W-:-:S04]  /*15480*/  @!P0 LOP3.LUT R3, R3, R2, RZ, 0x3c, !PT ;  /* 0x0000000203038212 */ /* 0x008fc800078e3cff */
[----:B------:R-:W-:-:S04]  /*15490*/  @!P0 LOP3.LUT R2, R3, R2, RZ, 0x3c, !PT ;  /* 0x0000000203028212 */ /* 0x000fc800078e3cff */
[----:B------:R-:W-:-:S05]  /*154a0*/  @!P0 LOP3.LUT R3, R3, R2, RZ, 0x3c, !PT ;  /* 0x0000000203038212 */ /* 0x000fca00078e3cff */
[----:B------:R-:W3:Y:S04]  /*154b0*/  @!P0 LDG.E.U8 R4, desc[UR38][R2.64] ;  /* 0x0000002602048981 */ /* 0x000ee8000c1e1100 */
[----:B---3--:R0:W-:Y:S04]  /*154c0*/  STL [R1+0x9a0], R4 ;  /* 0x0009a00401007387 */ /* 0x0081e80000100800 */
[----:B0-----:R-:W3:Y:S04]  /*154d0*/  LDL.LU R4, [R1+0x25c0] ;  /* 0x0025c00001047983 */ /* 0x001ee80000300800 */
        /* <DEDUP_REMOVED lines=875> */
[----:B----4-:R-:W-:-:S02]  /*18b90*/  PRMT R5, RZ, 0x7610, R5 ;  /* 0x00007610ff057816 */ /* 0x010fc40000000005 */
[----:B---3--:R-:W-:-:S04]  /*18ba0*/  @!P0 LOP3.LUT R3, R3, R2, RZ, 0x3c, !PT ;  /* 0x0000000203038212 */ /* 0x008fc800078e3cff */
[----:B------:R-:W-:-:S04]  /*18bb0*/  @!P0 LOP3.LUT R2, R3, R2, RZ, 0x3c, !PT ;  /* 0x0000000203028212 */ /* 0x000fc800078e3cff */
[----:B------:R-:W-:-:S05]  /*18bc0*/  @!P0 LOP3.LUT R3, R3, R2, RZ, 0x3c, !PT ;  /* 0x0000000203038212 */ /* 0x000fca00078e3cff */
[----:B------:R-:W3:Y:S04]  /*18bd0*/  @!P0 LDG.E.U8 R5, desc[UR38][R2.64] ;  /* 0x0000002602058981 */ /* 0x000ee8000c1e1100 */
[----:B---3--:R0:W-:Y:S04]  /*18be0*/  STL [R1+0x4], R5 ;  /* 0x0000040501007387 */ /* 0x0081e80000100800 */
[----:B0-----:R-:W3:Y:S04]  /*18bf0*/  LDL.LU R5, [R1+0x2438] ;  /* 0x0024380001057983 */ /* 0x001ee80000300800 */
[----:B------:R-:W4:Y:S04]  /*18c00*/  LDL R2, [R1+0xc6c] ;  /* 0x000c6c0001027983 */ /* 0x000f280000100800 */
[----:B------:R-:W4:Y:S01]  /*18c10*/  LDL R3, [R1+0x100c] ;  /* 0x00100c0001037983 */ /* 0x000f220000100800 */
[----:B--2---:R-:W-:-:S02]  /*18c20*/  PRMT R0, RZ, 0x7610, R0 ;  /* 0x00007610ff007816 */ /* 0x004fc40000000000 */
[----:B----4-:R-:W-:-:S04]  /*18c30*/  @!P0 LOP3.LUT R3, R3, R2, RZ, 0x3c, !PT ;  /* 0x0000000203038212 */ /* 0x010fc800078e3cff */
[----:B------:R-:W-:-:S04]  /*18c40*/  @!P0 LOP3.LUT R2, R3, R2, RZ, 0x3c, !PT ;  /* 0x0000000203028212 */ /* 0x000fc800078e3cff */
[----:B------:R-:W-:-:S05]  /*18c50*/  @!P0 LOP3.LUT R3, R3, R2, RZ, 0x3c, !PT ;  /* 0x0000000203038212 */ /* 0x000fca00078e3cff */
[----:B------:R-:W2:Y:S04]  /*18c60*/  @!P0 LDG.E.U8 R0, desc[UR38][R2.64] ;  /* 0x0000002602008981 */ /* 0x000ea8000c1e1100 */
[----:B--2---:R0:W-:Y:S04]  /*18c70*/  STL [R1], R0 ;  /* 0x0000000001007387 */ /* 0x0041e80000100800 */
[----:B0-----:R-:W2:Y:S04]  /*18c80*/  LDL.LU R0, [R1+0x2434] ;  /* 0x0024340001007983 */ /* 0x001ea80000300800 */
[----:B------:R-:W4:Y:S04]  /*18c90*/  LDL R2, [R1+0xfe8] ;  /* 0x000fe80001027983 */ /* 0x000f280000100800 */
[----:B------:R-:W4:Y:S01]  /*18ca0*/  LDL R3, [R1+0x1024] ;  /* 0x0010240001037983 */ /* 0x000f220000100800 */
[----:B------:R-:W-:-:S02]  /*18cb0*/  PRMT R29, RZ, 0x7610, R29 ;  /* 0x00007610ff1d7816 */ /* 0x000fc4000000001d */
[----:B----4-:R-:W-:-:S04]  /*18cc0*/  @!P0 LOP3.LUT R3, R3, R2, RZ, 0x3c, !PT ;  /* 0x0000000203038212 */ /* 0x010fc800078e3cff */
[----:B------:R-:W-:-:S04]  /*18cd0*/  @!P0 LOP3.LUT R2, R3, R2, RZ, 0x3c, !PT ;  /* 0x0000000203028212 */ /* 0x000fc800078e3cff */
[----:B------:R-:W-:-:S05]  /*18ce0*/  @!P0 LOP3.LUT R3, R3, R2, RZ, 0x3c, !PT ;  /* 0x0000000203038212 */ /* 0x000fca00078e3cff */
[----:B------:R0:W4:Y:S04]  /*18cf0*/  @!P0 LDG.E.U8 R29, desc[UR38][R2.64] ;  /* 0x00000026021d8981 */ /* 0x000128000c1e1100 */
[----:B------:R-:W0:Y:S04]  /*18d00*/  LDL R2, [R1+0xff0] ;  /* 0x000ff00001027983 */ /* 0x000e280000100800 */
[----:B------:R-:W0:Y:S01]  /*18d10*/  LDL R3, [R1+0x103c] ;  /* 0x00103c0001037983 */ /* 0x000e220000100800 */
[----:B------:R-:W-:Y:S02]  /*18d20*/  PRMT R28, RZ, 0x7610, R28 ;  /* 0x00007610ff1c7816 */ /* 0x000fe4000000001c */
[----:B0-----:R-:W-:-:S04]  /*18d30*/  @!P0 LOP3.LUT R3, R3, R2, RZ, 0x3c, !PT ;  /* 0x0000000203038212 */ /* 0x001fc800078e3cff */
[----:B------:R-:W-:-:S04]  /*18d40*/  @!P0 LOP3.LUT R2, R3, R2, RZ, 0x3c, !PT ;  /* 0x0000000203028212 */ /* 0x000fc800078e3cff */
[----:B------:R-:W-:-:S05]  /*18d50*/  @!P0 LOP3.LUT R3, R3, R2, RZ, 0x3c, !PT ;  /* 0x0000000203038212 */ /* 0x000fca00078e3cff */
[----:B------:R-:W2:Y:S04]  /*18d60*/  @!P0 LDG.E.U8 R28, desc[UR38][R2.64] ;  /* 0x00000026021c8981 */ /* 0x000ea8000c1e1100 */
[----:B----4-:R0:W-:Y:S04]  /*18d70*/  STL [R1+0x242c], R29 ;  /* 0x00242c1d01007387 */ /* 0x0101e80000100800 */
[----:B------:R-:W4:Y:S04]  /*18d80*/  LDL R2, [R1+0x1008] ;  /* 0x0010080001027983 */ /* 0x000f280000100800 */
[----:B------:R-:W4:Y:S04]  /*18d90*/  LDL R3, [R1+0x1034] ;  /* 0x0010340001037983 */ /* 0x000f280000100800 */
[----:B0-----:R-:W3:Y:S04]  /*18da0*/  LDL R29, [R1+0x1030] ;  /* 0x00103000011d7983 */ /* 0x001ee80000100800 */
[----:B--2---:R0:W-:Y:S04]  /*18db0*/  STL [R1+0x2430], R28 ;  /* 0x0024301c01007387 */ /* 0x0041e80000100800 */
[----:B0-----:R-:W2:Y:S01]  /*18dc0*/  LDL R28, [R1+0x1010] ;  /* 0x00101000011c7983 */ /* 0x001ea20000100800 */
[----:B----4-:R-:W-:-:S04]  /*18dd0*/  @!P0 LOP3.LUT R3, R3, R2, RZ, 0x3c, !PT ;  /* 0x0000000203038212 */ /* 0x010fc800078e3cff */
[C---:B------:R-:W-:Y:S02]  /*18de0*/  @!P0 LOP3.LUT R2, R3.reuse, R2, RZ, 0x3c, !PT ;  /* 0x0000000203028212 */ /* 0x040fe400078e3cff */
[----:B------:R-:W-:Y:S02]  /*18df0*/  PRMT R27, RZ, 0x7610, R27 ;  /* 0x00007610ff1b7816 */ /* 0x000fe4000000001b */
[----:B------:R-:W-:Y:S02]  /*18e00*/  @!P0 LOP3.LUT R3, R3, R2, RZ, 0x3c, !PT ;  /* 0x0000000203038212 */ /* 0x000fe400078e3cff */
[----:B------:R-:W-:-:S03]  /*18e10*/  PRMT R26, RZ, 0x7610, R26 ;  /* 0x00007610ff1a7816 */ /* 0x000fc6000000001a */
[----:B------:R3:W4:Y:S02]  /*18e20*/  @!P0 LDG.E.U8 R27, desc[UR38][R2.64] ;  /* 0x00000026021b8981 */ /* 0x000724000c1e1100 */
[----:B---3--:R-:W-:Y:S01]  /*18e30*/  @!P0 IMAD.MOV.U32 R2, RZ, RZ, R29 ;  /* 0x000000ffff028224 */ /* 0x008fe200078e001d */
[----:B------:R-:W-:Y:S01]  /*18e40*/  PRMT R25, RZ, 0x7610, R25 ;  /* 0x00007610ff197816 */ /* 0x000fe20000000019 */
[----:B------:R-:W3:Y:S01]  /*18e50*/  LDL R29, [R1+0xd20] ;  /* 0x000d2000011d7983 */ /* 0x000ee20000100800 */
[----:B--2---:R-:W-:Y:S01]  /*18e60*/  @!P0 IMAD.MOV.U32 R3, RZ, RZ, R28 ;  /* 0x000000ffff038224 */ /* 0x004fe200078e001c */
[----:B------:R-:W-:Y:S02]  /*18e70*/  PRMT R24, RZ, 0x7610, R24 ;  /* 0x00007610ff187816 */ /* 0x000fe40000000018 */
[----:B------:R-:W2:Y:S04]  /*18e80*/  LDL R28, [R1+0xd24] ;  /* 0x000d2400011c7983 */ /* 0x000ea80000100800 */
[----:B------:R0:W2:Y:S04]  /*18e90*/  @!P0 LDG.E.U8 R26, desc[UR38][R2.64] ;  /* 0x00000026021a8981 */ /* 0x0000a8000c1e1100 */
[----:B------:R-:W0:Y:S04]  /*18ea0*/  LDL R2, [R1+0xd48] ;  /* 0x000d480001027983 */ /* 0x000e280000100800 */
[----:B------:R-:W0:Y:S02]  /*18eb0*/  LDL R3, [R1+0xd4c] ;  /* 0x000d4c0001037983 */ /* 0x000e240000100800 */
[----:B0-----:R-:W-:-:S04]  /*18ec0*/  @!P0 LOP3.LUT R3, R3, R2, RZ, 0x3c, !PT ;  /* 0x0000000203038212 */ /* 0x001fc800078e3cff */
[----:B------:R-:W-:-:S04]  /*18ed0*/  @!P0 LOP3.LUT R2, R3, R2, RZ, 0x3c, !PT ;  /* 0x0000000203028212 */ /* 0x000fc800078e3cff */
[----:B------:R-:W-:-:S05]  /*18ee0*/  @!P0 LOP3.LUT R3, R3, R2, RZ, 0x3c, !PT ;  /* 0x0000000203038212 */ /* 0x000fca00078e3cff */
[----:B------:R-:W2:Y:S04]  /*18ef0*/  @!P0 LDG.E.U8 R25, desc[UR38][R2.64] ;  /* 0x0000002602198981 */ /* 0x000ea8000c1e1100 */
[----:B------:R-:W3:Y:S04]  /*18f00*/  LDL R2, [R1+0xd40] ;  /* 0x000d400001027983 */ /* 0x000ee80000100800 */
[----:B------:R-:W3:Y:S04]  /*18f10*/  LDL R3, [R1+0xd44] ;  /* 0x000d440001037983 */ /* 0x000ee80000100800 */
[----:B--2---:R0:W-:Y:S04]  /*18f20*/  STL [R1+0x23c0], R25 ;  /* 0x0023c01901007387 */ /* 0x0041e80000100800 */
[----:B0-----:R-:W2:Y:S01]  /*18f30*/  LDL R25, [R1+0xd2c] ;  /* 0x000d2c0001197983 */ /* 0x001ea20000100800 */
[----:B---3--:R-:W-:-:S04]  /*18f40*/  @!P0 LOP3.LUT R3, R3, R2, RZ, 0x3c, !PT ;  /* 0x0000000203038212 */ /* 0x008fc800078e3cff */
[----:B------:R-:W-:-:S04]  /*18f50*/  @!P0 LOP3.LUT R2, R3, R2, RZ, 0x3c, !PT ;  /* 0x0000000203028212 */ /* 0x000fc800078e3cff */
[----:B------:R-:W-:-:S05]  /*18f60*/  @!P0 LOP3.LUT R3, R3, R2, RZ, 0x3c, !PT ;  /* 0x0000000203038212 */ /* 0x000fca00078e3cff */
[----:B------:R2:W3:Y:S04]  /*18f70*/  @!P0 LDG.E.U8 R24, desc[UR38][R2.64] ;  /* 0x0000002602188981 */ /* 0x0004e8000c1e1100 */
[----:B------:R-:W3:Y:S01]  /*18f80*/  LDL R3, [R1+0xd28] ;  /* 0x000d280001037983 */ /* 0x000ee20000100800 */
[----:B------:R-:W-:Y:S01]  /*18f90*/  PRMT R23, RZ, 0x7610, R23 ;  /* 0x00007610ff177816 */ /* 0x000fe20000000017 */
[----:B--2---:R-:W-:-:S05]  /*18fa0*/  @!P0 IMAD.MOV.U32 R2, RZ, RZ, R25 ;  /* 0x000000ffff028224 */ /* 0x004fca00078e0019 */
[----:B---3--:R0:W2:Y:S01]  /*18fb0*/  @!P0 LDG.E.U8 R23, desc[UR38][R2.64] ;  /* 0x0000002602178981 */ /* 0x0080a2000c1e1100 */
[----:B------:R-:W-:-:S03]  /*18fc0*/  PRMT R22, RZ, 0x7610, R22 ;  /* 0x00007610ff167816 */ /* 0x000fc60000000016 */
[----:B------:R1:W-:Y:S01]  /*18fd0*/  STL [R1+0x23c4], R24 ;  /* 0x0023c41801007387 */ /* 0x0003e20000100800 */
[----:B0-----:R-:W-:Y:S02]  /*18fe0*/  @!P0 IMAD.MOV.U32 R2, RZ, RZ, R28 ;  /* 0x000000ffff028224 */ /* 0x001fe400078e001c */
[----:B------:R-:W-:Y:S01]  /*18ff0*/  @!P0 IMAD.MOV.U32 R3, RZ, RZ, R29 ;  /* 0x000000ffff038224 */ /* 0x000fe200078e001d */
[----:B-1----:R-:W3:Y:S04]  /*19000*/  LDL R24, [R1+0xd0c] ;  /* 0x000d0c0001187983 */ /* 0x002ee80000100800 */
[----:B------:R3:W4:Y:S04]  /*19010*/  @!P0 LDG.E.U8 R22, desc[UR38][R2.64] ;  /* 0x0000002602168981 */ /* 0x000728000c1e1100 */
[----:B--2---:R0:W-:Y:S01]  /*19020*/  STL [R1+0x23c8], R23 ;  /* 0x0023c81701007387 */ /* 0x0041e20000100800 */
[----:B------:R-:W-:-:S03]  /*19030*/  PRMT R21, RZ, 0x7610, R21 ;  /* 0x00007610ff157816 */ /* 0x000fc60000000015 */
[----:B------:R-:W2:Y:S04]  /*19040*/  LDL R29, [R1+0xcec] ;  /* 0x000cec00011d7983 */ /* 0x000ea80000100800 */
[----:B------:R-:W2:Y:S04]  /*19050*/  LDL R28, [R1+0xce0] ;  /* 0x000ce000011c7983 */ /* 0x000ea80000100800 */
[----:B0-----:R-:W2:Y:S01]  /*19060*/  LDL R23, [R1+0xd08] ;  /* 0x000d080001177983 */ /* 0x001ea20000100800 */
[----:B---3--:R-:W-:-:S03]  /*19070*/  @!P0 IMAD.MOV.U32 R2, RZ, RZ, R24 ;  /* 0x000000ffff028224 */ /* 0x008fc600078e0018 */
[----:B------:R-:W3:Y:S04]  /*19080*/  LDL R25, [R1+0xce4] ;  /* 0x000ce40001197983 */ /* 0x000ee80000100800 */
[----:B----4-:R0:W-:Y:S01]  /*19090*/  STL [R1+0x23cc], R22 ;  /* 0x0023cc1601007387 */ /* 0x0101e20000100800 */
[----:B------:R-:W-:-:S03]  /*190a0*/  PRMT R20, RZ, 0x7610, R20 ;  /* 0x00007610ff147816 */ /* 0x000fc60000000014 */
[----:B------:R-:W4:Y:S04]  /*190b0*/  LDL R24, [R1+0xcc8] ;  /* 0x000cc80001187983 */ /* 0x000f280000100800 */
[----:B0-----:R-:W3:Y:S01]  /*190c0*/  LDL R22, [R1+0xd04] ;  /* 0x000d040001167983 */ /* 0x001ee20000100800 */
[----:B--2---:R-:W-:-:S03]  /*190d0*/  @!P0 IMAD.MOV.U32 R3, RZ, RZ, R23 ;  /* 0x000000ffff038224 */ /* 0x004fc600078e0017 */
[----:B------:R-:W2:Y:S04]  /*190e0*/  LDL R23, [R1+0xccc] ;  /* 0x000ccc0001177983 */ /* 0x000ea80000100800 */
[----:B------:R3:W2:Y:S04]  /*190f0*/  @!P0 LDG.E.U8 R21, desc[UR38][R2.64] ;  /* 0x0000002602158981 */ /* 0x0006a8000c1e1100 */
[----:B------:R-:W4:Y:S01]  /*19100*/  LDL R3, [R1+0xd00] ;  /* 0x000d000001037983 */ /* 0x000f220000100800 */
[----:B---3--:R-:W-:-:S03]  /*19110*/  @!P0 IMAD.MOV.U32 R2, RZ, RZ, R22 ;  /* 0x000000ffff028224 */ /* 0x008fc600078e0016 */
[----:B--2---:R0:W-:Y:S01]  /*19120*/  STL [R1+0x23d0], R21 ;  /* 0x0023d01501007387 */ /* 0x0041e20000100800 */
[----:B------:R-:W-:-:S03]  /*19130*/  PRMT R19, RZ, 0x7610, R19 ;  /* 0x00007610ff137816 */ /* 0x000fc60000000013 */
[----:B------:R-:W2:Y:S04]  /*19140*/  LDL R22, [R1+0xcc0] ;  /* 0x000cc00001167983 */ /* 0x000ea80000100800 */
[----:B----4-:R1:W3:Y:S04]  /*19150*/  @!P0 LDG.E.U8 R20, desc[UR38][R2.64] ;  /* 0x0000002602148981 */ /* 0x0102e8000c1e1100 */
[----:B0-----:R-:W4:Y:S04]  /*19160*/  LDL R21, [R1+0xcc4] ;  /* 0x000cc40001157983 */ /* 0x001f280000100800 */
[----:B------:R-:W2:Y:S01]  /*19170*/  LDL R3, [R1+0xce8] ;  /* 0x000ce80001037983 */ /* 0x000ea20000100800 */
[----:B-1----:R-:W-:Y:S01]  /*19180*/  @!P0 IMAD.MOV.U32 R2, RZ, RZ, R29 ;  /* 0x000000ffff028224 */ /* 0x002fe200078e001d */
[----:B------:R-:W-:-:S04]  /*19190*/  PRMT R18, RZ, 0x7610, R18 ;  /* 0x00007610ff127816 */ /* 0x000fc80000000012 */
[----:B--2---:R0:W2:Y:S01]  /*191a0*/  @!P0 LDG.E.U8 R19, desc[UR38][R2.64] ;  /* 0x0000002602138981 */ /* 0x0040a2000c1e1100 */
[----:B------:R-:W-:-:S03]  /*191b0*/  PRMT R17, RZ, 0x7610, R17 ;  /* 0x00007610ff117816 */ /* 0x000fc60000000011 */
[----:B---3--:R1:W-:Y:S01]  /*191c0*/  STL [R1+0x23d4], R20 ;  /* 0x0023d41401007387 */ /* 0x0083e20000100800 */
[----:B0-----:R-:W-:Y:S02]  /*191d0*/  @!P0 IMAD.MOV.U32 R2, RZ, RZ, R25 ;  /* 0x000000ffff028224 */ /* 0x001fe400078e0019 */
[----:B------:R-:W-:-:S05]  /*191e0*/  @!P0 IMAD.MOV.U32 R3, RZ, RZ, R28 ;  /* 0x000000ffff038224 */ /* 0x000fca00078e001c */
[----:B------:R0:W3:Y:S02]  /*191f0*/  @!P0 LDG.E.U8 R18, desc[UR38][R2.64] ;  /* 0x0000002602128981 */ /* 0x0000e4000c1e1100 */
[----:B0-----:R-:W-:Y:S02]  /*19200*/  @!P0 IMAD.MOV.U32 R2, RZ, RZ, R23 ;  /* 0x000000ffff028224 */ /* 0x001fe400078e0017 */
[----:B------:R-:W-:-:S05]  /*19210*/  @!P0 IMAD.MOV.U32 R3, RZ, RZ, R24 ;  /* 0x000000ffff038224 */ /* 0x000fca00078e0018 */
[----:B------:R4:W3:Y:S04]  /*19220*/  @!P0 LDG.E.U8 R17, desc[UR38][R2.64] ;  /* 0x0000002602118981 */ /* 0x0008e8000c1e1100 */
[----:B--2---:R0:W-:Y:S04]  /*19230*/  STL [R1+0x23d8], R19 ;  /* 0x0023d81301007387 */ /* 0x0041e80000100800 */
[----:B------:R-:W2:Y:S04]  /*19240*/  LDL R28, [R1+0xca8] ;  /* 0x000ca800011c7983 */ /* 0x000ea80000100800 */
[----:B------:R-:W2:Y:S01]  /*19250*/  LDL R25, [R1+0xcac] ;  /* 0x000cac0001197983 */ /* 0x000ea20000100800 */
[----:B------:R-:W-:Y:S01]  /*19260*/  PRMT R16, RZ, 0x7610, R16 ;  /* 0x00007610ff107816 */ /* 0x000fe20000000010 */
[----:B----4-:R-:W-:-:S02]  /*19270*/  @!P0 IMAD.MOV.U32 R2, RZ, RZ, R21 ;  /* 0x000000ffff028224 */ /* 0x010fc400078e0015 */
[----:B------:R-:W-:-:S05]  /*19280*/  @!P0 IMAD.MOV.U32 R3, RZ, RZ, R22 ;  /* 0x000000ffff038224 */ /* 0x000fca00078e0016 */
[----:B------:R2:W4:Y:S01]  /*19290*/  @!P0 LDG.E.U8 R16, desc[UR38][R2.64] ;  /* 0x0000002602108981 */ /* 0x000522000c1e1100 */
[----:B------:R-:W-:-:S03]  /*192a0*/  PRMT R15, RZ, 0x7610, R15 ;  /* 0x00007610ff0f7816 */ /* 0x000fc6000000000f */
[----:B---3--:R3:W-:Y:S04]  /*192b0*/  STL [R1+0x23dc], R18 ;  /* 0x0023dc1201007387 */ /* 0x0087e80000100800 */
[----:B------:R-:W3:Y:S04]  /*192c0*/  LDL R24, [R1+0xca0] ;  /* 0x000ca00001187983 */ /* 0x000ee80000100800 */
[----:B------:R-:W3:Y:S04]  /*192d0*/  LDL R23, [R1+0xca4] ;  /* 0x000ca40001177983 */ /* 0x000ee80000100800 */
[----:B------:R0:W-:Y:S04]  /*192e0*/  STL [R1+0x23e0], R17 ;  /* 0x0023e01101007387 */ /* 0x0001e80000100800 */
[----:B------:R-:W3:Y:S04]  /*192f0*/  LDL R22, [R1+0xc88] ;  /* 0x000c880001167983 */ /* 0x000ee80000100800 */
[----:B------:R-:W3:Y:S04]  /*19300*/  LDL R21, [R1+0xc8c] ;  /* 0x000c8c0001157983 */ /* 0x000ee80000100800 */
[----:B-1----:R-:W3:Y:S04]  /*19310*/  LDL R20, [R1+0xc84] ;  /* 0x000c840001147983 */ /* 0x002ee80000100800 */
[----:B0-----:R-:W3:Y:S01]  /*19320*/  LDL R19, [R1+0xfdc] ;  /* 0x000fdc0001137983 */ /* 0x001ee20000100800 */
[----:B--2---:R-:W-:-:S02]  /*19330*/  @!P0 IMAD.MOV.U32 R3, RZ, RZ, R28 ;  /* 0x000000ffff038224 */ /* 0x004fc400078e001c */
[----:B------:R-:W-:-:S05]  /*19340*/  @!P0 IMAD.MOV.U32 R2, RZ, RZ, R25 ;  /* 0x000000ffff028224 */ /* 0x000fca00078e0019 */
[----:B------:R0:W2:Y:S04]  /*19350*/  @!P0 LDG.E.U8 R15, desc[UR38][R2.64] ;  /* 0x00000026020f8981 */ /* 0x0000a8000c1e1100 */
[----:B----4-:R1:W-:Y:S04]  /*19360*/  STL [R1+0x23e4], R16 ;  /* 0x0023e41001007387 */ /* 0x0103e80000100800 */
[----:B---3--:R-:W3:Y:S04]  /*19370*/  LDL R18, [R1+0xc78] ;  /* 0x000c780001127983 */ /* 0x008ee80000100800 */
[----:B------:R-:W4:Y:S01]  /*19380*/  LDL R17, [R1+0xff4] ;  /* 0x000ff40001117983 */ /* 0x000f220000100800 */
[----:B------:R-:W-:-:S02]  /*19390*/  PRMT R14, RZ, 0x7610, R14 ;  /* 0x00007610ff0e7816 */ /* 0x000fc4000000000e */
[----:B------:R-:W-:Y:S01]  /*193a0*/  PRMT R13, RZ, 0x7610, R13 ;  /* 0x00007610ff0d7816 */ /* 0x000fe2000000000d */
[----:B0-----:R-:W-:Y:S02]  /*193b0*/  @!P0 IMAD.MOV.U32 R3, RZ, RZ, R24 ;  /* 0x000000ffff038224 */ /* 0x001fe400078e0018 */
[----:B------:R-:W-:-:S05]  /*193c0*/  @!P0 IMAD.MOV.U32 R2, RZ, RZ, R23 ;  /* 0x000000ffff028224 */ /* 0x000fca00078e0017 */
[----:B------:R0:W3:Y:S02]  /*193d0*/  @!P0 LDG.E.U8 R14, desc[UR38][R2.64] ;  /* 0x00000026020e8981 */ /* 0x0000e4000c1e1100 */
[----:B0-----:R-:W-:Y:S02]  /*193e0*/  @!P0 IMAD.MOV.U32 R3, RZ, RZ, R22 ;  /* 0x000000ffff038224 */ /* 0x001fe400078e0016 */
[----:B------:R-:W-:-:S05]  /*193f0*/  @!P0 IMAD.MOV.U32 R2, RZ, RZ, R21 ;  /* 0x000000ffff028224 */ /* 0x000fca00078e0015 */
[----:B------:R0:W3:Y:S04]  /*19400*/  @!P0 LDG.E.U8 R13, desc[UR38][R2.64] ;  /* 0x00000026020d8981 */ /* 0x0000e8000c1e1100 */
[----:B--2---:R2:W-:Y:S04]  /*19410*/  STL [R1+0x23e8], R15 ;  /* 0x0023e80f01007387 */ /* 0x0045e80000100800 */
[----:B-1----:R-:W3:Y:S04]  /*19420*/  LDL R16, [R1+0xc74] ;  /* 0x000c740001107983 */ /* 0x002ee80000100800 */
[----:B--2---:R-:W2:Y:S01]  /*19430*/  LDL R15, [R1+0xffc] ;  /* 0x000ffc00010f7983 */ /* 0x004ea20000100800 */
[----:B------:R-:W-:Y:S01]  /*19440*/  PRMT R12, RZ, 0x7610, R12 ;  /* 0x00007610ff0c7816 */ /* 0x000fe2000000000c */
[----:B0-----:R-:W-:-:S02]  /*19450*/  @!P0 IMAD.MOV.U32 R2, RZ, RZ, R19 ;  /* 0x000000ffff028224 */ /* 0x001fc400078e0013 */
[----:B------:R-:W-:Y:S01]  /*19460*/  @!P0 IMAD.MOV.U32 R3, RZ, RZ, R20 ;  /* 0x000000ffff038224 */ /* 0x000fe200078e0014 */
[----:B------:R-:W-:-:S04]  /*19470*/  PRMT R11, RZ, 0x7610, R11 ;  /* 0x00007610ff0b7816 */ /* 0x000fc8000000000b */
[----:B------:R4:W2:Y:S02]  /*19480*/  @!P0 LDG.E.U8 R12, desc[UR38][R2.64] ;  /* 0x00000026020c8981 */ /* 0x0008a4000c1e1100 */
[----:B----4-:R-:W-:Y:S02]  /*19490*/  @!P0 IMAD.MOV.U32 R2, RZ, RZ, R17 ;  /* 0x000000ffff028224 */ /* 0x010fe400078e0011 */
[----:B---3--:R-:W-:-:S05]  /*194a0*/  @!P0 IMAD.MOV.U32 R3, RZ, RZ, R18 ;  /* 0x000000ffff038224 */ /* 0x008fca00078e0012 */
[----:B------:R0:W3:Y:S01]  /*194b0*/  @!P0 LDG.E.U8 R11, desc[UR38][R2.64] ;  /* 0x00000026020b8981 */ /* 0x0000e2000c1e1100 */
[----:B------:R-:W-:-:S03]  /*194c0*/  PRMT R10, RZ, 0x7610, R10 ;  /* 0x00007610ff0a7816 */ /* 0x000fc6000000000a */
[----:B------:R-:W-:Y:S04]  /*194d0*/  STL [R1+0x23ec], R14 ;  /* 0x0023ec0e01007387 */ /* 0x000fe80000100800 */
[----:B------:R1:W-:Y:S04]  /*194e0*/  STL [R1+0x23f0], R13 ;  /* 0x0023f00d01007387 */ /* 0x0003e80000100800 */
[----:B------:R-:W4:Y:S04]  /*194f0*/  LDL R20, [R1+0xfd8] ;  /* 0x000fd80001147983 */ /* 0x000f280000100800 */
[----:B-1----:R-:W4:Y:S01]  /*19500*/  LDL R13, [R1+0x1014] ;  /* 0x00101400010d7983 */ /* 0x002f220000100800 */
[----:B0-----:R-:W-:-:S02]  /*19510*/  @!P0 IMAD.MOV.U32 R3, RZ, RZ, R16 ;  /* 0x000000ffff038224 */ /* 0x001fc400078e0010 */
[----:B--2---:R-:W-:-:S05]  /*19520*/  @!P0 IMAD.MOV.U32 R2, RZ, RZ, R15 ;  /* 0x000000ffff028224 */ /* 0x004fca00078e000f */
[----:B------:R4:W2:Y:S04]  /*19530*/  @!P0 LDG.E.U8 R10, desc[UR38][R2.64] ;  /* 0x00000026020a8981 */ /* 0x0008a8000c1e1100 */
[----:B------:R0:W-:Y:S04]  /*19540*/  STL [R1+0x23f4], R12 ;  /* 0x0023f40c01007387 */ /* 0x0001e80000100800 */
[----:B------:R-:W2:Y:S04]  /*19550*/  LDL R19, [R1+0xfe0] ;  /* 0x000fe00001137983 */ /* 0x000ea80000100800 */
[----:B------:R-:W2:Y:S04]  /*19560*/  LDL R18, [R1+0x101c] ;  /* 0x00101c0001127983 */ /* 0x000ea80000100800 */
[----:B---3--:R1:W-:Y:S04]  /*19570*/  STL [R1+0x23f8], R11 ;  /* 0x0023f80b01007387 */ /* 0x0083e80000100800 */
[----:B------:R-:W3:Y:S04]  /*19580*/  LDL R17, [R1+0xff8] ;  /* 0x000ff80001117983 */ /* 0x000ee80000100800 */
[----:B------:R-:W3:Y:S04]  /*19590*/  LDL R16, [R1+0x1044] ;  /* 0x0010440001107983 */ /* 0x000ee80000100800 */
[----:B------:R-:W3:Y:S04]  /*195a0*/  LDL R15, [R1+0x1000] ;  /* 0x00100000010f7983 */ /* 0x000ee80000100800 */
[----:B------:R-:W3:Y:S01]  /*195b0*/  LDL R14, [R1+0x1038] ;  /* 0x00103800010e7983 */ /* 0x000ee20000100800 */
[----:B----4-:R-:W-:-:S03]  /*195c0*/  @!P0 IMAD.MOV.U32 R2, RZ, RZ, R13 ;  /* 0x000000ffff028224 */ /* 0x010fc600078e000d */
[----:B--2---:R2:W-:Y:S04]  /*195d0*/  STL [R1+0x23fc], R10 ;  /* 0x0023fc0a01007387 */ /* 0x0045e80000100800 */
[----:B------:R-:W4:Y:S04]  /*195e0*/  LDL R13, [R1+0x1018] ;  /* 0x00101800010d7983 */ /* 0x000f280000100800 */
[----:B0-----:R-:W4:Y:S04]  /*195f0*/  LDL R12, [R1+0x102c] ;  /* 0x00102c00010c7983 */ /* 0x001f280000100800 */
[----:B-1----:R-:W4:Y:S04]  /*19600*/  LDL R11, [R1+0x1020] ;  /* 0x00102000010b7983 */ /* 0x002f280000100800 */
[----:B--2---:R-:W2:Y:S01]  /*19610*/  LDL R10, [R1+0x1028] ;  /* 0x00102800010a7983 */ /* 0x004ea20000100800 */
[----:B------:R-:W-:Y:S01]  /*19620*/  PRMT R9, RZ, 0x7610, R9 ;  /* 0x00007610ff097816 */ /* 0x000fe20000000009 */
[----:B------:R-:W-:Y:S01]  /*19630*/  @!P0 IMAD.MOV.U32 R3, RZ, RZ, R20 ;  /* 0x000000ffff038224 */ /* 0x000fe200078e0014 */
[----:B------:R-:W-:-:S04]  /*19640*/  PRMT R8, RZ, 0x7610, R8 ;  /* 0x00007610ff087816 */ /* 0x000fc80000000008 */
[----:B------:R0:W2:Y:S01]  /*19650*/  @!P0 LDG.E.U8 R9, desc[UR38][R2.64] ;  /* 0x0000002602098981 */ /* 0x0000a2000c1e1100 */
[----:B------:R-:W-:Y:S01]  /*19660*/  PRMT R7, RZ, 0x7610, R7 ;  /* 0x00007610ff077816 */ /* 0x000fe20000000007 */
[----:B0-----:R-:W-:Y:S02]  /*19670*/  @!P0 IMAD.MOV.U32 R2, RZ, RZ, R18 ;  /* 0x000000ffff028224 */ /* 0x001fe400078e0012 */
[----:B------:R-:W-:-:S05]  /*19680*/  @!P0 IMAD.MOV.U32 R3, RZ, RZ, R19 ;  /* 0x000000ffff038224 */ /* 0x000fca00078e0013 */
[----:B------:R3:W2:Y:S01]  /*19690*/  @!P0 LDG.E.U8 R8, desc[UR38][R2.64] ;  /* 0x0000002602088981 */ /* 0x0006a2000c1e1100 */
[----:B------:R-:W-:Y:S01]  /*196a0*/  PRMT R6, RZ, 0x7610, R6 ;  /* 0x00007610ff067816 */ /* 0x000fe20000000006 */
[----:B---3--:R-:W-:Y:S02]  /*196b0*/  @!P0 IMAD.MOV.U32 R2, RZ, RZ, R16 ;  /* 0x000000ffff028224 */ /* 0x008fe400078e0010 */
[----:B------:R-:W-:-:S05]  /*196c0*/  @!P0 IMAD.MOV.U32 R3, RZ, RZ, R17 ;  /* 0x000000ffff038224 */ /* 0x000fca00078e0011 */
[----:B------:R0:W3:Y:S01]  /*196d0*/  @!P0 LDG.E.U8 R7, desc[UR38][R2.64] ;  /* 0x0000002602078981 */ /* 0x0000e2000c1e1100 */
[----:B------:R-:W-:Y:S01]  /*196e0*/  PRMT R5, RZ, 0x7610, R5 ;  /* 0x00007610ff057816 */ /* 0x000fe20000000005 */
[----:B0-----:R-:W-:Y:S02]  /*196f0*/  @!P0 IMAD.MOV.U32 R2, RZ, RZ, R14 ;  /* 0x000000ffff028224 */ /* 0x001fe400078e000e */
[----:B------:R-:W-:-:S05]  /*19700*/  @!P0 IMAD.MOV.U32 R3, RZ, RZ, R15 ;  /* 0x000000ffff038224 */ /* 0x000fca00078e000f */
[----:B------:R4:W3:Y:S01]  /*19710*/  @!P0 LDG.E.U8 R6, desc[UR38][R2.64] ;  /* 0x0000002602068981 */ /* 0x0008e2000c1e1100 */
[----:B------:R-:W-:Y:S01]  /*19720*/  PRMT R4, RZ, 0x7610, R4 ;  /* 0x00007610ff047816 */ /* 0x000fe20000000004 */
[----:B----4-:R-:W-:Y:S02]  /*19730*/  @!P0 IMAD.MOV.U32 R3, RZ, RZ, R13 ;  /* 0x000000ffff038224 */ /* 0x010fe400078e000d */
[----:B------:R-:W-:-:S05]  /*19740*/  @!P0 IMAD.MOV.U32 R2, RZ, RZ, R12 ;  /* 0x000000ffff028224 */ /* 0x000fca00078e000c */
[----:B------:R2:W4:Y:S02]  /*19750*/  @!P0 LDG.E.U8 R5, desc[UR38][R2.64] ;  /* 0x0000002602058981 */ /* 0x000524000c1e1100 */
[----:B--2---:R-:W-:Y:S02]  /*19760*/  @!P0 IMAD.MOV.U32 R2, RZ, RZ, R10 ;  /* 0x000000ffff028224 */ /* 0x004fe400078e000a */
[----:B------:R-:W-:-:S05]  /*19770*/  @!P0 IMAD.MOV.U32 R3, RZ, RZ, R11 ;  /* 0x000000ffff038224 */ /* 0x000fca00078e000b */
[----:B------:R0:W2:Y:S04]  /*19780*/  @!P0 LDG.E.U8 R4, desc[UR38][R2.64] ;  /* 0x0000002602048981 */ /* 0x0000a8000c1e1100 */
[----:B0-----:R-:W0:Y:S04]  /*19790*/  LDS.U8 R3, [R0+UR5] ;  /* 0x0000000500037984 */ /* 0x001e280008000000 */
[----:B------:R-:W1:Y:S04]  /*197a0*/  LDS.U8 R2, [R0+UR5+0x88] ;  /* 0x0000880500027984 */ /* 0x000e680008000000 */
[----:B------:R-:W-:Y:S04]  /*197b0*/  STL [R1+0x2400], R9 ;  /* 0x0024000901007387 */ /* 0x000fe80000100800 */
[----:B------:R-:W-:Y:S04]  /*197c0*/  STL [R1+0x2404], R8 ;  /* 0x0024040801007387 */ /* 0x000fe80000100800 */
[----:B---3--:R-:W-:Y:S04]  /*197d0*/  STL [R1+0x2408], R7 ;  /* 0x0024080701007387 */ /* 0x008fe80000100800 */
[----:B------:R-:W-:Y:S04]  /*197e0*/  STL [R1+0x240c], R6 ;  /* 0x00240c0601007387 */ /* 0x000fe80000100800 */
[----:B----4-:R-:W-:Y:S04]  /*197f0*/  STL [R1+0x2410], R5 ;  /* 0x0024100501007387 */ /* 0x010fe80000100800 */
[----:B--2---:R-:W-:Y:S04]  /*19800*/  STL [R1+0x2414], R4 ;  /* 0x0024140401007387 */ /* 0x004fe80000100800 */
[----:B0-----:R-:W-:Y:S04]  /*19810*/  STL [R1+0x2418], R3 ;  /* 0x0024180301007387 */ /* 0x001fe80000100800 */
[----:B-1----:R-:W-:Y:S04]  /*19820*/  STL [R1+0x241c], R2 ;  /* 0x00241c0201007387 */ /* 0x002fe80000100800 */
[----:B------:R-:W0:Y:S04]  /*19830*/  LDS.U8 R4, [R0+UR5+0x110] ;  /* 0x0001100500047984 */ /* 0x000e280008000000 */
[----:B------:R-:W1:Y:S04]  /*19840*/  LDS.U8 R2, [R0+UR5+0x198] ;  /* 0x0001980500027984 */ /* 0x000e680008000000 */
[----:B------:R-:W2:Y:S04]  /*19850*/  LDS.U8 R3, [R0+UR5+0x8] ;  /* 0x0000080500037984 */ /* 0x000ea80008000000 */
[----:B0-----:R-:W-:Y:S04]  /*19860*/  STL [R1+0x10b0], R4 ;  /* 0x0010b00401007387 */ /* 0x001fe80000100800 */
[----:B------:R-:W0:Y:S04]  /*19870*/  LDS.U8 R4, [R0+UR5+0x80] ;  /* 0x0000800500047984 */ /* 0x000e280008000000 */
[----:B-1----:R-:W-:Y:S04]  /*19880*/  STL [R1+0x10ac], R2 ;  /* 0x0010ac0201007387 */ /* 0x002fe80000100800 */
[----:B------:R-:W1:Y:S04]  /*19890*/  LDS.U8 R2, [R0+UR5+0x118] ;  /* 0x0001180500027984 */ /* 0x000e680008000000 */
[----:B--2---:R-:W-:Y:S04]  /*198a0*/  STL [R1+0x9b0], R3 ;  /* 0x0009b00301007387 */ /* 0x004fe80000100800 */
        /* <DEDUP_REMOVED lines=45> */
[----:B-1----:R1:W-:Y:S04]  /*19b80*/  STL [R1+0x10dc], R2 ;  /* 0x0010dc0201007387 */ /* 0x0023e80000100800 */
[----:B--2---:R-:W-:Y:S04]  /*19b90*/  STL [R1+0x9f0], R3 ;  /* 0x0009f00301007387 */ /* 0x004fe80000100800 */
[----:B------:R-:W2:Y:S01]  /*19ba0*/  LDS.U8 R3, [R0+UR5+0x908] ;  /* 0x0009080500037984 */ /* 0x000ea20008000000 */
[----:B-1----:R-:W-:Y:S01]  /*19bb0*/  LOP3.LUT R2, R0, 0x20, RZ, 0x3c, !PT ;  /* 0x0000002000027812 */ /* 0x002fe200078e3cff */
[----:B------:R-:W1:Y:S04]  /*19bc0*/  S2R R29, SR_TID.X ;  /* 0x00000000001d7919 */ /* 0x000e680000002100 */
[----:B------:R-:W-:Y:S04]  /*19bd0*/  LDS.U8 R5, [R2+UR5+0x908] ;  /* 0x0009080502057984 */ /* 0x000fe80008000000 */
[----:B0-----:R-:W-:Y:S04]  /*19be0*/  STL [R1+0x9ec], R4 ;  /* 0x0009ec0401007387 */ /* 0x001fe80000100800 */
[----:B------:R-:W-:Y:S04]  /*19bf0*/  STL [R1+0x161c], R0 ;  /* 0x00161c0001007387 */ /* 0x000fe80000100800 */
[----:B------:R-:W0:Y:S04]  /*19c00*/  LDS.U8 R4, [R0+UR5+0x980] ;  /* 0x0009800500047984 */ /* 0x000e280008000000 */
[----:B------:R-:W-:Y:S04]  /*19c10*/  LDS.U8 R0, [R2+UR5+0x88] ;  /* 0x0000880502007984 */ /* 0x000fe80008000000 */
[----:B--2---:R-:W-:Y:S04]  /*19c20*/  STL [R1+0x10e8], R3 ;  /* 0x0010e80301007387 */ /* 0x004fe80000100800 */
[----:B------:R-:W2:Y:S04]  /*19c30*/  LDS.U8 R3, [R2+UR5] ;  /* 0x0000000502037984 */ /* 0x000ea80008000000 */
[----:B0-----:R-:W-:Y:S04]  /*19c40*/  STL [R1+0x10e4], R4 ;  /* 0x0010e40401007387 */ /* 0x001fe80000100800 */
[----:B------:R-:W0:Y:S04]  /*19c50*/  LDS.U8 R4, [R2+UR5+0x110] ;  /* 0x0001100502047984 */ /* 0x000e280008000000 */
[----:B--2---:R-:W-:Y:S04]  /*19c60*/  STL [R1+0x9fc], R3 ;  /* 0x0009fc0301007387 */ /* 0x004fe80000100800 */
[----:B------:R-:W2:Y:S04]  /*19c70*/  LDS.U8 R3, [R2+UR5+0x198] ;  /* 0x0001980502037984 */ /* 0x000ea80008000000 */
[----:B------:R-:W-:Y:S04]  /*19c80*/  STL [R1+0x9f8], R0 ;  /* 0x0009f80001007387 */ /* 0x000fe80000100800 */
[----:B------:R-:W3:Y:S04]  /*19c90*/  LDS.U8 R0, [R2+UR5+0x8] ;  /* 0x0000080502007984 */ /* 0x000ee80008000000 */
[----:B0-----:R-:W-:Y:S04]  /*19ca0*/  STL [R1+0x10f0], R4 ;  /* 0x0010f00401007387 */ /* 0x001fe80000100800 */
[----:B------:R-:W0:Y:S04]  /*19cb0*/  LDS.U8 R4, [R2+UR5+0x80] ;  /* 0x0000800502047984 */ /* 0x000e280008000000 */
[----:B--2---:R-:W-:Y:S04]  /*19cc0*/  STL [R1+0x10ec], R3 ;  /* 0x0010ec0301007387 */ /* 0x004fe80000100800 */
[----:B------:R-:W2:Y:S04]  /*19cd0*/  LDS.U8 R3, [R2+UR5+0x118] ;  /* 0x0001180502037984 */ /* 0x000ea80008000000 */
[----:B---3--:R-:W-:Y:S04]  /*19ce0*/  STL [R1+0xa04], R0 ;  /* 0x000a040001007387 */ /* 0x008fe80000100800 */
        /* <DEDUP_REMOVED lines=38> */
[----:B--2---:R-:W-:Y:S04]  /*19f50*/  STL [R1+0xa30], R3 ;  /* 0x000a300301007387 */ /* 0x004fe80000100800 */
[----:B------:R-:W0:Y:S04]  /*19f60*/  LDS.U8 R4, [R2+UR5+0x900] ;  /* 0x0009000502047984 */ /* 0x000e280008000000 */
[----:B------:R-:W2:Y:S04]  /*19f70*/  LDS.U8 R3, [R2+UR5+0x988] ;  /* 0x0009880502037984 */ /* 0x000ea80008000000 */
[----:B---3--:R-:W-:Y:S04]  /*19f80*/  STL [R1+0xa2c], R0 ;  /* 0x000a2c0001007387 */ /* 0x008fe80000100800 */
[----:B------:R-:W3:Y:S04]  /*19f90*/  LDS.U8 R0, [R2+UR5+0x818] ;  /* 0x0008180502007984 */ /* 0x000ee80008000000 */
[----:B0-----:R1:W-:Y:S04]  /*19fa0*/  STL [R1+0x1120], R4 ;  /* 0x0011200401007387 */ /* 0x0013e80000100800 */
[----:B--2---:R-:W-:Y:S04]  /*19fb0*/  STL [R1+0x111c], R3 ;  /* 0x00111c0301007387 */ /* 0x004fe80000100800 */
[----:B------:R-:W0:Y:S04]  /*19fc0*/  LDS.U8 R3, [R2+UR5+0x890] ;  /* 0x0008900502037984 */ /* 0x000e280008000000 */
[----:B---3--:R2:W-:Y:S01]  /*19fd0*/  STL [R1+0xa38], R0 ;  /* 0x000a380001007387 */ /* 0x0085e20000100800 */
[----:B-1----:R-:W-:-:S02]  /*19fe0*/  SHF.R.U32.HI R4, RZ, 0x2, R29 ;  /* 0x00000002ff047819 */ /* 0x002fc4000001161d */
[----:B--2---:R-:W-:Y:S02]  /*19ff0*/  LOP3.LUT R0, R29, 0x3, RZ, 0xc0, !PT ;  /* 0x000000031d007812 */ /* 0x004fe400078ec0ff */
[----:B------:R-:W-:-:S03]  /*1a000*/  SGXT.U32 R4, R4, 0x3 ;  /* 0x000000030404781a */ /* 0x000fc60000000000 */
[----:B------:R-:W-:-:S05]  /*1a010*/  IMAD R0, R0, 0x220, RZ ;  /* 0x0000022000007824 */ /* 0x000fca00078e02ff */
[----:B------:R-:W-:Y:S02]  /*1a020*/  LOP3.LUT R0, R0, R4, RZ, 0xfc, !PT ;  /* 0x0000000400007212 */ /* 0x000fe400078efcff */
[----:B------:R-:W1:Y:S02]  /*1a030*/  LDS.U8 R4, [R2+UR5+0x980] ;  /* 0x0009800502047984 */ /* 0x000e640008000000 */
[----:B------:R-:W-:-:S05]  /*1a040*/  LOP3.LUT R0, R0, 0x40, RZ, 0x3c, !PT ;  /* 0x0000004000007812 */ /* 0x000fca00078e3cff */
[----:B------:R-:W-:Y:S04]  /*1a050*/  LDS.U8 R2, [R0+UR5+0x88] ;  /* 0x0000880500027984 */ /* 0x000fe80008000000 */
[----:B0-----:R-:W-:Y:S04]  /*1a060*/  STL [R1+0xa34], R3 ;  /* 0x000a340301007387 */ /* 0x001fe80000100800 */
[----:B------:R-:W0:Y:S04]  /*1a070*/  LDS.U8 R3, [R0+UR5] ;  /* 0x0000000500037984 */ /* 0x000e280008000000 */
[----:B------:R-:W-:Y:S04]  /*1a080*/  STL [R1+0x1128], R5 ;  /* 0x0011280501007387 */ /* 0x000fe80000100800 */
[----:B-1----:R-:W-:Y:S04]  /*1a090*/  STL [R1+0x1124], R4 ;  /* 0x0011240401007387 */ /* 0x002fe80000100800 */
[----:B------:R-:W1:Y:S04]  /*1a0a0*/  LDS.U8 R4, [R0+UR5+0x110] ;  /* 0x0001100500047984 */ /* 0x000e680008000000 */
[----:B0-----:R-:W-:Y:S04]  /*1a0b0*/  STL [R1+0xa40], R3 ;  /* 0x000a400301007387 */ /* 0x001fe80000100800 */
[----:B------:R-:W0:Y:S04]  /*1a0c0*/  LDS.U8 R3, [R0+UR5+0x198] ;  /* 0x0001980500037984 */ /* 0x000e280008000000 */
[----:B------:R-:W-:Y:S04]  /*1a0d0*/  STL [R1+0xa3c], R2 ;  /* 0x000a3c0201007387 */ /* 0x000fe80000100800 */
[----:B------:R-:W2:Y:S04]  /*1a0e0*/  LDS.U8 R2, [R0+UR5+0x8] ;  /* 0x0000080500027984 */ /* 0x000ea80008000000 */
[----:B-1----:R-:W-:Y:S04]  /*1a0f0*/  STL [R1+0x1130], R4 ;  /* 0x0011300401007387 */ /* 0x002fe80000100800 */
[----:B------:R-:W1:Y:S04]  /*1a100*/  LDS.U8 R4, [R0+UR5+0x80] ;  /* 0x0000800500047984 */ /* 0x000e680008000000 */
[----:B0-----:R-:W-:Y:S04]  /*1a110*/  STL [R1+0x112c], R3 ;  /* 0x00112c0301007387 */ /* 0x001fe80000100800 */
[----:B------:R-:W0:Y:S04]  /*1a120*/  LDS.U8 R3, [R0+UR5+0x118] ;  /* 0x0001180500037984 */ /* 0x000e280008000000 */
[----:B--2---:R-:W-:Y:S04]  /*1a130*/  STL [R1+0xa48], R2 ;  /* 0x000a480201007387 */ /* 0x004fe80000100800 */
        /* <DEDUP_REMOVED lines=38> */
[----:B------:R-:W-:Y:S04]  /*1a3a0*/  LDS.U8 R4, [R0+UR5+0x988] ;  /* 0x0009880500047984 */ /* 0x000fe80008000000 */
[----:B0-----:R-:W-:Y:S04]  /*1a3b0*/  STL [R1+0x1060], R3 ;  /* 0x0010600301007387 */ /* 0x001fe80000100800 */
[----:B------:R-:W0:Y:S04]  /*1a3c0*/  LDS.U8 R3, [R0+UR5+0x900] ;  /* 0x0009000500037984 */ /* 0x000e280008000000 */
[----:B--2---:R-:W-:Y:S04]  /*1a3d0*/  STL [R1+0x105c], R2 ;  /* 0x00105c0201007387 */ /* 0x004fe80000100800 */
[----:B------:R-:W1:Y:S04]  /*1a3e0*/  LDS.U8 R2, [R0+UR5+0x818] ;  /* 0x0008180500027984 */ /* 0x000e680008000000 */
[----:B0-----:R0:W-:Y:S04]  /*1a3f0*/  STL [R1+0x1160], R3 ;  /* 0x0011600301007387 */ /* 0x0011e80000100800 */
[----:B------:R-:W-:Y:S04]  /*1a400*/  STL [R1+0x115c], R4 ;  /* 0x00115c0401007387 */ /* 0x000fe80000100800 */
[----:B-1----:R1:W-:Y:S04]  /*1a410*/  STL [R1+0x1068], R2 ;  /* 0x0010680201007387 */ /* 0x0023e80000100800 */
[----:B------:R-:W2:Y:S01]  /*1a420*/  LDS.U8 R4, [R0+UR5+0x890] ;  /* 0x0008900500047984 */ /* 0x000ea20008000000 */
[----:B0-----:R-:W-:-:S02]  /*1a430*/  SHF.R.U32.HI R3, RZ, 0x2, R29 ;  /* 0x00000002ff037819 */ /* 0x001fc4000001161d */
[----:B-1----:R-:W-:Y:S02]  /*1a440*/  LOP3.LUT R2, R29, 0x3, RZ, 0xc0, !PT ;  /* 0x000000031d027812 */ /* 0x002fe400078ec0ff */
[----:B------:R-:W-:-:S03]  /*1a450*/  SGXT.U32 R3, R3, 0x3 ;  /* 0x000000030303781a */ /* 0x000fc60000000000 */
[----:B------:R-:W-:-:S05]  /*1a460*/  IMAD R2, R2, 0x220, RZ ;  /* 0x0000022002027824 */ /* 0x000fca00078e02ff */
[----:B------:R-:W-:Y:S02]  /*1a470*/  LOP3.LUT R2, R2, R3, RZ, 0xfc, !PT ;  /* 0x0000000302027212 */ /* 0x000fe400078efcff */
[----:B------:R-:W0:Y:S04]  /*1a480*/  LDS.U8 R3, [R0+UR5+0x908] ;  /* 0x0009080500037984 */ /* 0x000e280008000000 */
[----:B------:R-:W1:Y:S01]  /*1a490*/  LDS.U8 R0, [R0+UR5+0x980] ;  /* 0x0009800500007984 */ /* 0x000e620008000000 */
[----:B------:R-:W-:-:S03]  /*1a4a0*/  LOP3.LUT R2, R2, 0x60, RZ, 0x3c, !PT ;  /* 0x0000006002027812 */ /* 0x000fc600078e3cff */
[----:B--2---:R-:W-:Y:S04]  /*1a4b0*/  STL [R1+0x1064], R4 ;  /* 0x0010640401007387 */ /* 0x004fe80000100800 */
[----:B------:R-:W2:Y:S04]  /*1a4c0*/  LDS.U8 R4, [R2+UR5] ;  /* 0x0000000502047984 */ /* 0x000ea80008000000 */
        /* <DEDUP_REMOVED lines=35> */
[----:B------:R-:W2:Y:S04]  /*1a700*/  LDL.LU R13, [R1+0x9a8] ;  /* 0x0009a800010d7983 */ /* 0x000ea80000300800 */
[----:B------:R-:W-:Y:S04]  /*1a710*/  LDS.U8 R4, [R2+UR5+0x188] ;  /* 0x0001880502047984 */ /* 0x000fe80008000000 */
[----:B0-----:R-:W-:Y:S04]  /*1a720*/  STL [R1+0x1090], R3 ;  /* 0x0010900301007387 */ /* 0x001fe80000100800 */
[----:B------:R-:W3:Y:S04]  /*1a730*/  LDL.LU R15, [R1+0x9a4] ;  /* 0x0009a400010f7983 */ /* 0x000ee80000300800 */
[----:B-1----:R-:W-:Y:S04]  /*1a740*/  STL [R1+0x108c], R0 ;  /* 0x00108c0001007387 */ /* 0x002fe80000100800 */
[----:B------:R-:W0:Y:S04]  /*1a750*/  LDS.U8 R0, [R2+UR5+0x100] ;  /* 0x0001000502007984 */ /* 0x000e280008000000 */
[----:B------:R-:W4:Y:S04]  /*1a760*/  LDL.LU R16, [R1+0x998] ;  /* 0x0009980001107983 */ /* 0x000f280000300800 */
[----:B------:R-:W3:Y:S04]  /*1a770*/  LDL.LU R17, [R1+0x994] ;  /* 0x0009940001117983 */ /* 0x000ee80000300800 */
[----:B------:R-:W3:Y:S04]  /*1a780*/  LDL.LU R21, [R1+0x988] ;  /* 0x0009880001157983 */ /* 0x000ee80000300800 */
[----:B------:R-:W3:Y:S04]  /*1a790*/  LDL.LU R22, [R1+0x984] ;  /* 0x0009840001167983 */ /* 0x000ee80000300800 */
[----:B------:R-:W3:Y:S04]  /*1a7a0*/  LDL.LU R23, [R1+0x978] ;  /* 0x0009780001177983 */ /* 0x000ee80000300800 */
[----:B------:R-:W3:Y:S04]  /*1a7b0*/  LDL.LU R24, [R1+0x974] ;  /* 0x0009740001187983 */ /* 0x000ee80000300800 */
[----:B------:R-:W3:Y:S04]  /*1a7c0*/  LDL.LU R25, [R1+0x968] ;  /* 0x0009680001197983 */ /* 0x000ee80000300800 */
[----:B------:R-:W1:Y:S04]  /*1a7d0*/  LDS.U8 R3, [R2+UR5+0x18] ;  /* 0x0000180502037984 */ /* 0x000e680008000000 */
[----:B0-----:R-:W-:Y:S04]  /*1a7e0*/  STL [R1+0x1190], R0 ;  /* 0x0011900001007387 */ /* 0x001fe80000100800 */
[----:B------:R-:W0:Y:S04]  /*1a7f0*/  LDS.U8 R0, [R2+UR5+0x90] ;  /* 0x0000900502007984 */ /* 0x000e280008000000 */
[----:B------:R-:W-:Y:S04]  /*1a800*/  STL [R1+0x118c], R4 ;  /* 0x00118c0401007387 */ /* 0x000fe80000100800 */
[----:B------:R-:W0:Y:S04]  /*1a810*/  LDS.U8 R4, [R2+UR5+0x108] ;  /* 0x0001080502047984 */ /* 0x000e280008000000 */
[----:B-1----:R-:W-:Y:S04]  /*1a820*/  STL [R1+0x1098], R3 ;  /* 0x0010980301007387 */ /* 0x002fe80000100800 */
[----:B------:R-:W1:Y:S04]  /*1a830*/  LDS.U8 R3, [R2+UR5+0x180] ;  /* 0x0001800502037984 */ /* 0x000e680008000000 */
[----:B0-----:R-:W-:Y:S04]  /*1a840*/  STL [R1+0x1094], R0 ;  /* 0x0010940001007387 */ /* 0x001fe80000100800 */
[----:B------:R-:W0:Y:S04]  /*1a850*/  LDS.U8 R0, [R2+UR5+0x810] ;  /* 0x0008100502007984 */ /* 0x000e280008000000 */
[----:B------:R-:W-:Y:S04]  /*1a860*/  STL [R1+0x1198], R4 ;  /* 0x0011980401007387 */ /* 0x000fe80000100800 */
[----:B------:R-:W0:Y:S04]  /*1a870*/  LDS.U8 R4, [R2+UR5+0x898] ;  /* 0x0008980502047984 */ /* 0x000e280008000000 */
[----:B-1----:R-:W-:Y:S04]  /*1a880*/  STL [R1+0x1194], R3 ;  /* 0x0011940301007387 */ /* 0x002fe80000100800 */
[----:B------:R-:W-:Y:S04]  /*1a890*/  LDS.U8 R3, [R2+UR5+0x900] ;  /* 0x0009000502037984 */ /* 0x000fe80008000000 */
[----:B0-----:R-:W-:Y:S04]  /*1a8a0*/  STL [R1+0x10a0], R0 ;  /* 0x0010a00001007387 */ /* 0x001fe80000100800 */
[----:B------:R-:W0:Y:S04]  /*1a8b0*/  LDS.U8 R0, [R2+UR5+0x988] ;  /* 0x0009880502007984 */ /* 0x000e280008000000 */
[----:B------:R-:W-:Y:S04]  /*1a8c0*/  STL [R1+0x109c], R4 ;  /* 0x00109c0401007387 */ /* 0x000fe80000100800 */
[----:B0-----:R-:W-:Y:S04]  /*1a8d0*/  STL [R1+0x1778], R0 ;  /* 0x0017780001007387 */ /* 0x001fe80000100800 */
[----:B------:R-:W0:Y:S04]  /*1a8e0*/  LDS.U8 R0, [R2+UR5+0x818] ;  /* 0x0008180502007984 */ /* 0x000e280008000000 */
[----:B------:R-:W-:Y:S04]  /*1a8f0*/  STL [R1+0x11a0], R3 ;  /* 0x0011a00301007387 */ /* 0x000fe80000100800 */
[----:B------:R-:W1:Y:S04]  /*1a900*/  LDS.U8 R3, [R2+UR5+0x890] ;  /* 0x0008900502037984 */ /* 0x000e680008000000 */
[----:B0-----:R-:W-:Y:S04]  /*1a910*/  STL [R1+0x10a8], R0 ;  /* 0x0010a80001007387 */ /* 0x001fe80000100800 */
[----:B------:R-:W0:Y:S04]  /*1a920*/  LDS.U8 R0, [R2+UR5+0x908] ;  /* 0x0009080502007984 */ /* 0x000e280008000000 */
[----:B-1----:R-:W-:Y:S04]  /*1a930*/  STL [R1+0x10a4], R3 ;  /* 0x0010a40301007387 */ /* 0x002fe80000100800 */
[----:B------:R-:W4:Y:S04]  /*1a940*/  LDL.LU R18, [R1+0x964] ;  /* 0x0009640001127983 */ /* 0x000f280000300800 */
[----:B------:R-:W4:Y:S01]  /*1a950*/  LDL.LU R19, [R1+0x958] ;  /* 0x0009580001137983 */ /* 0x000f220000300800 */
[----:B------:R-:W-:-:S03]  /*1a960*/  LOP3.LUT R14, R29, 0x3f, RZ, 0xc0, !PT ;  /* 0x0000003f1d0e7812 */ /* 0x000fc600078ec0ff */
[----:B0-----:R-:W-:Y:S04]  /*1a970*/  STL [R1+0x11a8], R0 ;  /* 0x0011a80001007387 */ /* 0x001fe80000100800 */
[----:B------:R-:W4:Y:S04]  /*1a980*/  LDL.LU R20, [R1+0x954] ;  /* 0x0009540001147983 */ /* 0x000f280000300800 */
[----:B------:R-:W4:Y:S04]  /*1a990*/  LDL.LU R28, [R1+0x948] ;  /* 0x00094800011c7983 */ /* 0x000f280000300800 */
[----:B------:R-:W4:Y:S04]  /*1a9a0*/  LDL.LU R29, [R1+0x944] ;  /* 0x00094400011d7983 */ /* 0x000f280000300800 */
[----:B------:R-:W0:Y:S01]  /*1a9b0*/  LDS.U8 R0, [R2+UR5+0x980] ;  /* 0x0009800502007984 */ /* 0x000e220008000000 */
[----:B------:R-:W-:Y:S06]  /*1a9c0*/  BAR.SYNC.DEFER_BLOCKING 0x0 ;  /* 0x0000000000007b1d */ /* 0x000fec0000010000 */
[----:B--2---:R-:W-:Y:S04]  /*1a9d0*/  STS.U8 [R14+UR5], R13 ;  /* 0x0000000d0e007988 */ /* 0x004fe80008000005 */
[----:B0-----:R0:W-:Y:S04]  /*1a9e0*/  STL [R1+0x11a4], R0 ;  /* 0x0011a40001007387 */ /* 0x0011e80000100800 */
[----:B0-----:R-:W2:Y:S04]  /*1a9f0*/  LDL.LU R0, [R1+0x938] ;  /* 0x0009380001007983 */ /* 0x001ea80000300800 */
[----:B------:R-:W2:Y:S04]  /*1aa00*/  LDL.LU R2, [R1+0x934] ;  /* 0x0009340001027983 */ /* 0x000ea80000300800 */
[----:B------:R-:W2:Y:S04]  /*1aa10*/  LDL.LU R3, [R1+0x928] ;  /* 0x0009280001037983 */ /* 0x000ea80000300800 */
[----:B------:R-:W2:Y:S04]  /*1aa20*/  LDL.LU R4, [R1+0x924] ;  /* 0x0009240001047983 */ /* 0x000ea80000300800 */
[----:B------:R-:W2:Y:S04]  /*1aa30*/  LDL.LU R5, [R1+0x918] ;  /* 0x0009180001057983 */ /* 0x000ea80000300800 */
[----:B------:R-:W2:Y:S04]  /*1aa40*/  LDL.LU R6, [R1+0x914] ;  /* 0x0009140001067983 */ /* 0x000ea80000300800 */
[----:B---3--:R-:W-:Y:S04]  /*1aa50*/  STS.U8 [R14+UR5+0x40], R15 ;  /* 0x0000400f0e007988 */ /* 0x008fe80008000005 */
[----:B------:R-:W3:Y:S04]  /*1aa60*/  LDL.LU R7, [R1+0x908] ;  /* 0x0009080001077983 */ /* 0x000ee80000300800 */
[----:B----4-:R-:W-:Y:S04]  /*1aa70*/  STS.U8 [R14+UR5+0x100], R16 ;  /* 0x000100100e007988 */ /* 0x010fe80008000005 */
[----:B------:R-:W4:Y:S04]  /*1aa80*/  LDL.LU R8, [R1+0x904] ;  /* 0x0009040001087983 */ /* 0x000f280000300800 */
[----:B------:R-:W-:Y:S04]  /*1aa90*/  STS.U8 [R14+UR5+0x140], R17 ;  /* 0x000140110e007988 */ /* 0x000fe80008000005 */
[----:B------:R-:W4:Y:S04]  /*1aaa0*/  LDL.LU R9, [R1+0x8f8] ;  /* 0x0008f80001097983 */ /* 0x000f280000300800 */
[----:B------:R0:W-:Y:S04]  /*1aab0*/  STS.U8 [R14+UR5+0x200], R21 ;  /* 0x000200150e007988 */ /* 0x0001e80008000005 */
[----:B------:R-:W4:Y:S04]  /*1aac0*/  LDL.LU R10, [R1+0x8f4] ;  /* 0x0008f400010a7983 */ /* 0x000f280000300800 */
[----:B------:R1:W-:Y:S04]  /*1aad0*/  STS.U8 [R14+UR5+0x240], R22 ;  /* 0x000240160e007988 */ /* 0x0003e80008000005 */
[----:B------:R0:W-:Y:S04]  /*1aae0*/  STS.U8 [R14+UR5+0x300], R23 ;  /* 0x000300170e007988 */ /* 0x0001e80008000005 */
[----:B------:R1:W-:Y:S04]  /*1aaf0*/  STS.U8 [R14+UR5+0x340], R24 ;  /* 0x000340180e007988 */ /* 0x0003e80008000005 */
[----:B------:R1:W-:Y:S04]  /*1ab00*/  STS.U8 [R14+UR5+0x400], R25 ;  /* 0x000400190e007988 */ /* 0x0003e80008000005 */
[----:B0-----:R-:W4:Y:S04]  /*1ab10*/  LDL.LU R21, [R1+0x8e8] ;  /* 0x0008e80001157983 */ /* 0x001f280000300800 */
[----:B-1----:R-:W4:Y:S04]  /*1ab20*/  LDL.LU R22, [R1+0x8e4] ;  /* 0x0008e40001167983 */ /* 0x002f280000300800 */
[----:B------:R-:W4:Y:S04]  /*1ab30*/  LDL.LU R23, [R1+0x8d8] ;  /* 0x0008d80001177983 */ /* 0x000f280000300800 */
        /* <DEDUP_REMOVED lines=8> */
[----:B------:R0:W-:Y:S04]  /*1abc0*/  STS.U8 [R14+UR5+0x440], R18 ;  /* 0x000440120e007988 */ /* 0x0001e80008000005 */
[----:B------:R1:W-:Y:S04]  /*1abd0*/  STS.U8 [R14+UR5+0x500], R19 ;  /* 0x000500130e007988 */ /* 0x0003e80008000005 */
[----:B0-----:R-:W4:Y:S04]  /*1abe0*/  LDL.LU R18, [R1+0x90] ;  /* 0x0000900001127983 */ /* 0x001f280000300800 */
[----:B-1----:R-:W4:Y:S04]  /*1abf0*/  LDL.LU R19, [R1+0x84] ;  /* 0x0000840001137983 */ /* 0x002f280000300800 */
[----:B------:R0:W-:Y:S04]  /*1ac00*/  STS.U8 [R14+UR5+0x540], R20 ;  /* 0x000540140e007988 */ /* 0x0001e80008000005 */
[----:B------:R1:W-:Y:S04]  /*1ac10*/  STS.U8 [R14+UR5+0x600], R28 ;  /* 0x0006001c0e007988 */ /* 0x0003e80008000005 */
[----:B------:R1:W-:Y:S04]  /*1ac20*/  STS.U8 [R14+UR5+0x640], R29 ;  /* 0x0006401d0e007988 */ /* 0x0003e80008000005 */
[----:B0-----:R-:W4:Y:S04]  /*1ac30*/  LDL.LU R20, [R1+0x80] ;  /* 0x0000800001147983 */ /* 0x001f280000300800 */
[----:B-1----:R-:W4:Y:S04]  /*1ac40*/  LDL.LU R28, [R1+0x64] ;  /* 0x00006400011c7983 */ /* 0x002f280000300800 */
[----:B------:R-:W4:Y:S04]  /*1ac50*/  LDL.LU R29, [R1+0x60] ;  /* 0x00006000011d7983 */ /* 0x000f280000300800 */
[----:B--2---:R-:W-:Y:S04]  /*1ac60*/  STS.U8 [R14+UR5+0x700], R0 ;  /* 0x000700000e007988 */ /* 0x004fe80008000005 */
[----:B------:R-:W-:Y:S04]  /*1ac70*/  STS.U8 [R14+UR5+0x740], R2 ;  /* 0x000740020e007988 */ /* 0x000fe80008000005 */
[----:B------:R-:W-:Y:S04]  /*1ac80*/  STS.U8 [R14+UR5+0x800], R3 ;  /* 0x000800030e007988 */ /* 0x000fe80008000005 */
[----:B------:R-:W-:Y:S04]  /*1ac90*/  STS.U8 [R14+UR5+0x840], R4 ;  /* 0x000840040e007988 */ /* 0x000fe80008000005 */
[----:B------:R-:W-:Y:S04]  /*1aca0*/  STS.U8 [R14+UR5+0x900], R5 ;  /* 0x000900050e007988 */ /* 0x000fe80008000005 */
[----:B------:R-:W-:Y:S04]  /*1acb0*/  STS.U8 [R14+UR5+0x940], R6 ;  /* 0x000940060e007988 */ /* 0x000fe80008000005 */
[----:B---3--:R-:W-:Y:S04]  /*1acc0*/  STS.U8 [R14+UR5+0xa00], R7 ;  /* 0x000a00070e007988 */ /* 0x008fe80008000005 */
[----:B----4-:R-:W-:Y:S04]  /*1acd0*/  STS.U8 [R14+UR5+0xa40], R8 ;  /* 0x000a40080e007988 */ /* 0x010fe80008000005 */
[----:B------:R-:W-:Y:S04]  /*1ace0*/  STS.U8 [R14+UR5+0xb00], R9 ;  /* 0x000b00090e007988 */ /* 0x000fe80008000005 */
[----:B------:R-:W-:Y:S04]  /*1acf0*/  STS.U8 [R14+UR5+0xb40], R10 ;  /* 0x000b400a0e007988 */ /* 0x000fe80008000005 */
[----:B------:R0:W-:Y:S04]  /*1ad00*/  STS.U8 [R14+UR5+0xc00], R21 ;  /* 0x000c00150e007988 */ /* 0x0001e80008000005 */
[----:B------:R1:W-:Y:S04]  /*1ad10*/  STS.U8 [R14+UR5+0xc40], R22 ;  /* 0x000c40160e007988 */ /* 0x0003e80008000005 */
[----:B------:R2:W-:Y:S04]  /*1ad20*/  STS.U8 [R14+UR5+0xd00], R23 ;  /* 0x000d00170e007988 */ /* 0x0005e80008000005 */
[----:B------:R3:W-:Y:S04]  /*1ad30*/  STS.U8 [R14+UR5+0xd40], R24 ;  /* 0x000d40180e007988 */ /* 0x0007e80008000005 */
[----:B------:R4:W-:Y:S04]  /*1ad40*/  STS.U8 [R14+UR5+0xe00], R25 ;  /* 0x000e00190e007988 */ /* 0x0009e80008000005 */
[----:B------:R-:W-:Y:S04]  /*1ad50*/  STS.U8 [R14+UR5+0xe40], R11 ;  /* 0x000e400b0e007988 */ /* 0x000fe80008000005 */
[----:B------:R-:W-:Y:S04]  /*1ad60*/  STS.U8 [R14+UR5+0xf00], R12 ;  /* 0x000f000c0e007988 */ /* 0x000fe80008000005 */
[----:B------:R-:W-:Y:S04]  /*1ad70*/  STS.U8 [R14+UR5+0xf40], R13 ;  /* 0x000f400d0e007988 */ /* 0x000fe80008000005 */
[----:B------:R-:W-:Y:S04]  /*1ad80*/  STS.U8 [R14+UR5+0x1000], R15 ;  /* 0x0010000f0e007988 */ /* 0x000fe80008000005 */
[----:B------:R-:W-:Y:S04]  /*1ad90*/  STS.U8 [R14+UR5+0x1040], R16 ;  /* 0x001040100e007988 */ /* 0x000fe80008000005 */
[----:B0-----:R-:W4:Y:S04]  /*1ada0*/  LDL.LU R21, [R1+0x54] ;  /* 0x0000540001157983 */ /* 0x001f280000300800 */
[----:B------:R-:W-:Y:S04]  /*1adb0*/  STS.U8 [R14+UR5+0x1100], R17 ;  /* 0x001100110e007988 */ /* 0x000fe80008000005 */
[----:B-1----:R-:W4:Y:S04]  /*1adc0*/  LDL.LU R22, [R1+0x50] ;  /* 0x0000500001167983 */ /* 0x002f280000300800 */
[----:B--2---:R-:W2:Y:S04]  /*1add0*/  LDL.LU R23, [R1+0x44] ;  /* 0x0000440001177983 */ /* 0x004ea80000300800 */
[----:B---3--:R-:W3:Y:S04]  /*1ade0*/  LDL.LU R24, [R1+0x40] ;  /* 0x0000400001187983 */ /* 0x008ee80000300800 */
[----:B----4-:R-:W4:Y:S04]  /*1adf0*/  LDL.LU R25, [R1+0x3c] ;  /* 0x00003c0001197983 */ /* 0x010f280000300800 */
[----:B------:R-:W-:Y:S04]  /*1ae00*/  STS.U8 [R14+UR5+0x1140], R18 ;  /* 0x001140120e007988 */ /* 0x000fe80008000005 */
[----:B------:R-:W-:Y:S04]  /*1ae10*/  STS.U8 [R14+UR5+0x1200], R19 ;  /* 0x001200130e007988 */ /* 0x000fe80008000005 */
[----:B------:R-:W-:Y:S04]  /*1ae20*/  STS.U8 [R14+UR5+0x1240], R20 ;  /* 0x001240140e007988 */ /* 0x000fe80008000005 */
        /* <DEDUP_REMOVED lines=16> */
[----:B------:R-:W4:Y:S04]  /*1af30*/  LDL.LU R13, [R1] ;  /* 0x00000000010d7983 */ /* 0x000f280000300800 */
        /* <DEDUP_REMOVED lines=8> */
[----:B--2---:R2:W-:Y:S04]  /*1afc0*/  STS.U8 [R14+UR5+0x1500], R23 ;  /* 0x001500170e007988 */ /* 0x0045e80008000005 */
[----:B---3--:R3:W-:Y:S04]  /*1afd0*/  STS.U8 [R14+UR5+0x1540], R24 ;  /* 0x001540180e007988 */ /* 0x0087e80008000005 */
[----:B----4-:R4:W-:Y:S04]  /*1afe0*/  STS.U8 [R14+UR5+0x1600], R25 ;  /* 0x001600190e007988 */ /* 0x0109e80008000005 */
[----:B0-----:R-:W4:Y:S04]  /*1aff0*/  LDL.LU R21, [R1+0x970] ;  /* 0x0009700001157983 */ /* 0x001f280000300800 */
[----:B-1----:R-:W4:Y:S04]  /*1b000*/  LDL.LU R22, [R1+0x96c] ;  /* 0x00096c0001167983 */ /* 0x002f280000300800 */
[----:B--2---:R-:W2:Y:S04]  /*1b010*/  LDL.LU R23, [R1+0x960] ;  /* 0x0009600001177983 */ /* 0x004ea80000300800 */
[----:B---3--:R-:W3:Y:S04]  /*1b020*/  LDL.LU R24, [R1+0x95c] ;  /* 0x00095c0001187983 */ /* 0x008ee80000300800 */
[----:B----4-:R-:W4:Y:S04]  /*1b030*/  LDL.LU R25, [R1+0x950] ;  /* 0x0009500001197983 */ /* 0x010f280000300800 */
[----:B------:R0:W-:Y:S04]  /*1b040*/  STS.U8 [R14+UR5+0x1640], R28 ;  /* 0x0016401c0e007988 */ /* 0x0001e80008000005 */
[----:B------:R1:W-:Y:S04]  /*1b050*/  STS.U8 [R14+UR5+0x1700], R29 ;  /* 0x0017001d0e007988 */ /* 0x0003e80008000005 */
[----:B------:R-:W-:Y:S04]  /*1b060*/  STS.U8 [R14+UR5+0x1740], R0 ;  /* 0x001740000e007988 */ /* 0x000fe80008000005 */
[----:B------:R1:W-:Y:S04]  /*1b070*/  STS.U8 [R14+UR5+0x1800], R2 ;  /* 0x001800020e007988 */ /* 0x0003e80008000005 */
[----:B0-----:R-:W2:Y:S04]  /*1b080*/  LDL.LU R28, [R1+0x2430] ;  /* 0x00243000011c7983 */ /* 0x001ea80000300800 */
[----:B-1----:R-:W2:Y:S04]  /*1b090*/  LDL.LU R29, [R1+0x242c] ;  /* 0x00242c00011d7983 */ /* 0x002ea80000300800 */
[----:B------:R-:W2:Y:S04]  /*1b0a0*/  LDL.LU R2, [R1+0x930] ;  /* 0x0009300001027983 */ /* 0x000ea80000300800 */
[----:B--2---:R0:W-:Y:S04]  /*1b0b0*/  STL [R1+0x2420], R2 ;  /* 0x0024200201007387 */ /* 0x0041e80000100800 */
[----:B0-----:R-:W2:Y:S04]  /*1b0c0*/  LDL.LU R2, [R1+0x93c] ;  /* 0x00093c0001027983 */ /* 0x001ea80000300800 */
[----:B--2---:R0:W-:Y:S04]  /*1b0d0*/  STL [R1+0x2424], R2 ;  /* 0x0024240201007387 */ /* 0x0041e80000100800 */
[----:B0-----:R-:W2:Y:S04]  /*1b0e0*/  LDL.LU R2, [R1+0x940] ;  /* 0x0009400001027983 */ /* 0x001ea80000300800 */
[----:B------:R-:W-:Y:S04]  /*1b0f0*/  STS.U8 [R14+UR5+0x1840], R3 ;  /* 0x001840030e007988 */ /* 0x000fe80008000005 */
        /* <DEDUP_REMOVED lines=9> */
[----:B------:R-:W-:Y:S01]  /*1b190*/  STS.U8 [R14+UR5+0x1d40], R13 ;  /* 0x001d400d0e007988 */ /* 0x000fe20008000005 */
[----:B------:R-:W-:-:S03]  /*1b1a0*/  LOP3.LUT R0, R14, 0x10, RZ, 0x3c, !PT ;  /* 0x000000100e007812 */ /* 0x000fc600078e3cff */
[----:B------:R-:W-:Y:S04]  /*1b1b0*/  STS.U8 [R14+UR5+0x1e00], R29 ;  /* 0x001e001d0e007988 */ /* 0x000fe80008000005 */
[----:B------:R-:W-:Y:S04]  /*1b1c0*/  STS.U8 [R14+UR5+0x1e40], R28 ;  /* 0x001e401c0e007988 */ /* 0x000fe80008000005 */
[----:B------:R-:W-:Y:S04]  /*1b1d0*/  STS.U8 [R14+UR5+0x1f00], R27 ;  /* 0x001f001b0e007988 */ /* 0x000fe80008000005 */
[----:B--2---:R0:W-:Y:S04]  /*1b1e0*/  STL [R1+0x2428], R2 ;  /* 0x0024280201007387 */ /* 0x0041e80000100800 */
[----:B0-----:R-:W2:Y:S04]  /*1b1f0*/  LDL.LU R2, [R1+0x94c] ;  /* 0x00094c0001027983 */ /* 0x001ea80000300800 */
        /* <DEDUP_REMOVED lines=10> */
[----:B------:R0:W-:Y:S04]  /*1b2a0*/  STS.U8 [R14+UR5+0x1f40], R26 ;  /* 0x001f401a0e007988 */ /* 0x0001e80008000005 */
[----:B------:R-:W2:Y:S04]  /*1b2b0*/  LDL.LU R13, [R1+0x8dc] ;  /* 0x0008dc00010d7983 */ /* 0x000ea80000300800 */
[----:B------:R1:W-:Y:S04]  /*1b2c0*/  STS.U8 [R0+UR5+0x80], R15 ;  /* 0x0000800f00007988 */ /* 0x0003e80008000005 */
[----:B------:R0:W-:Y:S04]  /*1b2d0*/  STS.U8 [R0+UR5+0xc0], R16 ;  /* 0x0000c01000007988 */ /* 0x0001e80008000005 */
[----:B------:R0:W-:Y:S04]  /*1b2e0*/  STS.U8 [R0+UR5+0x180], R17 ;  /* 0x0001801100007988 */ /* 0x0001e80008000005 */
[----:B------:R1:W-:Y:S04]  /*1b2f0*/  STS.U8 [R0+UR5+0x1c0], R18 ;  /* 0x0001c01200007988 */ /* 0x0003e80008000005 */
[----:B------:R3:W-:Y:S04]  /*1b300*/  STS.U8 [R0+UR5+0x280], R19 ;  /* 0x0002801300007988 */ /* 0x0007e80008000005 */
[----:B0-----:R-:W2:Y:S04]  /*1b310*/  LDL.LU R14, [R1+0x8d0] ;  /* 0x0008d000010e7983 */ /* 0x001ea80000300800 */
[----:B-1----:R-:W2:Y:S04]  /*1b320*/  LDL.LU R15, [R1+0x8cc] ;  /* 0x0008cc00010f7983 */ /* 0x002ea80000300800 */
[----:B------:R-:W2:Y:S04]  /*1b330*/  LDL.LU R16, [R1+0x8c0] ;  /* 0x0008c00001107983 */ /* 0x000ea80000300800 */
[----:B------:R-:W2:Y:S04]  /*1b340*/  LDL.LU R17, [R1+0x8bc] ;  /* 0x0008bc0001117983 */ /* 0x000ea80000300800 */
[----:B------:R-:W2:Y:S04]  /*1b350*/  LDL.LU R18, [R1+0xac] ;  /* 0x0000ac0001127983 */ /* 0x000ea80000300800 */
[----:B------:R0:W-:Y:S04]  /*1b360*/  STS.U8 [R0+UR5+0x2c0], R20 ;  /* 0x0002c01400007988 */ /* 0x0001e80008000005 */
[----:B---3--:R-:W3:Y:S04]  /*1b370*/  LDL.LU R19, [R1+0xa8] ;  /* 0x0000a80001137983 */ /* 0x008ee80000300800 */
[----:B------:R1:W-:Y:S04]  /*1b380*/  STS.U8 [R0+UR5+0x380], R21 ;  /* 0x0003801500007988 */ /* 0x0003e80008000005 */
[----:B------:R0:W-:Y:S04]  /*1b390*/  STS.U8 [R0+UR5+0x3c0], R22 ;  /* 0x0003c01600007988 */ /* 0x0001e80008000005 */
[----:B------:R0:W-:Y:S04]  /*1b3a0*/  STS.U8 [R0+UR5+0x480], R23 ;  /* 0x0004801700007988 */ /* 0x0001e80008000005 */
[----:B------:R1:W-:Y:S04]  /*1b3b0*/  STS.U8 [R0+UR5+0x4c0], R24 ;  /* 0x0004c01800007988 */ /* 0x0003e80008000005 */
[----:B----4-:R4:W-:Y:S04]  /*1b3c0*/  STS.U8 [R0+UR5+0x580], R25 ;  /* 0x0005801900007988 */ /* 0x0109e80008000005 */
[----:B0-----:R-:W3:Y:S04]  /*1b3d0*/  LDL.LU R20, [R1+0x9c] ;  /* 0x00009c0001147983 */ /* 0x001ee80000300800 */
[----:B-1----:R-:W3:Y:S04]  /*1b3e0*/  LDL.LU R21, [R1+0x98] ;  /* 0x0000980001157983 */ /* 0x002ee80000300800 */
[----:B------:R-:W3:Y:S04]  /*1b3f0*/  LDL.LU R22, [R1+0x8c] ;  /* 0x00008c0001167983 */ /* 0x000ee80000300800 */
[----:B------:R-:W3:Y:S04]  /*1b400*/  LDL.LU R23, [R1+0x88] ;  /* 0x0000880001177983 */ /* 0x000ee80000300800 */
[----:B------:R-:W3:Y:S04]  /*1b410*/  LDL.LU R24, [R1+0x6c] ;  /* 0x00006c0001187983 */ /* 0x000ee80000300800 */
[----:B----4-:R-:W4:Y:S04]  /*1b420*/  LDL.LU R25, [R1+0x68] ;  /* 0x0000680001197983 */ /* 0x010f280000300800 */
[----:B------:R-:W3:Y:S04]  /*1b430*/  LDL.LU R26, [R1+0x5c] ;  /* 0x00005c00011a7983 */ /* 0x000ee80000300800 */
[----:B------:R-:W3:Y:S04]  /*1b440*/  LDL.LU R27, [R1+0x58] ;  /* 0x00005800011b7983 */ /* 0x000ee80000300800 */
[----:B------:R-:W3:Y:S04]  /*1b450*/  LDL.LU R28, [R1+0x4c] ;  /* 0x00004c00011c7983 */ /* 0x000ee80000300800 */
[----:B------:R-:W3:Y:S04]  /*1b460*/  LDL.LU R29, [R1+0x48] ;  /* 0x00004800011d7983 */ /* 0x000ee80000300800 */
[----:B--2---:R0:W-:Y:S04]  /*1b470*/  STS.U8 [R0+UR5+0x5c0], R2 ;  /* 0x0005c00200007988 */ /* 0x0041e80008000005 */
[----:B0-----:R-:W2:Y:S04]  /*1b480*/  LDL.LU R2, [R1+0x2428] ;  /* 0x0024280001027983 */ /* 0x001ea80000300800 */
[----:B--2---:R0:W-:Y:S04]  /*1b490*/  STS.U8 [R0+UR5+0x680], R2 ;  /* 0x0006800200007988 */ /* 0x0041e80008000005 */
[----:B0-----:R-:W2:Y:S04]  /*1b4a0*/  LDL.LU R2, [R1+0x2424] ;  /* 0x0024240001027983 */ /* 0x001ea80000300800 */
[----:B--2---:R0:W-:Y:S04]  /*1b4b0*/  STS.U8 [R0+UR5+0x6c0], R2 ;  /* 0x0006c00200007988 */ /* 0x0041e80008000005 */
[----:B0-----:R-:W2:Y:S04]  /*1b4c0*/  LDL.LU R2, [R1+0x2420] ;  /* 0x0024200001027983 */ /* 0x001ea80000300800 */
[----:B--2---:R0:W-:Y:S04]  /*1b4d0*/  STS.U8 [R0+UR5+0x780], R2 ;  /* 0x0007800200007988 */ /* 0x0041e80008000005 */
[----:B------:R1:W-:Y:S04]  /*1b4e0*/  STS.U8 [R0+UR5+0x7c0], R3 ;  /* 0x0007c00300007988 */ /* 0x0003e80008000005 */
[----:B------:R2:W-:Y:S04]  /*1b4f0*/  STS.U8 [R0+UR5+0x880], R4 ;  /* 0x0008800400007988 */ /* 0x0005e80008000005 */
[----:B------:R0:W-:Y:S04]  /*1b500*/  STS.U8 [R0+UR5+0x8c0], R5 ;  /* 0x0008c00500007988 */ /* 0x0001e80008000005 */
[----:B------:R1:W-:Y:S04]  /*1b510*/  STS.U8 [R0+UR5+0x980], R6 ;  /* 0x0009800600007988 */ /* 0x0003e80008000005 */
[----:B------:R2:W-:Y:S04]  /*1b520*/  STS.U8 [R0+UR5+0x9c0], R7 ;  /* 0x0009c00700007988 */ /* 0x0005e80008000005 */
[----:B0-----:R-:W4:Y:S04]  /*1b530*/  LDL.LU R2, [R1+0x241c] ;  /* 0x00241c0001027983 */ /* 0x001f280000300800 */
[----:B-1----:R-:W4:Y:S04]  /*1b540*/  LDL.LU R3, [R1+0x2418] ;  /* 0x0024180001037983 */ /* 0x002f280000300800 */
[----:B--2---:R-:W2:Y:S04]  /*1b550*/  LDL.LU R4, [R1+0x2414] ;  /* 0x0024140001047983 */ /* 0x004ea80000300800 */
[----:B------:R-:W2:Y:S04]  /*1b560*/  LDL.LU R5, [R1+0x2410] ;  /* 0x0024100001057983 */ /* 0x000ea80000300800 */
[----:B------:R-:W2:Y:S04]  /*1b570*/  LDL.LU R6, [R1+0x240c] ;  /* 0x00240c0001067983 */ /* 0x000ea80000300800 */
[----:B------:R-:W2:Y:S04]  /*1b580*/  LDL.LU R7, [R1+0x2408] ;  /* 0x0024080001077983 */ /* 0x000ea80000300800 */
[----:B------:R0:W-:Y:S04]  /*1b590*/  STS.U8 [R0+UR5+0xa80], R8 ;  /* 0x000a800800007988 */ /* 0x0001e80008000005 */
        /* <DEDUP_REMOVED lines=10> */
[----:B---3--:R-:W3:Y:S04]  /*1b640*/  LDL.LU R13, [R1+0x23f0] ;  /* 0x0023f000010d7983 */ /* 0x008ee80000300800 */
        /* <DEDUP_REMOVED lines=17> */
[----:B----4-:R4:W-:Y:S04]  /*1b760*/  STS.U8 [R0+UR5+0x12c0], R25 ;  /* 0x0012c01900007988 */ /* 0x0109e80008000005 */
[----:B0-----:R-:W2:Y:S04]  /*1b770*/  LDL.LU R20, [R1+0x23d4] ;  /* 0x0023d40001147983 */ /* 0x001ea80000300800 */
[----:B-1----:R-:W2:Y:S04]  /*1b780*/  LDL.LU R21, [R1+0x23d0] ;  /* 0x0023d00001157983 */ /* 0x002ea80000300800 */
[----:B------:R-:W2:Y:S04]  /*1b790*/  LDL.LU R22, [R1+0x23cc] ;  /* 0x0023cc0001167983 */ /* 0x000ea80000300800 */
[----:B------:R-:W2:Y:S04]  /*1b7a0*/  LDL.LU R23, [R1+0x23c8] ;  /* 0x0023c80001177983 */ /* 0x000ea80000300800 */
[----:B------:R-:W2:Y:S04]  /*1b7b0*/  LDL.LU R24, [R1+0x23c4] ;  /* 0x0023c40001187983 */ /* 0x000ea80000300800 */
[----:B----4-:R-:W4:Y:S04]  /*1b7c0*/  LDL.LU R25, [R1+0x23c0] ;  /* 0x0023c00001197983 */ /* 0x010f280000300800 */
[----:B------:R0:W-:Y:S04]  /*1b7d0*/  STS.U8 [R0+UR5+0x1380], R26 ;  /* 0x0013801a00007988 */ /* 0x0001e80008000005 */
[----:B------:R1:W-:Y:S04]  /*1b7e0*/  STS.U8 [R0+UR5+0x13c0], R27 ;  /* 0x0013c01b00007988 */ /* 0x0003e80008000005 */
[----:B------:R1:W-:Y:S04]  /*1b7f0*/  STS.U8 [R0+UR5+0x1480], R28 ;  /* 0x0014801c00007988 */ /* 0x0003e80008000005 */
[----:B------:R1:W-:Y:S04]  /*1b800*/  STS.U8 [R0+UR5+0x14c0], R29 ;  /* 0x0014c01d00007988 */ /* 0x0003e80008000005 */
[----:B0-----:R-:W3:Y:S04]  /*1b810*/  LDL.LU R26, [R1+0x9b8] ;  /* 0x0009b800011a7983 */ /* 0x001ee80000300800 */
[----:B-1----:R-:W3:Y:S04]  /*1b820*/  LDL.LU R27, [R1+0x9b4] ;  /* 0x0009b400011b7983 */ /* 0x002ee80000300800 */
[----:B------:R-:W3:Y:S04]  /*1b830*/  LDL.LU R28, [R1+0x9c0] ;  /* 0x0009c000011c7983 */ /* 0x000ee80000300800 */
[----:B------:R-:W3:Y:S04]  /*1b840*/  LDL.LU R29, [R1+0x9bc] ;  /* 0x0009bc00011d7983 */ /* 0x000ee80000300800 */
[----:B----4-:R-:W-:Y:S04]  /*1b850*/  STS.U8 [R0+UR5+0x1580], R25 ;  /* 0x0015801900007988 */ /* 0x010fe80008000005 */
[----:B--2---:R-:W-:Y:S04]  /*1b860*/  STS.U8 [R0+UR5+0x15c0], R24 ;  /* 0x0015c01800007988 */ /* 0x004fe80008000005 */
[----:B------:R0:W-:Y:S04]  /*1b870*/  STS.U8 [R0+UR5+0x1680], R23 ;  /* 0x0016801700007988 */ /* 0x0001e80008000005 */
[----:B------:R1:W-:Y:S04]  /*1b880*/  STS.U8 [R0+UR5+0x16c0], R22 ;  /* 0x0016c01600007988 */ /* 0x0003e80008000005 */
[----:B------:R-:W-:Y:S04]  /*1b890*/  STS.U8 [R0+UR5+0x1780], R21 ;  /* 0x0017801500007988 */ /* 0x000fe80008000005 */
[----:B------:R-:W-:Y:S04]  /*1b8a0*/  STS.U8 [R0+UR5+0x17c0], R20 ;  /* 0x0017c01400007988 */ /* 0x000fe80008000005 */
[----:B------:R2:W-:Y:S04]  /*1b8b0*/  STS.U8 [R0+UR5+0x1880], R19 ;  /* 0x0018801300007988 */ /* 0x0005e80008000005 */
[----:B0-----:R-:W4:Y:S04]  /*1b8c0*/  LDL.LU R23, [R1+0x9ac] ;  /* 0x0009ac0001177983 */ /* 0x001f280000300800 */
[----:B-1----:R-:W4:Y:S04]  /*1b8d0*/  LDL.LU R22, [R1+0x9b0] ;  /* 0x0009b00001167983 */ /* 0x002f280000300800 */
[----:B--2---:R-:W2:Y:S04]  /*1b8e0*/  LDL R19, [R1+0x154] ;  /* 0x0001540001137983 */ /* 0x004ea80000100800 */
[----:B------:R-:W-:Y:S04]  /*1b8f0*/  STS.U8 [R0+UR5+0x18c0], R18 ;  /* 0x0018c01200007988 */ /* 0x000fe80008000005 */
[----:B------:R-:W-:Y:S04]  /*1b900*/  STS.U8 [R0+UR5+0x1980], R17 ;  /* 0x0019801100007988 */ /* 0x000fe80008000005 */
[----:B------:R-:W-:Y:S04]  /*1b910*/  STS.U8 [R0+UR5+0x19c0], R16 ;  /* 0x0019c01000007988 */ /* 0x000fe80008000005 */
[----:B------:R-:W-:Y:S04]  /*1b920*/  STS.U8 [R0+UR5+0x1a80], R15 ;  /* 0x001a800f00007988 */ /* 0x000fe80008000005 */
[----:B------:R-:W-:Y:S04]  /*1b930*/  STS.U8 [R0+UR5+0x1ac0], R14 ;  /* 0x001ac00e00007988 */ /* 0x000fe80008000005 */
[----:B---3--:R-:W-:Y:S04]  /*1b940*/  STS.U8 [R0+UR5+0x1b80], R13 ;  /* 0x001b800d00007988 */ /* 0x008fe80008000005 */
        /* <DEDUP_REMOVED lines=9> */
[----:B------:R-:W-:Y:S06]  /*1b9e0*/  BAR.SYNC.DEFER_BLOCKING 0x0 ;  /* 0x0000000000007b1d */ /* 0x000fec0000010000 */
[----:B--2---:R-:W0:Y:S04]  /*1b9f0*/  LDSM.16.M88.4 R8, [R19+UR9] ;  /* 0x000000091308783b */ /* 0x004e280008000200 */
[----:B------:R-:W1:Y:S04]  /*1ba00*/  LDSM.16.M88.4 R12, [R19+UR9+0x400] ;  /* 0x00040009130c783b */ /* 0x000e680008000200 */
[----:B0-----:R-:W-:Y:S04]  /*1ba10*/  STL.64 [R1+0x20], R8 ;  /* 0x0000200801007387 */ /* 0x001fe80000100a00 */
[----:B------:R0:W-:Y:S01]  /*1ba20*/  STL.64 [R1+0x28], R10 ;  /* 0x0000280a01007387 */ /* 0x0001e20000100a00 */
[----:B------:R-:W-:-:S02]  /*1ba30*/  IMAD.MOV.U32 R25, RZ, RZ, R10 ;  /* 0x000000ffff197224 */ /* 0x000fc400078e000a */
[----:B------:R-:W-:Y:S01]  /*1ba40*/  IMAD.MOV.U32 R24, RZ, RZ, R11 ;  /* 0x000000ffff187224 */ /* 0x000fe200078e000b */
[----:B-1----:R-:W-:Y:S01]  /*1ba50*/  STL.64 [R1+0x30], R12 ;  /* 0x0000300c01007387 */ /* 0x002fe20000100a00 */
[----:B------:R-:W-:Y:S02]  /*1ba60*/  IMAD.MOV.U32 R18, RZ, RZ, R12 ;  /* 0x000000ffff127224 */ /* 0x000fe400078e000c */
[----:B------:R-:W-:Y:S01]  /*1ba70*/  IMAD.MOV.U32 R17, RZ, RZ, R13 ;  /* 0x000000ffff117224 */ /* 0x000fe200078e000d */
[----:B------:R-:W-:Y:S01]  /*1ba80*/  STL.64 [R1+0x38], R14 ;  /* 0x0000380e01007387 */ /* 0x000fe20000100a00 */
[----:B0-----:R-:W-:Y:S02]  /*1ba90*/  IMAD.MOV.U32 R10, RZ, RZ, R14 ;  /* 0x000000ffff0a7224 */ /* 0x001fe400078e000e */
[----:B------:R-:W-:Y:S02]  /*1baa0*/  IMAD.MOV.U32 R11, RZ, RZ, R15 ;  /* 0x000000ffff0b7224 */ /* 0x000fe400078e000f */
[----:B------:R-:W0:Y:S01]  /*1bab0*/  LDSM.16.M88.4 R12, [R19+UR9+0x800] ;  /* 0x00080009130c783b */ /* 0x000e220008000200 */
[----:B------:R-:W-:-:S02]  /*1bac0*/  IMAD.MOV.U32 R4, RZ, RZ, R8 ;  /* 0x000000ffff047224 */ /* 0x000fc400078e0008 */
[----:B------:R-:W-:Y:S02]  /*1bad0*/  IMAD.MOV.U32 R0, RZ, RZ, R9 ;  /* 0x000000ffff007224 */ /* 0x000fe400078e0009 */
[----:B0-----:R-:W-:Y:S02]  /*1bae0*/  IMAD.MOV.U32 R8, RZ, RZ, R13 ;  /* 0x000000ffff087224 */ /* 0x001fe400078e000d */
[----:B------:R-:W-:Y:S01]  /*1baf0*/  IMAD.MOV.U32 R9, RZ, RZ, R14 ;  /* 0x000000ffff097224 */ /* 0x000fe200078e000e */
[----:B------:R4:W-:Y:S04]  /*1bb00*/  STL.64 [R1+0x40], R12 ;  /* 0x0000400c01007387 */ /* 0x0009e80000100a00 */
[----:B------:R0:W-:Y:S04]  /*1bb10*/  STL.64 [R1+0x48], R14 ;  /* 0x0000480e01007387 */ /* 0x0001e80000100a00 */
[----:B------:R-:W-:Y:S04]  /*1bb20*/  STL.64 [R1+0x23b8], R10 ;  /* 0x0023b80a01007387 */ /* 0x000fe80000100a00 */
[----:B------:R-:W-:Y:S04]  /*1bb30*/  STL.64 [R1+0x23b0], R8 ;  /* 0x0023b00801007387 */ /* 0x000fe80000100a00 */
[----:B------:R-:W1:Y:S04]  /*1bb40*/  LDSM.16.M88.4 R8, [R19+UR9+0xc00] ;  /* 0x000c00091308783b */ /* 0x000e680008000200 */
[----:B------:R-:W2:Y:S01]  /*1bb50*/  LDL.LU.64 R20, [R1+0xf0] ;  /* 0x0000f00001147983 */ /* 0x000ea20000300a00 */
[----:B------:R-:W-:-:S02]  /*1bb60*/  IMAD.MOV.U32 R7, RZ, RZ, R15 ;  /* 0x000000ffff077224 */ /* 0x000fc400078e000f */
[----:B----4-:R-:W-:Y:S02]  /*1bb70*/  IMAD R13, R23, 0x100, R22 ;  /* 0x00000100170d7824 */ /* 0x010fe400078e0216 */
[----:B0-----:R-:W-:Y:S01]  /*1bb80*/  IMAD R14, R27, 0x100, R26 ;  /* 0x000001001b0e7824 */ /* 0x001fe200078e021a */
[----:B------:R-:W2:Y:S01]  /*1bb90*/  LDL.LU.64 R22, [R1+0xf8] ;  /* 0x0000f80001167983 */ /* 0x000ea20000300a00 */
[----:B------:R-:W-:Y:S02]  /*1bba0*/  F2FP.F16.E4M3.UNPACK_B R26, R4 ;  /* 0x00000004ff1a723e */ /* 0x000fe400020006ff */
[----:B------:R-:W-:Y:S01]  /*1bbb0*/  F2FP.F16.E4M3.UNPACK_B R27, R0 ;  /* 0x00000000ff1b723e */ /* 0x000fe200020006ff */
[----:B-1----:R-:W-:Y:S01]  /*1bbc0*/  IMAD.MOV.U32 R6, RZ, RZ, R8 ;  /* 0x000000ffff067224 */ /* 0x002fe200078e0008 */
[----:B------:R-:W-:Y:S01]  /*1bbd0*/  STL.64 [R1+0x50], R8 ;  /* 0x0000500801007387 */ /* 0x000fe20000100a00 */
[----:B------:R-:W-:-:S03]  /*1bbe0*/  IMAD.MOV.U32 R5, RZ, RZ, R10 ;  /* 0x000000ffff057224 */ /* 0x000fc600078e000a */
[----:B------:R0:W-:Y:S01]  /*1bbf0*/  STL.64 [R1+0x58], R10 ;  /* 0x0000580a01007387 */ /* 0x0001e20000100a00 */
[----:B------:R-:W-:Y:S02]  /*1bc00*/  IMAD.MOV.U32 R4, RZ, RZ, R11 ;  /* 0x000000ffff047224 */ /* 0x000fe400078e000b */
[----:B------:R-:W-:Y:S01]  /*1bc10*/  IMAD.MOV.U32 R0, RZ, RZ, R9 ;  /* 0x000000ffff007224 */ /* 0x000fe200078e0009 */
[----:B0-----:R-:W3:Y:S04]  /*1bc20*/  LDL.LU.64 R10, [R1+0x23b8] ;  /* 0x0023b800010a7983 */ /* 0x001ee80000300a00 */
[----:B------:R-:W4:Y:S04]  /*1bc30*/  LDL.LU.64 R8, [R1+0x23b0] ;  /* 0x0023b00001087983 */ /* 0x000f280000300a00 */
[----:B------:R-:W-:Y:S04]  /*1bc40*/  STL.64 [R1+0x18], R26 ;  /* 0x0000181a01007387 */ /* 0x000fe80000100a00 */
[----:B------:R-:W-:Y:S04]  /*1bc50*/  STL.64 [R1+0x2398], R6 ;  /* 0x0023980601007387 */ /* 0x000fe80000100a00 */
[----:B------:R0:W-:Y:S04]  /*1bc60*/  STL.64 [R1+0x2390], R4 ;  /* 0x0023900401007387 */ /* 0x0001e80000100a00 */
[----:B0-----:R-:W2:Y:S04]  /*1bc70*/  LDL.LU.64 R4, [R1+0xd0] ;  /* 0x0000d00001047983 */ /* 0x001ea80000300a00 */
[----:B------:R-:W2:Y:S01]  /*1bc80*/  LDL.LU.64 R6, [R1+0xd8] ;  /* 0x0000d80001067983 */ /* 0x000ea20000300a00 */
[----:B------:R-:W-:-:S02]  /*1bc90*/  IMAD.MOV.U32 R16, RZ, RZ, R12 ;  /* 0x000000ffff107224 */ /* 0x000fc400078e000c */
[----:B------:R-:W-:Y:S02]  /*1bca0*/  IMAD R12, R2, 0x100, R3 ;  /* 0x00000100020c7824 */ /* 0x000fe400078e0203 */
[----:B------:R-:W-:Y:S01]  /*1bcb0*/  IMAD R15, R29, 0x100, R28 ;  /* 0x000001001d0f7824 */ /* 0x000fe200078e021c */
[----:B------:R-:W-:Y:S02]  /*1bcc0*/  F2FP.F16.E4M3.UNPACK_B R13, R13 ;  /* 0x0000000dff0d723e */ /* 0x000fe400020006ff */
[----:B------:R-:W-:Y:S02]  /*1bcd0*/  F2FP.F16.E4M3.UNPACK_B R14, R14 ;  /* 0x0000000eff0e723e */ /* 0x000fe400020006ff */
[----:B------:R-:W-:Y:S02]  /*1bce0*/  F2FP.F16.E4M3.UNPACK_B R12, R12 ;  /* 0x0000000cff0c723e */ /* 0x000fe400020006ff */
[----:B------:R-:W-:Y:S02]  /*1bcf0*/  F2FP.F16.E4M3.UNPACK_B R15, R15 ;  /* 0x0000000fff0f723e */ /* 0x000fe400020006ff */
[----:B------:R-:W-:-:S02]  /*1bd00*/  F2FP.F16.E4M3.UNPACK_B R2, R25 ;  /* 0x00000019ff02723e */ /* 0x000fc400020006ff */
[----:B------:R-:W-:Y:S02]  /*1bd10*/  F2FP.F16.E4M3.UNPACK_B R3, R24 ;  /* 0x00000018ff03723e */ /* 0x000fe400020006ff */
[----:B------:R-:W3:Y:S01]  /*1bd20*/  LDL.LU.64 R24, [R1+0x130] ;  /* 0x0001300001187983 */ /* 0x000ee20000300a00 */
[----:B--2---:R-:W-:-:S15]  /*1bd30*/  HMMA.16816.F32 R4, R12, R26, R4 ;  /* 0x0000001a0c04723c */ /* 0x004fde0000001804 */
[----:B------:R-:W-:-:S04]  /*1bd40*/  NOP ;  /* 0x0000000000007918 */ /* 0x000fc80000000000 */
[----:B------:R-:W-:Y:S04]  /*1bd50*/  STL.64 [R1+0xd0], R4 ;  /* 0x0000d00401007387 */ /* 0x000fe80000100a00 */
[----:B------:R-:W-:Y:S04]  /*1bd60*/  STL.64 [R1+0xd8], R6 ;  /* 0x0000d80601007387 */ /* 0x000fe80000100a00 */
[----:B------:R-:W-:Y:S04]  /*1bd70*/  STL [R1+0x10], R2 ;  /* 0x0000100201007387 */ /* 0x000fe80000100800 */
[----:B------:R-:W2:Y:S01]  /*1bd80*/  LDL.LU.64 R26, [R1+0x138] ;  /* 0x00013800011a7983 */ /* 0x000ea20000300a00 */
[----:B------:R-:W-:Y:S01]  /*1bd90*/  HMMA.16816.F32 R20, R12, R2, R20 ;  /* 0x000000020c14723c */ /* 0x000fe20000001814 */
[----:B------:R-:W-:-:S02]  /*1bda0*/  F2FP.F16.E4M3.UNPACK_B R28, R18 ;  /* 0x00000012ff1c723e */ /* 0x000fc400020006ff */
[----:B------:R-:W-:Y:S01]  /*1bdb0*/  F2FP.F16.E4M3.UNPACK_B R29, R17 ;  /* 0x00000011ff1d723e */ /* 0x000fe200020006ff */
[----:B--2---:R-:W-:Y:S04]  /*1bdc0*/  STL.64 [R1+0x23a8], R26 ;  /* 0x0023a81a01007387 */ /* 0x004fe80000100a00 */
[----:B------:R-:W-:Y:S04]  /*1bdd0*/  STL [R1+0x14], R3 ;  /* 0x0000140301007387 */ /* 0x000fe80000100800 */
[----:B---3--:R0:W-:Y:S04]  /*1bde0*/  STL.64 [R1+0x23a0], R24 ;  /* 0x0023a01801007387 */ /* 0x0081e80000100a00 */
[----:B0-----:R-:W2:Y:S04]  /*1bdf0*/  LDL.LU.64 R24, [R1+0x110] ;  /* 0x0001100001187983 */ /* 0x001ea80000300a00 */
[----:B------:R-:W2:Y:S04]  /*1be00*/  LDL.LU.64 R26, [R1+0x118] ;  /* 0x00011800011a7983 */ /* 0x000ea80000300a00 */
[----:B------:R-:W3:Y:S04]  /*1be10*/  LDL.LU.64 R4, [R1+0x140] ;  /* 0x0001400001047983 */ /* 0x000ee80000300a00 */
[----:B------:R-:W3:Y:S04]  /*1be20*/  LDL.LU.64 R6, [R1+0x148] ;  /* 0x0001480001067983 */ /* 0x000ee80000300a00 */
[----:B------:R-:W-:Y:S04]  /*1be30*/  STL.64 [R1+0xf0], R20 ;  /* 0x0000f01401007387 */ /* 0x000fe80000100a00 */
[----:B------:R-:W-:Y:S04]  /*1be40*/  STL.64 [R1+0xf8], R22 ;  /* 0x0000f81601007387 */ /* 0x000fe80000100a00 */
[----:B------:R-:W0:Y:S04]  /*1be50*/  LDSM.16.M88.4 R20, [R19+UR9+0x1000] ;  /* 0x001000091314783b */ /* 0x000e280008000200 */
[----:B------:R-:W-:Y:S04]  /*1be60*/  STL [R1+0x8], R28 ;  /* 0x0000081c01007387 */ /* 0x000fe80000100800 */
[----:B0-----:R0:W-:Y:S04]  /*1be70*/  STL.64 [R1+0x60], R20 ;  /* 0x0000601401007387 */ /* 0x0011e80000100a00 */
[----:B------:R1:W-:Y:S01]  /*1be80*/  STL.64 [R1+0x68], R22 ;  /* 0x0000681601007387 */ /* 0x0003e20000100a00 */
[----:B------:R-:W-:-:S02]  /*1be90*/  IMAD.MOV.U32 R3, RZ, RZ, R20 ;  /* 0x000000ffff037224 */ /* 0x000fc400078e0014 */
[----:B------:R-:W-:Y:S01]  /*1bea0*/  IMAD.MOV.U32 R2, RZ, RZ, R21 ;  /* 0x000000ffff027224 */ /* 0x000fe200078e0015 */
[----:B------:R-:W-:Y:S01]  /*1beb0*/  STL [R1+0xc], R29 ;  /* 0x00000c1d01007387 */ /* 0x000fe20000100800 */
[----:B------:R-:W-:Y:S02]  /*1bec0*/  IMAD.MOV.U32 R18, RZ, RZ, R22 ;  /* 0x000000ffff127224 */ /* 0x000fe400078e0016 */
[----:B------:R-:W-:Y:S01]  /*1bed0*/  IMAD.MOV.U32 R17, RZ, RZ, R23 ;  /* 0x000000ffff117224 */ /* 0x000fe200078e0017 */
[----:B0-----:R-:W3:Y:S04]  /*1bee0*/  LDL.LU.64 R20, [R1+0x160] ;  /* 0x0001600001147983 */ /* 0x001ee80000300a00 */
[----:B-1----:R-:W3:Y:S01]  /*1bef0*/  LDL.LU.64 R22, [R1+0x168] ;  /* 0x0001680001167983 */ /* 0x002ee20000300a00 */
[----:B--2---:R-:W-:-:S15]  /*1bf00*/  HMMA.16816.F32 R24, R12, R28, R24 ;  /* 0x0000001c0c18723c */ /* 0x004fde0000001818 */
[----:B------:R-:W-:-:S04]  /*1bf10*/  NOP ;  /* 0x0000000000007918 */ /* 0x000fc80000000000 */
[----:B------:R-:W-:Y:S04]  /*1bf20*/  STL.64 [R1+0x110], R24 ;  /* 0x0001101801007387 */ /* 0x000fe80000100a00 */
[----:B------:R0:W-:Y:S04]  /*1bf30*/  STL.64 [R1+0x118], R26 ;  /* 0x0001181a01007387 */ /* 0x0001e80000100a00 */
[----:B0-----:R-:W2:Y:S04]  /*1bf40*/  LDL.LU.64 R26, [R1+0x23a8] ;  /* 0x0023a800011a7983 */ /* 0x001ea80000300a00 */
[----:B------:R-:W2:Y:S01]  /*1bf50*/  LDL.LU.64 R24, [R1+0x23a0] ;  /* 0x0023a00001187983 */ /* 0x000ea20000300a00 */
[----:B------:R-:W-:-:S02]  /*1bf60*/  F2FP.F16.E4M3.UNPACK_B R10, R10 ;  /* 0x0000000aff0a723e */ /* 0x000fc400020006ff */
[----:B------:R-:W-:-:S05]  /*1bf70*/  F2FP.F16.E4M3.UNPACK_B R11, R11 ;  /* 0x0000000bff0b723e */ /* 0x000fca00020006ff */
[----:B------:R-:W-:Y:S01]  /*1bf80*/  STL.64 [R1], R10 ;  /* 0x0000000a01007387 */ /* 0x000fe20000100a00 */
[----:B------:R-:W-:Y:S02]  /*1bf90*/  F2FP.F16.E4M3.UNPACK_B R28, R16 ;  /* 0x00000010ff1c723e */ /* 0x000fe400020006ff */
[----:B----4-:R-:W-:-:S07]  /*1bfa0*/  F2FP.F16.E4M3.UNPACK_B R29, R8 ;  /* 0x00000008ff1d723e */ /* 0x010fce00020006ff */
[C---:B---3--:R-:W-:Y:S08]  /*1bfb0*/  HMMA.16816.F32 R4, R12.reuse, R28, R4 ;  /* 0x0000001c0c04723c */ /* 0x048ff00000001804 */
[----:B--2---:R-:W-:-:S15]  /*1bfc0*/  HMMA.16816.F32 R24, R12, R10, R24 ;  /* 0x0000000a0c18723c */ /* 0x004fde0000001818 */
[----:B------:R-:W-:-:S04]  /*1bfd0*/  NOP ;  /* 0x0000000000007918 */ /* 0x000fc80000000000 */
[----:B------:R-:W-:Y:S04]  /*1bfe0*/  STL.64 [R1+0x130], R24 ;  /* 0x0001301801007387 */ /* 0x000fe80000100a00 */
[----:B------:R-:W-:Y:S04]  /*1bff0*/  STL.64 [R1+0x138], R26 ;  /* 0x0001381a01007387 */ /* 0x000fe80000100a00 */
[----:B------:R-:W0:Y:S04]  /*1c000*/  LDSM.16.M88.4 R24, [R19+UR9+0x1400] ;  /* 0x001400091318783b */ /* 0x000e280008000200 */
[----:B0-----:R-:W-:Y:S04]  /*1c010*/  STL.64 [R1+0x80], R24 ;  /* 0x0000801801007387 */ /* 0x001fe80000100a00 */
[----:B------:R-:W-:Y:S04]  /*1c020*/  STL.64 [R1+0x88], R26 ;  /* 0x0000881a01007387 */ /* 0x000fe80000100a00 */
[----:B------:R-:W-:Y:S04]  /*1c030*/  STL.64 [R1+0x140], R4 ;  /* 0x0001400401007387 */ /* 0x000fe80000100a00 */
[----:B------:R0:W-:Y:S04]  /*1c040*/  STL.64 [R1+0x148], R6 ;  /* 0x0001480601007387 */ /* 0x0001e80000100a00 */
[----:B0-----:R-:W2:Y:S01]  /*1c050*/  LDL.LU.64 R6, [R1+0x2398] ;  /* 0x0023980001067983 */ /* 0x001ea20000300a00 */
[----:B------:R-:W-:-:S02]  /*1c060*/  IMAD.MOV.U32 R10, RZ, RZ, R26 ;  /* 0x000000ffff0a7224 */ /* 0x000fc400078e001a */
[----:B------:R-:W-:Y:S01]  /*1c070*/  IMAD.MOV.U32 R8, RZ, RZ, R27 ;  /* 0x000000ffff087224 */ /* 0x000fe200078e001b */
[----:B------:R-:W-:Y:S01]  /*1c080*/  F2FP.F16.E4M3.UNPACK_B R26, R9 ;  /* 0x00000009ff1a723e */ /* 0x000fe200020006ff */
[----:B------:R-:W3:Y:S04]  /*1c090*/  LDL.LU.64 R4, [R1+0x2390] ;  /* 0x0023900001047983 */ /* 0x000ee80000300a00 */
[----:B------:R-:W-:Y:S04]  /*1c0a0*/  STL [R1+0x2354], R28 ;  /* 0x0023541c01007387 */ /* 0x000fe80000100800 */
[----:B------:R-:W-:Y:S01]  /*1c0b0*/  STL [R1+0x2350], R29 ;  /* 0x0023501d01007387 */ /* 0x000fe20000100800 */
[----:B------:R-:W-:Y:S01]  /*1c0c0*/  IMAD.MOV.U32 R11, RZ, RZ, R25 ;  /* 0x000000ffff0b7224 */ /* 0x000fe200078e0019 */
[----:B--2---:R-:W-:-:S07]  /*1c0d0*/  F2FP.F16.E4M3.UNPACK_B R27, R7 ;  /* 0x00000007ff1b723e */ /* 0x004fce00020006ff */
[----:B------:R-:W-:-:S15]  /*1c0e0*/  HMMA.16816.F32 R20, R12, R26, R20 ;  /* 0x0000001a0c14723c */ /* 0x000fde0000001814 */
[----:B------:R-:W-:-:S04]  /*1c0f0*/  NOP ;  /* 0x0000000000007918 */ /* 0x000fc80000000000 */
[----:B------:R-:W-:Y:S04]  /*1c100*/  STL.64 [R1+0x160], R20 ;  /* 0x0001601401007387 */ /* 0x000fe80000100a00 */
[----:B------:R-:W-:Y:S04]  /*1c110*/  STL.64 [R1+0x168], R22 ;  /* 0x0001681601007387 */ /* 0x000fe80000100a00 */
[----:B------:R-:W0:Y:S02]  /*1c120*/  LDSM.16.M88.4 R20, [R19+UR9+0x1800] ;  /* 0x001800091314783b */ /* 0x000e240008000200 */
[----:B0-----:R-:W-:-:S02]  /*1c130*/  IMAD.MOV.U32 R9, RZ, RZ, R21 ;  /* 0x000000ffff097224 */ /* 0x001fc400078e0015 */
[----:B------:R-:W-:Y:S04]  /*1c140*/  STL.64 [R1+0x90], R20 ;  /* 0x0000901401007387 */ /* 0x000fe80000100a00 */
[----:B------:R-:W-:Y:S04]  /*1c150*/  STL.64 [R1+0x98], R22 ;  /* 0x0000981601007387 */ /* 0x000fe80000100a00 */
[----:B------:R-:W-:Y:S04]  /*1c160*/  STL.64 [R1+0x2388], R10 ;  /* 0x0023880a01007387 */ /* 0x000fe80000100a00 */
[----:B------:R0:W-:Y:S04]  /*1c170*/  STL.64 [R1+0x2380], R8 ;  /* 0x0023800801007387 */ /* 0x0001e80000100a00 */
[----:B0-----:R-:W2:Y:S04]  /*1c180*/  LDL.LU.64 R8, [R1+0x190] ;  /* 0x0001900001087983 */ /* 0x001ea80000300a00 */
[----:B------:R-:W2:Y:S01]  /*1c190*/  LDL.LU.64 R10, [R1+0x198] ;  /* 0x00019800010a7983 */ /* 0x000ea20000300a00 */
[----:B------:R-:W-:Y:S01]  /*1c1a0*/  IMAD.MOV.U32 R16, RZ, RZ, R24 ;  /* 0x000000ffff107224 */ /* 0x000fe200078e0018 */
[----:B------:R-:W-:-:S02]  /*1c1b0*/  F2FP.F16.E4M3.UNPACK_B R24, R6 ;  /* 0x00000006ff18723e */ /* 0x000fc400020006ff */
[----:B------:R-:W-:-:S07]  /*1c1c0*/  F2FP.F16.E4M3.UNPACK_B R25, R0 ;  /* 0x00000000ff19723e */ /* 0x000fce00020006ff */
[----:B--2---:R-:W-:-:S15]  /*1c1d0*/  HMMA.16816.F32 R8, R12, R24, R8 ;  /* 0x000000180c08723c */ /* 0x004fde0000001808 */
[----:B------:R-:W-:-:S04]  /*1c1e0*/  NOP ;  /* 0x0000000000007918 */ /* 0x000fc80000000000 */
[----:B------:R0:W-:Y:S04]  /*1c1f0*/  STL.64 [R1+0x190], R8 ;  /* 0x0001900801007387 */ /* 0x0001e80000100a00 */
[----:B------:R1:W-:Y:S04]  /*1c200*/  STL.64 [R1+0x198], R10 ;  /* 0x0001980a01007387 */ /* 0x0003e80000100a00 */
[----:B0-----:R-:W2:Y:S04]  /*1c210*/  LDL.LU.64 R8, [R1+0x1d0] ;  /* 0x0001d00001087983 */ /* 0x001ea80000300a00 */
[----:B-1----:R-:W2:Y:S04]  /*1c220*/  LDL.LU.64 R10, [R1+0x1d8] ;  /* 0x0001d800010a7983 */ /* 0x002ea80000300a00 */
[----:B------:R-:W-:Y:S04]  /*1c230*/  STL.64 [R1+0x22f8], R26 ;  /* 0x0022f81a01007387 */ /* 0x000fe80000100a00 */
[----:B------:R0:W-:Y:S04]  /*1c240*/  STL.64 [R1+0x22f0], R24 ;  /* 0x0022f01801007387 */ /* 0x0001e80000100a00 */
[----:B0-----:R-:W4:Y:S04]  /*1c250*/  LDL.LU.64 R24, [R1+0x1b0] ;  /* 0x0001b00001187983 */ /* 0x001f280000300a00 */
[----:B------:R-:W4:Y:S01]  /*1c260*/  LDL.LU.64 R26, [R1+0x1b8] ;  /* 0x0001b800011a7983 */ /* 0x000f220000300a00 */
[----:B------:R-:W-:-:S02]  /*1c270*/  IMAD.MOV.U32 R6, RZ, RZ, R22 ;  /* 0x000000ffff067224 */ /* 0x000fc400078e0016 */
[----:B------:R-:W-:Y:S01]  /*1c280*/  IMAD.MOV.U32 R7, RZ, RZ, R23 ;  /* 0x000000ffff077224 */ /* 0x000fe200078e0017 */
[----:B---3--:R-:W-:Y:S02]  /*1c290*/  F2FP.F16.E4M3.UNPACK_B R22, R5 ;  /* 0x00000005ff16723e */ /* 0x008fe400020006ff */
[----:B------:R-:W-:Y:S01]  /*1c2a0*/  F2FP.F16.E4M3.UNPACK_B R23, R4 ;  /* 0x00000004ff17723e */ /* 0x000fe200020006ff */
[----:B------:R-:W-:Y:S01]  /*1c2b0*/  IMAD.MOV.U32 R0, RZ, RZ, R20 ;  /* 0x000000ffff007224 */ /* 0x000fe200078e0014 */
[----:B------:R-:W-:Y:S02]  /*1c2c0*/  F2FP.F16.E4M3.UNPACK_B R20, R3 ;  /* 0x00000003ff14723e */ /* 0x000fe400020006ff */
[----:B------:R-:W-:-:S03]  /*1c2d0*/  F2FP.F16.E4M3.UNPACK_B R21, R2 ;  /* 0x00000002ff15723e */ /* 0x000fc600020006ff */
[----:B----4-:R-:W-:-:S15]  /*1c2e0*/  HMMA.16816.F32 R24, R12, R22, R24 ;  /* 0x000000160c18723c */ /* 0x010fde0000001818 */
[----:B------:R-:W-:-:S04]  /*1c2f0*/  NOP ;  /* 0x0000000000007918 */ /* 0x000fc80000000000 */
[----:B------:R-:W-:Y:S04]  /*1c300*/  STL.64 [R1+0x1b0], R24 ;  /* 0x0001b01801007387 */ /* 0x000fe80000100a00 */
[----:B------:R-:W-:Y:S04]  /*1c310*/  STL.64 [R1+0x1b8], R26 ;  /* 0x0001b81a01007387 */ /* 0x000fe80000100a00 */
[----:B------:R-:W0:Y:S04]  /*1c320*/  LDSM.16.M88.4 R24, [R19+UR9+0x1c00] ;  /* 0x001c00091318783b */ /* 0x000e280008000200 */
[----:B0-----:R0:W-:Y:S01]  /*1c330*/  STL.64 [R1+0xa0], R24 ;  /* 0x0000a01801007387 */ /* 0x0011e20000100a00 */
[----:B------:R-:W-:-:S02]  /*1c340*/  IMAD.MOV.U32 R4, RZ, RZ, R24 ;  /* 0x000000ffff047224 */ /* 0x000fc400078e0018 */
[----:B------:R-:W-:Y:S01]  /*1c350*/  IMAD.MOV.U32 R5, RZ, RZ, R25 ;  /* 0x000000ffff057224 */ /* 0x000fe200078e0019 */
[----:B------:R1:W-:Y:S01]  /*1c360*/  STL.64 [R1+0xa8], R26 ;  /* 0x0000a81a01007387 */ /* 0x0003e20000100a00 */
[----:B------:R-:W-:Y:S02]  /*1c370*/  IMAD.MOV.U32 R2, RZ, RZ, R26 ;  /* 0x000000ffff027224 */ /* 0x000fe400078e001a */
[----:B------:R-:W-:Y:S01]  /*1c380*/  IMAD.MOV.U32 R3, RZ, RZ, R27 ;  /* 0x000000ffff037224 */ /* 0x000fe200078e001b */
[----:B0-----:R-:W3:Y:S04]  /*1c390*/  LDL.LU.64 R24, [R1+0x200] ;  /* 0x0002000001187983 */ /* 0x001ee80000300a00 */
[----:B-1----:R-:W3:Y:S01]  /*1c3a0*/  LDL.LU.64 R26, [R1+0x208] ;  /* 0x00020800011a7983 */ /* 0x002ee20000300a00 */
[----:B--2---:R-:W-:Y:S03]  /*1c3b0*/  HMMA.16816.F32 R8, R12, R20, R8 ;  /* 0x000000140c08723c */ /* 0x004fe60000001808 */
[----:B------:R-:W-:Y:S01]  /*1c3c0*/  STL.64 [R1+0x2378], R6 ;  /* 0x0023780601007387 */ /* 0x000fe20000100a00 */
[----:B------:R-:W-:-:S02]  /*1c3d0*/  F2FP.F16.E4M3.UNPACK_B R18, R18 ;  /* 0x00000012ff12723e */ /* 0x000fc400020006ff */
[----:B------:R-:W-:Y:S01]  /*1c3e0*/  F2FP.F16.E4M3.UNPACK_B R19, R17 ;  /* 0x00000011ff13723e */ /* 0x000fe200020006ff */
[----:B------:R0:W-:Y:S04]  /*1c3f0*/  STL.64 [R1+0x2370], R4 ;  /* 0x0023700401007387 */ /* 0x0001e80000100a00 */
[----:B0-----:R-:W2:Y:S04]  /*1c400*/  LDL.LU.64 R4, [R1+0x220] ;  /* 0x0002200001047983 */ /* 0x001ea80000300a00 */
[----:B------:R-:W2:Y:S04]  /*1c410*/  LDL.LU.64 R6, [R1+0x228] ;  /* 0x0002280001067983 */ /* 0x000ea80000300a00 */
[----:B------:R-:W-:Y:S04]  /*1c420*/  STL.64 [R1+0x1d0], R8 ;  /* 0x0001d00801007387 */ /* 0x000fe80000100a00 */
[----:B------:R0:W-:Y:S04]  /*1c430*/  STL.64 [R1+0x1d8], R10 ;  /* 0x0001d80a01007387 */ /* 0x0001e80000100a00 */
[----:B0-----:R-:W4:Y:S04]  /*1c440*/  LDL.LU.64 R10, [R1+0x2388] ;  /* 0x00238800010a7983 */ /* 0x001f280000300a00 */
[----:B------:R-:W2:Y:S04]  /*1c450*/  LDL.LU.64 R8, [R1+0x2380] ;  /* 0x0023800001087983 */ /* 0x000ea80000300a00 */
[----:B------:R-:W-:Y:S04]  /*1c460*/  STL.64 [R1+0x2308], R22 ;  /* 0x0023081601007387 */ /* 0x000fe80000100a00 */
[----:B------:R0:W-:Y:S04]  /*1c470*/  STL.64 [R1+0x2300], R20 ;  /* 0x0023001401007387 */ /* 0x0001e80000100a00 */
[----:B0-----:R-:W2:Y:S04]  /*1c480*/  LDL.LU.64 R20, [R1+0x240] ;  /* 0x0002400001147983 */ /* 0x001ea80000300a00 */
[----:B------:R-:W2:Y:S01]  /*1c490*/  LDL.LU.64 R22, [R1+0x248] ;  /* 0x0002480001167983 */ /* 0x000ea20000300a00 */
[----:B---3--:R-:W-:-:S15]  /*1c4a0*/  HMMA.16816.F32 R24, R12, R18, R24 ;  /* 0x000000120c18723c */ /* 0x008fde0000001818 */
[----:B------:R-:W-:-:S04]  /*1c4b0*/  NOP ;  /* 0x0000000000007918 */ /* 0x000fc80000000000 */
[----:B------:R0:W-:Y:S04]  /*1c4c0*/  STL.64 [R1+0x200], R24 ;  /* 0x0002001801007387 */ /* 0x0001e80000100a00 */
[----:B------:R1:W-:Y:S04]  /*1c4d0*/  STL.64 [R1+0x208], R26 ;  /* 0x0002081a01007387 */ /* 0x0003e80000100a00 */
[----:B0-----:R-:W3:Y:S04]  /*1c4e0*/  LDL.LU.64 R24, [R1+0x260] ;  /* 0x0002600001187983 */ /* 0x001ee80000300a00 */
[----:B-1----:R-:W3:Y:S01]  /*1c4f0*/  LDL.LU.64 R26, [R1+0x268] ;  /* 0x00026800011a7983 */ /* 0x002ee20000300a00 */
[----:B------:R-:W-:-:S02]  /*1c500*/  F2FP.F16.E4M3.UNPACK_B R16, R16 ;  /* 0x00000010ff10723e */ /* 0x000fc400020006ff */
[----:B----4-:R-:W-:Y:S02]  /*1c510*/  F2FP.F16.E4M3.UNPACK_B R17, R11 ;  /* 0x0000000bff11723e */ /* 0x010fe400020006ff */
[----:B------:R-:W-:Y:S02]  /*1c520*/  F2FP.F16.E4M3.UNPACK_B R10, R10 ;  /* 0x0000000aff0a723e */ /* 0x000fe400020006ff */
[----:B--2---:R-:W-:-:S03]  /*1c530*/  F2FP.F16.E4M3.UNPACK_B R11, R8 ;  /* 0x00000008ff0b723e */ /* 0x004fc600020006ff */
[C---:B------:R-:W-:Y:S08]  /*1c540*/  HMMA.16816.F32 R4, R12.reuse, R16, R4 ;  /* 0x000000100c04723c */ /* 0x040ff00000001804 */
[----:B------:R-:W-:Y:S01]  /*1c550*/  HMMA.16816.F32 R20, R12, R10, R20 ;  /* 0x0000000a0c14723c */ /* 0x000fe20000001814 */
[----:B------:R-:W-:Y:S02]  /*1c560*/  F2FP.F16.E4M3.UNPACK_B R8, R0 ;  /* 0x00000000ff08723e */ /* 0x000fe400020006ff */
[----:B------:R-:W-:-:S08]  /*1c570*/  F2FP.F16.E4M3.UNPACK_B R9, R9 ;  /* 0x00000009ff09723e */ /* 0x000fd000020006ff */
[----:B------:R-:W-:Y:S04]  /*1c580*/  STL.64 [R1+0x220], R4 ;  /* 0x0002200401007387 */ /* 0x000fe80000100a00 */
[----:B------:R0:W-:Y:S04]  /*1c590*/  STL.64 [R1+0x228], R6 ;  /* 0x0002280601007387 */ /* 0x0001e80000100a00 */
[----:B0-----:R-:W2:Y:S04]  /*1c5a0*/  LDL.LU.64 R6, [R1+0x2378] ;  /* 0x0023780001067983 */ /* 0x001ea80000300a00 */
[----:B------:R-:W4:Y:S04]  /*1c5b0*/  LDL.LU.64 R4, [R1+0x2370] ;  /* 0x0023700001047983 */ /* 0x000f280000300a00 */
[----:B------:R0:W-:Y:S04]  /*1c5c0*/  STL.64 [R1+0x22d8], R18 ;  /* 0x0022d81201007387 */ /* 0x0001e80000100a00 */
[----:B------:R-:W-:Y:S04]  /*1c5d0*/  STL.64 [R1+0x22d0], R16 ;  /* 0x0022d01001007387 */ /* 0x000fe80000100a00 */
[----:B0-----:R-:W2:Y:S04]  /*1c5e0*/  LDL.LU R19, [R1+0x9d8] ;  /* 0x0009d80001137983 */ /* 0x001ea80000300800 */
[----:B------:R0:W-:Y:S04]  /*1c5f0*/  STL.64 [R1+0x240], R20 ;  /* 0x0002401401007387 */ /* 0x0001e80000100a00 */
[----:B------:R1:W-:Y:S04]  /*1c600*/  STL.64 [R1+0x248], R22 ;  /* 0x0002481601007387 */ /* 0x0003e80000100a00 */
[----:B0-----:R-:W2:Y:S04]  /*1c610*/  LDL.LU R20, [R1+0x9d4] ;  /* 0x0009d40001147983 */ /* 0x001ea80000300800 */
[----:B------:R-:W2:Y:S04]  /*1c620*/  LDL.LU R21, [R1+0x9e0] ;  /* 0x0009e00001157983 */ /* 0x000ea80000300800 */
[----:B------:R-:W2:Y:S04]  /*1c630*/  LDL.LU R28, [R1+0x9dc] ;  /* 0x0009dc00011c7983 */ /* 0x000ea80000300800 */
[----:B-1----:R-:W2:Y:S04]  /*1c640*/  LDL.LU R22, [R1+0x9e8] ;  /* 0x0009e80001167983 */ /* 0x002ea80000300800 */
[----:B------:R-:W2:Y:S04]  /*1c650*/  LDL.LU R29, [R1+0x9e4] ;  /* 0x0009e400011d7983 */ /* 0x000ea80000300800 */
[----:B------:R-:W2:Y:S04]  /*1c660*/  LDL.LU R23, [R1+0x9f0] ;  /* 0x0009f00001177983 */ /* 0x000ea80000300800 */
[----:B------:R-:W2:Y:S01]  /*1c670*/  LDL.LU R0, [R1+0x9ec] ;  /* 0x0009ec0001007983 */ /* 0x000ea20000300800 */
[----:B---3--:R-:W-:-:S15]  /*1c680*/  HMMA.16816.F32 R24, R12, R8, R24 ;  /* 0x000000080c18723c */ /* 0x008fde0000001818 */
[----:B------:R-:W-:-:S04]  /*1c690*/  NOP ;  /* 0x0000000000007918 */ /* 0x000fc80000000000 */
[----:B------:R-:W-:Y:S04]  /*1c6a0*/  STL.64 [R1+0x260], R24 ;  /* 0x0002601801007387 */ /* 0x000fe80000100a00 */
[----:B------:R0:W-:Y:S04]  /*1c6b0*/  STL.64 [R1+0x268], R26 ;  /* 0x0002681a01007387 */ /* 0x0001e80000100a00 */
[----:B0-----:R-:W3:Y:S04]  /*1c6c0*/  LDL R26, [R1] ;  /* 0x00000000011a7983 */ /* 0x001ee80000100800 */
[----:B------:R-:W3:Y:S04]  /*1c6d0*/  LDL R27, [R1+0x4] ;  /* 0x00000400011b7983 */ /* 0x000ee80000100800 */
[----:B---3--:R-:W-:Y:S04]  /*1c6e0*/  STL.64 [R1+0x2310], R26 ;  /* 0x0023101a01007387 */ /* 0x008fe80000100a00 */
[----:B------:R-:W-:Y:S04]  /*1c6f0*/  STL.64 [R1+0x22b8], R10 ;  /* 0x0022b80a01007387 */ /* 0x000fe80000100a00 */
[----:B------:R0:W-:Y:S04]  /*1c700*/  STL.64 [R1+0x22b0], R8 ;  /* 0x0022b00801007387 */ /* 0x0001e80000100a00 */
[----:B0-----:R-:W3:Y:S04]  /*1c710*/  LDL.LU.64 R8, [R1+0x8a0] ;  /* 0x0008a00001087983 */ /* 0x001ee80000300a00 */
[----:B------:R-:W3:Y:S04]  /*1c720*/  LDL.LU.64 R10, [R1+0x8a8] ;  /* 0x0008a800010a7983 */ /* 0x000ee80000300a00 */
[----:B------:R-:W3:Y:S04]  /*1c730*/  LDL R24, [R1+0x8] ;  /* 0x0000080001187983 */ /* 0x000ee80000100800 */
[----:B------:R-:W3:Y:S01]  /*1c740*/  LDL R25, [R1+0xc] ;  /* 0x00000c0001197983 */ /* 0x000ee20000100800 */
[----:B--2---:R-:W-:-:S02]  /*1c750*/  F2FP.F16.E4M3.UNPACK_B R6, R6 ;  /* 0x00000006ff06723e */ /* 0x004fc400020006ff */
[----:B------:R-:W-:Y:S01]  /*1c760*/  F2FP.F16.E4M3.UNPACK_B R7, R7 ;  /* 0x00000007ff07723e */ /* 0x000fe200020006ff */
[----:B---3--:R0:W-:Y:S04]  /*1c770*/  STL.64 [R1+0x2328], R24 ;  /* 0x0023281801007387 */ /* 0x0081e80000100a00 */
[----:B0-----:R-:W2:Y:S04]  /*1c780*/  LDL.LU.64 R24, [R1+0x2f0] ;  /* 0x0002f00001187983 */ /* 0x001ea80000300a00 */
[----:B------:R-:W2:Y:S02]  /*1c790*/  LDL.LU.64 R26, [R1+0x2f8] ;  /* 0x0002f800011a7983 */ /* 0x000ea40000300a00 */
[----:B--2---:R-:W-:-:S15]  /*1c7a0*/  HMMA.16816.F32 R24, R12, R6, R24 ;  /* 0x000000060c18723c */ /* 0x004fde0000001818 */
[----:B------:R-:W-:-:S04]  /*1c7b0*/  NOP ;  /* 0x0000000000007918 */ /* 0x000fc80000000000 */
[----:B------:R-:W-:Y:S04]  /*1c7c0*/  STL.64 [R1+0x2f0], R24 ;  /* 0x0002f01801007387 */ /* 0x000fe80000100a00 */
[----:B------:R0:W-:Y:S04]  /*1c7d0*/  STL.64 [R1+0x2f8], R26 ;  /* 0x0002f81a01007387 */ /* 0x0001e80000100a00 */
[----:B0-----:R-:W2:Y:S01]  /*1c7e0*/  LDL R26, [R1+0x10] ;  /* 0x00001000011a7983 */ /* 0x001ea20000100800 */
[----:B----4-:R-:W-:Y:S02]  /*1c7f0*/  F2FP.F16.E4M3.UNPACK_B R4, R4 ;  /* 0x00000004ff04723e */ /* 0x010fe400020006ff */
[----:B------:R-:W-:-:S07]  /*1c800*/  F2FP.F16.E4M3.UNPACK_B R5, R5 ;  /* 0x00000005ff05723e */ /* 0x000fce00020006ff */
[----:B------:R-:W-:Y:S01]  /*1c810*/  HMMA.16816.F32 R8, R12, R4, R8 ;  /* 0x000000040c08723c */ /* 0x000fe20000001808 */
[----:B--2---:R0:W-:Y:S04]  /*1c820*/  STL [R1+0x2358], R26 ;  /* 0x0023581a01007387 */ /* 0x0041e80000100800 */
[----:B------:R-:W2:Y:S04]  /*1c830*/  LDL R27, [R1+0x14] ;  /* 0x00001400011b7983 */ /* 0x000ea80000100800 */
[----:B------:R-:W3:Y:S04]  /*1c840*/  LDL.64 R24, [R1+0x18] ;  /* 0x0000180001187983 */ /* 0x000ee80000100a00 */
[----:B------:R-:W-:Y:S04]  /*1c850*/  STL.64 [R1+0x22c8], R6 ;  /* 0x0022c80601007387 */ /* 0x000fe80000100a00 */
[----:B------:R-:W-:Y:S04]  /*1c860*/  STL.64 [R1+0x22c0], R4 ;  /* 0x0022c00401007387 */ /* 0x000fe80000100a00 */
[----:B------:R-:W-:Y:S04]  /*1c870*/  STL.64 [R1+0x8a0], R8 ;  /* 0x0008a00801007387 */ /* 0x000fe80000100a00 */
[----:B------:R-:W-:Y:S01]  /*1c880*/  STL.64 [R1+0x8a8], R10 ;  /* 0x0008a80a01007387 */ /* 0x000fe20000100a00 */
[----:B0-----:R-:W-:-:S02]  /*1c890*/  IMAD R26, R20, 0x100, R19 ;  /* 0x00000100141a7824 */ /* 0x001fc400078e0213 */
[----:B------:R-:W-:Y:S02]  /*1c8a0*/  IMAD R28, R28, 0x100, R21 ;  /* 0x000001001c1c7824 */ /* 0x000fe400078e0215 */
[----:B------:R-:W-:Y:S02]  /*1c8b0*/  IMAD R29, R29, 0x100, R22 ;  /* 0x000001001d1d7824 */ /* 0x000fe400078e0216 */
[----:B------:R-:W-:Y:S01]  /*1c8c0*/  IMAD R0, R0, 0x100, R23 ;  /* 0x0000010000007824 */ /* 0x000fe200078e0217 */
[----:B--2---:R-:W-:Y:S04]  /*1c8d0*/  STL.64 [R1+0x2368], R26 ;  /* 0x0023681a01007387 */ /* 0x004fe80000100a00 */
[----:B---3--:R0:W-:Y:S04]  /*1c8e0*/  STL.64 [R1+0x2360], R24 ;  /* 0x0023601801007387 */ /* 0x0081e80000100a00 */
[----:B0-----:R-:W2:Y:S04]  /*1c8f0*/  LDL.LU.64 R24, [R1+0x2e0] ;  /* 0x0002e00001187983 */ /* 0x001ea80000300a00 */
[----:B------:R-:W2:Y:S04]  /*1c900*/  LDL.LU.64 R26, [R1+0x2e8] ;  /* 0x0002e800011a7983 */ /* 0x000ea80000300a00 */
[----:B------:R-:W3:Y:S04]  /*1c910*/  LDL.LU.64 R20, [R1+0x860] ;  /* 0x0008600001147983 */ /* 0x000ee80000300a00 */
[----:B------:R-:W4:Y:S04]  /*1c920*/  LDL.LU.64 R22, [R1+0x868] ;  /* 0x0008680001167983 */ /* 0x000f280000300a00 */
[----:B----4-:R-:W-:Y:S04]  /*1c930*/  STL.64 [R1+0x2320], R22 ;  /* 0x0023201601007387 */ /* 0x010fe80000100a00 */
[----:B---3--:R0:W-:Y:S04]  /*1c940*/  STL.64 [R1+0x2318], R20 ;  /* 0x0023181401007387 */ /* 0x0081e80000100a00 */
[----:B0-----:R-:W3:Y:S04]  /*1c950*/  LDL.LU.64 R20, [R1+0x870] ;  /* 0x0008700001147983 */ /* 0x001ee80000300a00 */
[----:B------:R-:W4:Y:S04]  /*1c960*/  LDL.LU.64 R22, [R1+0x878] ;  /* 0x0008780001167983 */ /* 0x000f280000300a00 */
[----:B----4-:R-:W-:Y:S04]  /*1c970*/  STL.64 [R1+0x2338], R22 ;  /* 0x0023381601007387 */ /* 0x010fe80000100a00 */
[----:B---3--:R0:W-:Y:S04]  /*1c980*/  STL.64 [R1+0x2330], R20 ;  /* 0x0023301401007387 */ /* 0x0081e80000100a00 */
[----:B0-----:R-:W3:Y:S04]  /*1c990*/  LDL.LU.64 R20, [R1+0x880] ;  /* 0x0008800001147983 */ /* 0x001ee80000300a00 */
[----:B------:R-:W4:Y:S01]  /*1c9a0*/  LDL.LU.64 R22, [R1+0x888] ;  /* 0x0008880001167983 */ /* 0x000f220000300a00 */
[----:B------:R-:W-:-:S02]  /*1c9b0*/  F2FP.F16.E4M3.UNPACK_B R2, R2 ;  /* 0x00000002ff02723e */ /* 0x000fc400020006ff */
[----:B------:R-:W-:-:S07]  /*1c9c0*/  F2FP.F16.E4M3.UNPACK_B R3, R3 ;  /* 0x00000003ff03723e */ /* 0x000fce00020006ff */
[----:B--2---:R-:W-:Y:S01]  /*1c9d0*/  HMMA.16816.F32 R12, R12, R2, R24 ;  /* 0x000000020c0c723c */ /* 0x004fe20000001818 */
[----:B----4-:R-:W-:Y:S04]  /*1c9e0*/  STL.64 [R1+0x2348], R22 ;  /* 0x0023481601007387 */ /* 0x010fe80000100a00 */
[----:B---3--:R0:W-:Y:S04]  /*1c9f0*/  STL.64 [R1+0x2340], R20 ;  /* 0x0023401401007387 */ /* 0x0081e80000100a00 */
[----:B0-----:R-:W2:Y:S04]  /*1ca00*/  LDL.LU.64 R20, [R1+0x890] ;  /* 0x0008900001147983 */ /* 0x001ea80000300a00 */
[----:B------:R-:W2:Y:S04]  /*1ca10*/  LDL.LU.64 R22, [R1+0x898] ;  /* 0x0008980001167983 */ /* 0x000ea80000300a00 */
[----:B------:R-:W3:Y:S04]  /*1ca20*/  LDL.LU.64 R16, [R1+0x850] ;  /* 0x0008500001107983 */ /* 0x000ee80000300a00 */
[----:B------:R-:W3:Y:S04]  /*1ca30*/  LDL.LU.64 R18, [R1+0x858] ;  /* 0x0008580001127983 */ /* 0x000ee80000300a00 */
[----:B------:R-:W4:Y:S04]  /*1ca40*/  LDL.LU.64 R8, [R1+0x840] ;  /* 0x0008400001087983 */ /* 0x000f280000300a00 */
[----:B------:R-:W4:Y:S04]  /*1ca50*/  LDL.LU.64 R10, [R1+0x848] ;  /* 0x00084800010a7983 */ /* 0x000f280000300a00 */
[----:B------:R-:W2:Y:S04]  /*1ca60*/  LDL.LU.64 R4, [R1+0x830] ;  /* 0x0008300001047983 */ /* 0x000ea80000300a00 */
[----:B------:R-:W2:Y:S04]  /*1ca70*/  LDL.LU.64 R6, [R1+0x838] ;  /* 0x0008380001067983 */ /* 0x000ea80000300a00 */
[----:B------:R-:W2:Y:S04]  /*1ca80*/  LDL.LU.64 R26, [R1+0x2368] ;  /* 0x00236800011a7983 */ /* 0x000ea80000300a00 */
[----:B------:R-:W3:Y:S04]  /*1ca90*/  LDL.LU.64 R24, [R1+0x2360] ;  /* 0x0023600001187983 */ /* 0x000ee80000300a00 */
[----:B------:R-:W-:Y:S04]  /*1caa0*/  STL [R1+0x2298], R3 ;  /* 0x0022980301007387 */ /* 0x000fe80000100800 */
[----:B------:R0:W-:Y:S04]  /*1cab0*/  STL.64 [R1+0x2e0], R12 ;  /* 0x0002e00c01007387 */ /* 0x0001e80000100a00 */
[----:B------:R1:W-:Y:S01]  /*1cac0*/  STL.64 [R1+0x2e8], R14 ;  /* 0x0002e80e01007387 */ /* 0x0003e20000100a00 */
[----:B0-----:R-:W-:-:S02]  /*1cad0*/  F2FP.F16.E4M3.UNPACK_B R13, R28 ;  /* 0x0000001cff0d723e */ /* 0x001fc400020006ff */
[----:B-1----:R-:W-:Y:S02]  /*1cae0*/  F2FP.F16.E4M3.UNPACK_B R14, R29 ;  /* 0x0000001dff0e723e */ /* 0x002fe400020006ff */
[----:B------:R-:W-:Y:S02]  /*1caf0*/  F2FP.F16.E4M3.UNPACK_B R15, R0 ;  /* 0x00000000ff0f723e */ /* 0x000fe400020006ff */
[----:B--2---:R-:W-:Y:S02]  /*1cb00*/  F2FP.F16.E4M3.UNPACK_B R12, R26 ;  /* 0x0000001aff0c723e */ /* 0x004fe400020006ff */
[----:B------:R-:W2:Y:S04]  /*1cb10*/  LDL.LU R26, [R1+0x2358] ;  /* 0x00235800011a7983 */ /* 0x000ea80000300800 */
[----:B------:R-:W2:Y:S04]  /*1cb20*/  LDL.LU R28, [R1+0x2354] ;  /* 0x00235400011c7983 */ /* 0x000ea80000300800 */
[----:B------:R-:W2:Y:S01]  /*1cb30*/  LDL.LU R29, [R1+0x2350] ;  /* 0x00235000011d7983 */ /* 0x000ea20000300800 */
[----:B---3--:R-:W-:-:S15]  /*1cb40*/  HMMA.16816.F32 R20, R12, R24, R20 ;  /* 0x000000180c14723c */ /* 0x008fde0000001814 */
[----:B------:R-:W-:-:S04]  /*1cb50*/  NOP ;  /* 0x0000000000007918 */ /* 0x000fc80000000000 */
[----:B------:R-:W-:Y:S04]  /*1cb60*/  STL.64 [R1+0x890], R20 ;  /* 0x0008901401007387 */ /* 0x000fe80000100a00 */
[----:B------:R0:W-:Y:S04]  /*1cb70*/  STL.64 [R1+0x898], R22 ;  /* 0x0008981601007387 */ /* 0x0001e80000100a00 */
[----:B0-----:R-:W2:Y:S04]  /*1cb80*/  LDL.LU.64 R22, [R1+0x2348] ;  /* 0x0023480001167983 */ /* 0x001ea80000300a00 */
[----:B------:R-:W2:Y:S01]  /*1cb90*/  LDL.LU.64 R20, [R1+0x2340] ;  /* 0x0023400001147983 */ /* 0x000ea20000300a00 */
[----:B------:R-:W-:-:S02]  /*1cba0*/  IMAD.MOV.U32 R3, RZ, RZ, R24 ;  /* 0x000000ffff037224 */ /* 0x000fc400078e0018 */
[----:B------:R-:W-:Y:S02]  /*1cbb0*/  IMAD.MOV.U32 R0, RZ, RZ, R25 ;  /* 0x000000ffff007224 */ /* 0x000fe400078e0019 */
[----:B--2---:R-:W-:Y:S01]  /*1cbc0*/  HMMA.16816.F32 R24, R12, R26, R20 ;  /* 0x0000001a0c18723c */ /* 0x004fe20000001814 */
[----:B------:R-:W2:Y:S04]  /*1cbd0*/  LDL.LU.64 R22, [R1+0x2338] ;  /* 0x0023380001167983 */ /* 0x000ea80000300a00 */
[----:B------:R-:W2:-:S14]  /*1cbe0*/  LDL.LU.64 R20, [R1+0x2330] ;  /* 0x0023300001147983 */ /* 0x000e9c0000300a00 */
[----:B------:R0:W-:Y:S04]  /*1cbf0*/  STL.64 [R1+0x880], R24 ;  /* 0x0008801801007387 */ /* 0x0001e80000100a00 */
[----:B------:R2:W-:Y:S04]  /*1cc00*/  STL.64 [R1+0x888], R26 ;  /* 0x0008881a01007387 */ /* 0x0005e80000100a00 */
[----:B0-----:R-:W2:Y:S02]  /*1cc10*/  LDL.LU.64 R24, [R1+0x2328] ;  /* 0x0023280001187983 */ /* 0x001ea40000300a00 */
[----:B--2---:R-:W-:Y:S02]  /*1cc20*/  HMMA.16816.F32 R24, R12, R24, R20 ;  /* 0x000000180c18723c */ /* 0x004fe40000001814 */
[----:B------:R-:W2:Y:S04]  /*1cc30*/  LDL.LU.64 R22, [R1+0x2320] ;  /* 0x0023200001167983 */ /* 0x000ea80000300a00 */
[----:B------:R-:W2:-:S13]  /*1cc40*/  LDL.LU.64 R20, [R1+0x2318] ;  /* 0x0023180001147983 */ /* 0x000e9a0000300a00 */
[----:B------:R-:W-:Y:S04]  /*1cc50*/  STL.64 [R1+0x870], R24 ;  /* 0x0008701801007387 */ /* 0x000fe80000100a00 */
[----:B------:R0:W-:Y:S04]  /*1cc60*/  STL.64 [R1+0x878], R26 ;  /* 0x0008781a01007387 */ /* 0x0001e80000100a00 */
[----:B0-----:R-:W2:Y:S02]  /*1cc70*/  LDL.LU.64 R26, [R1+0x2310] ;  /* 0x00231000011a7983 */ /* 0x001ea40000300a00 */
[----:B--2---:R-:W-:Y:S02]  /*1cc80*/  HMMA.16816.F32 R24, R12, R26, R20 ;  /* 0x0000001a0c18723c */ /* 0x004fe40000001814 */
[----:B------:R-:W2:Y:S04]  /*1cc90*/  LDL.LU.64 R22, [R1+0x2308] ;  /* 0x0023080001167983 */ /* 0x000ea80000300a00 */
[----:B------:R-:W3:-:S13]  /*1cca0*/  LDL.LU.64 R20, [R1+0x2300] ;  /* 0x0023000001147983 */ /* 0x000eda0000300a00 */
[----:B------:R-:W-:Y:S04]  /*1ccb0*/  STL.64 [R1+0x860], R24 ;  /* 0x0008601801007387 */ /* 0x000fe80000100a00 */
[----:B------:R0:W-:Y:S04]  /*1ccc0*/  STL.64 [R1+0x868], R26 ;  /* 0x0008681a01007387 */ /* 0x0001e80000100a00 */
[----:B0-----:R-:W4:Y:S01]  /*1ccd0*/  LDL.LU.64 R26, [R1+0x22f8] ;  /* 0x0022f800011a7983 */ /* 0x001f220000300a00 */
[C---:B------:R-:W-:Y:S03]  /*1cce0*/  HMMA.16816.F32 R16, R12.reuse, R28, R16 ;  /* 0x0000001c0c10723c */ /* 0x040fe60000001810 */
[----:B------:R-:W2:Y:S04]  /*1ccf0*/  LDL.LU.64 R24, [R1+0x22f0] ;  /* 0x0022f00001187983 */ /* 0x000ea80000300a00 */
[----:B------:R-:W-:Y:S04]  /*1cd00*/  STL [R1+0x2284], R28 ;  /* 0x0022841c01007387 */ /* 0x000fe80000100800 */
[----:B------:R-:W-:Y:S08]  /*1cd10*/  STL [R1+0x2280], R29 ;  /* 0x0022801d01007387 */ /* 0x000ff00000100800 */
[----:B------:R0:W-:Y:S04]  /*1cd20*/  STL.64 [R1+0x850], R16 ;  /* 0x0008501001007387 */ /* 0x0001e80000100a00 */
[----:B------:R1:W-:Y:S04]  /*1cd30*/  STL.64 [R1+0x858], R18 ;  /* 0x0008581201007387 */ /* 0x0003e80000100a00 */
[----:B0-----:R-:W3:Y:S01]  /*1cd40*/  LDL.LU.64 R16, [R1+0x810] ;  /* 0x0008100001107983 */ /* 0x001ee20000300a00 */
[----:B----4-:R-:W-:-:S15]  /*1cd50*/  HMMA.16816.F32 R8, R12, R26, R8 ;  /* 0x0000001a0c08723c */ /* 0x010fde0000001808 */
[----:B------:R-:W-:-:S04]  /*1cd60*/  NOP ;  /* 0x0000000000007918 */ /* 0x000fc80000000000 */
[----:B------:R-:W-:Y:S04]  /*1cd70*/  STL.64 [R1+0x840], R8 ;  /* 0x0008400801007387 */ /* 0x000fe80000100a00 */
[----:B------:R-:W-:Y:S04]  /*1cd80*/  STL.64 [R1+0x848], R10 ;  /* 0x0008480a01007387 */ /* 0x000fe80000100a00 */
[----:B-1----:R-:W4:Y:S01]  /*1cd90*/  LDL.LU.64 R18, [R1+0x818] ;  /* 0x0008180001127983 */ /* 0x002f220000300a00 */
[----:B--2---:R-:W-:-:S15]  /*1cda0*/  HMMA.16816.F32 R4, R12, R24, R4 ;  /* 0x000000180c04723c */ /* 0x004fde0000001804 */
[----:B------:R-:W-:-:S04]  /*1cdb0*/  NOP ;  /* 0x0000000000007918 */ /* 0x000fc80000000000 */
[----:B------:R-:W-:Y:S04]  /*1cdc0*/  STL.64 [R1+0x830], R4 ;  /* 0x0008300401007387 */ /* 0x000fe80000100a00 */
[----:B------:R-:W-:Y:S04]  /*1cdd0*/  STL.64 [R1+0x838], R6 ;  /* 0x0008380601007387 */ /* 0x000fe80000100a00 */
        /* <DEDUP_REMOVED lines=8> */
[----:B------:R-:W3:Y:S04]  /*1ce60*/  LDL.LU R28, [R1+0x9f8] ;  /* 0x0009f800011c7983 */ /* 0x000ee80000300800 */
[----:B------:R-:W3:Y:S04]  /*1ce70*/  LDL.LU R29, [R1+0xa00] ;  /* 0x000a0000011d7983 */ /* 0x000ee80000300800 */
[----:B------:R0:W-:Y:S04]  /*1ce80*/  STL.64 [R1+0x2260], R26 ;  /* 0x0022601a01007387 */ /* 0x0001e80000100a00 */
[----:B0-----:R-:W3:Y:S04]  /*1ce90*/  LDL.64 R26, [R1+0x10] ;  /* 0x00001000011a7983 */ /* 0x001ee80000100a00 */
[----:B------:R0:W-:Y:S02]  /*1cea0*/  STL.64 [R1+0x2258], R24 ;  /* 0x0022581801007387 */ /* 0x0001e40000100a00 */
[----:B0-----:R-:W-:-:S02]  /*1ceb0*/  IMAD.MOV.U32 R24, RZ, RZ, R3 ;  /* 0x000000ffff187224 */ /* 0x001fc400078e0003 */
[----:B------:R-:W-:Y:S01]  /*1cec0*/  IMAD.MOV.U32 R25, RZ, RZ, R0 ;  /* 0x000000ffff197224 */ /* 0x000fe200078e0000 */
[----:B------:R-:W4:Y:S04]  /*1ced0*/  LDL.LU R3, [R1+0xa14] ;  /* 0x000a140001037983 */ /* 0x000f280000300800 */
[----:B------:R-:W4:Y:S01]  /*1cee0*/  LDL.LU R0, [R1+0xa10] ;  /* 0x000a100001007983 */ /* 0x000f220000300800 */
[C---:B--2---:R-:W-:Y:S03]  /*1cef0*/  HMMA.16816.F32 R16, R12.reuse, R22, R16 ;  /* 0x000000160c10723c */ /* 0x044fe60000001810 */
[----:B---3--:R-:W-:Y:S04]  /*1cf00*/  STL.64 [R1+0x2290], R26 ;  /* 0x0022901a01007387 */ /* 0x008fe80000100a00 */
[----:B------:R0:W-:Y:S04]  /*1cf10*/  STL.64 [R1+0x2288], R24 ;  /* 0x0022881801007387 */ /* 0x0001e80000100a00 */
[----:B0-----:R-:W2:Y:S04]  /*1cf20*/  LDL.LU.64 R24, [R1+0x7e0] ;  /* 0x0007e00001187983 */ /* 0x001ea80000300a00 */
[----:B------:R-:W2:Y:S04]  /*1cf30*/  LDL.LU.64 R26, [R1+0x7e8] ;  /* 0x0007e800011a7983 */ /* 0x000ea80000300a00 */
[----:B------:R-:W-:Y:S04]  /*1cf40*/  STL.64 [R1+0x820], R16 ;  /* 0x0008201001007387 */ /* 0x000fe80000100a00 */
[----:B------:R0:W-:Y:S04]  /*1cf50*/  STL.64 [R1+0x828], R18 ;  /* 0x0008281201007387 */ /* 0x0001e80000100a00 */
[----:B0-----:R-:W3:Y:S04]  /*1cf60*/  LDL.LU.64 R18, [R1+0x22e8] ;  /* 0x0022e80001127983 */ /* 0x001ee80000300a00 */
[----:B------:R-:W3:Y:S02]  /*1cf70*/  LDL.LU.64 R16, [R1+0x22e0] ;  /* 0x0022e00001107983 */ /* 0x000ee40000300a00 */
[----:B---3--:R-:W-:-:S15]  /*1cf80*/  HMMA.16816.F32 R16, R12, R20, R16 ;  /* 0x000000140c10723c */ /* 0x008fde0000001810 */
[----:B------:R-:W-:-:S04]  /*1cf90*/  NOP ;  /* 0x0000000000007918 */ /* 0x000fc80000000000 */
[----:B------:R-:W-:Y:S04]  /*1cfa0*/  STL.64 [R1+0x810], R16 ;  /* 0x0008101001007387 */ /* 0x000fe80000100a00 */
[----:B------:R0:W-:Y:S04]  /*1cfb0*/  STL.64 [R1+0x818], R18 ;  /* 0x0008181201007387 */ /* 0x0001e80000100a00 */
[----:B0-----:R-:W3:Y:S04]  /*1cfc0*/  LDL.LU.64 R18, [R1+0x22d8] ;  /* 0x0022d80001127983 */ /* 0x001ee80000300a00 */
[----:B------:R-:W4:Y:S04]  /*1cfd0*/  LDL.LU.64 R16, [R1+0x22d0] ;  /* 0x0022d00001107983 */ /* 0x000f280000300a00 */
[----:B------:R-:W-:Y:S04]  /*1cfe0*/  STL.64 [R1+0x2240], R22 ;  /* 0x0022401601007387 */ /* 0x000fe80000100a00 */
[----:B------:R0:W-:Y:S04]  /*1cff0*/  STL.64 [R1+0x2238], R20 ;  /* 0x0022381401007387 */ /* 0x0001e80000100a00 */
[----:B0-----:R-:W2:Y:S04]  /*1d000*/  LDL.LU.64 R20, [R1+0x7c0] ;  /* 0x0007c00001147983 */ /* 0x001ea80000300a00 */
[----:B------:R-:W2:Y:S01]  /*1d010*/  LDL.LU.64 R22, [R1+0x7c8] ;  /* 0x0007c80001167983 */ /* 0x000ea20000300a00 */
[C---:B---3--:R-:W-:Y:S08]  /*1d020*/  HMMA.16816.F32 R4, R12.reuse, R18, R4 ;  /* 0x000000120c04723c */ /* 0x048ff00000001804 */
[C---:B----4-:R-:W-:Y:S11]  /*1d030*/  HMMA.16816.F32 R8, R12.reuse, R16, R8 ;  /* 0x000000100c08723c */ /* 0x050ff60000001808 */
[----:B------:R-:W-:Y:S04]  /*1d040*/  STL.64 [R1+0x800], R4 ;  /* 0x0008000401007387 */ /* 0x000fe80000100a00 */
[----:B------:R0:W-:Y:S04]  /*1d050*/  STL.64 [R1+0x808], R6 ;  /* 0x0008080601007387 */ /* 0x0001e80000100a00 */
[----:B0-----:R-:W3:Y:S04]  /*1d060*/  LDL.LU.64 R6, [R1+0x22c8] ;  /* 0x0022c80001067983 */ /* 0x001ee80000300a00 */
[----:B------:R-:W4:Y:S04]  /*1d070*/  LDL.LU.64 R4, [R1+0x22c0] ;  /* 0x0022c00001047983 */ /* 0x000f280000300a00 */
[----:B------:R-:W-:Y:S04]  /*1d080*/  STL.64 [R1+0x7f0], R8 ;  /* 0x0007f00801007387 */ /* 0x000fe80000100a00 */
[----:B------:R0:W-:Y:S04]  /*1d090*/  STL.64 [R1+0x7f8], R10 ;  /* 0x0007f80a01007387 */ /* 0x0001e80000100a00 */
[----:B0-----:R-:W2:Y:S04]  /*1d0a0*/  LDL.LU.64 R10, [R1+0x22b8] ;  /* 0x0022b800010a7983 */ /* 0x001ea80000300a00 */
[----:B------:R-:W3:Y:S04]  /*1d0b0*/  LDL.LU.64 R8, [R1+0x22b0] ;  /* 0x0022b00001087983 */ /* 0x000ee80000300a00 */
[----:B------:R-:W-:Y:S04]  /*1d0c0*/  STL [R1+0x2210], R16 ;  /* 0x0022101001007387 */ /* 0x000fe80000100800 */
[----:B------:R0:W-:Y:S04]  /*1d0d0*/  STL [R1+0x220c], R17 ;  /* 0x00220c1101007387 */ /* 0x0001e80000100800 */
[----:B------:R1:W-:Y:S04]  /*1d0e0*/  STL.64 [R1+0x2278], R18 ;  /* 0x0022781201007387 */ /* 0x0003e80000100a00 */
[----:B0-----:R-:W3:Y:S04]  /*1d0f0*/  LDL.LU.64 R16, [R1+0x7d0] ;  /* 0x0007d00001107983 */ /* 0x001ee80000300a00 */
[----:B-1----:R-:W3:Y:S01]  /*1d100*/  LDL.LU.64 R18, [R1+0x7d8] ;  /* 0x0007d80001127983 */ /* 0x002ee20000300a00 */
[----:B--2---:R-:W-:-:S15]  /*1d110*/  HMMA.16816.F32 R24, R12, R10, R24 ;  /* 0x0000000a0c18723c */ /* 0x004fde0000001818 */
[----:B------:R-:W-:-:S04]  /*1d120*/  NOP ;  /* 0x0000000000007918 */ /* 0x000fc80000000000 */
[----:B------:R0:W-:Y:S04]  /*1d130*/  STL.64 [R1+0x7e0], R24 ;  /* 0x0007e01801007387 */ /* 0x0001e80000100a00 */
[----:B------:R1:W-:Y:S04]  /*1d140*/  STL.64 [R1+0x7e8], R26 ;  /* 0x0007e81a01007387 */ /* 0x0003e80000100a00 */
[----:B0-----:R-:W2:Y:S04]  /*1d150*/  LDL.LU.64 R24, [R1+0x2d0] ;  /* 0x0002d00001187983 */ /* 0x001ea80000300a00 */
[----:B-1----:R-:W2:Y:S01]  /*1d160*/  LDL.LU.64 R26, [R1+0x2d8] ;  /* 0x0002d800011a7983 */ /* 0x002ea20000300a00 */
[C---:B---3--:R-:W-:Y:S03]  /*1d170*/  HMMA.16816.F32 R16, R12.reuse, R8, R16 ;  /* 0x000000080c10723c */ /* 0x048fe60000001810 */
[----:B--2---:R-:W-:Y:S04]  /*1d180*/  STL.64 [R1+0x22a8], R26 ;  /* 0x0022a81a01007387 */ /* 0x004fe80000100a00 */
[----:B------:R0:W-:Y:S04]  /*1d190*/  STL.64 [R1+0x22a0], R24 ;  /* 0x0022a01801007387 */ /* 0x0001e80000100a00 */
[----:B0-----:R-:W4:Y:S04]  /*1d1a0*/  LDL.LU.64 R24, [R1+0x7b0] ;  /* 0x0007b00001187983 */ /* 0x001f280000300a00 */
[----:B------:R-:W4:Y:S04]  /*1d1b0*/  LDL.LU.64 R26, [R1+0x7b8] ;  /* 0x0007b800011a7983 */ /* 0x000f280000300a00 */
[----:B------:R0:W-:Y:S04]  /*1d1c0*/  STL [R1+0x2208], R11 ;  /* 0x0022080b01007387 */ /* 0x0001e80000100800 */
[----:B0-----:R-:W2:Y:S04]  /*1d1d0*/  LDL.LU R11, [R1+0xa08] ;  /* 0x000a0800010b7983 */ /* 0x001ea80000300800 */
[----:B------:R-:W-:Y:S04]  /*1d1e0*/  STL.64 [R1+0x7d0], R16 ;  /* 0x0007d01001007387 */ /* 0x000fe80000100a00 */
[----:B------:R0:W-:Y:S02]  /*1d1f0*/  STL.64 [R1+0x7d8], R18 ;  /* 0x0007d81201007387 */ /* 0x0001e40000100a00 */
[----:B0-----:R-:W-:Y:S02]  /*1d200*/  HMMA.16816.F32 R16, R12, R6, R20 ;  /* 0x000000060c10723c */ /* 0x001fe40000001814 */
[----:B------:R-:W3:Y:S04]  /*1d210*/  LDL.LU.64 R20, [R1+0x7a0] ;  /* 0x0007a00001147983 */ /* 0x000ee80000300a00 */
[----:B------:R-:W3:-:S13]  /*1d220*/  LDL.LU.64 R22, [R1+0x7a8] ;  /* 0x0007a80001167983 */ /* 0x000eda0000300a00 */
[----:B------:R0:W-:Y:S04]  /*1d230*/  STL.64 [R1+0x7c0], R16 ;  /* 0x0007c01001007387 */ /* 0x0001e80000100a00 */
[----:B------:R1:W-:Y:S04]  /*1d240*/  STL.64 [R1+0x7c8], R18 ;  /* 0x0007c81201007387 */ /* 0x0003e80000100a00 */
[----:B0-----:R-:W2:Y:S04]  /*1d250*/  LDL.LU.64 R16, [R1+0x790] ;  /* 0x0007900001107983 */ /* 0x001ea80000300a00 */
[----:B-1----:R-:W2:Y:S01]  /*1d260*/  LDL.LU.64 R18, [R1+0x798] ;  /* 0x0007980001127983 */ /* 0x002ea20000300a00 */
[----:B----4-:R-:W-:-:S15]  /*1d270*/  HMMA.16816.F32 R24, R12, R4, R24 ;  /* 0x000000040c18723c */ /* 0x010fde0000001818 */
[----:B------:R-:W-:-:S04]  /*1d280*/  NOP ;  /* 0x0000000000007918 */ /* 0x000fc80000000000 */
[----:B------:R-:W-:Y:S04]  /*1d290*/  STL.64 [R1+0x7b0], R24 ;  /* 0x0007b01801007387 */ /* 0x000fe80000100a00 */
[----:B------:R0:W-:Y:S04]  /*1d2a0*/  STL.64 [R1+0x7b8], R26 ;  /* 0x0007b81a01007387 */ /* 0x0001e80000100a00 */
[----:B0-----:R-:W4:Y:S04]  /*1d2b0*/  LDL.LU.64 R26, [R1+0x22a8] ;  /* 0x0022a800011a7983 */ /* 0x001f280000300a00 */
[----:B------:R-:W4:Y:S04]  /*1d2c0*/  LDL.LU.64 R24, [R1+0x22a0] ;  /* 0x0022a00001187983 */ /* 0x000f280000300a00 */
[----:B------:R0:W-:Y:S04]  /*1d2d0*/  STL.64 [R1+0x21f0], R6 ;  /* 0x0021f00601007387 */ /* 0x0001e80000100a00 */
[----:B0-----:R-:W2:Y:S04]  /*1d2e0*/  LDL.LU R6, [R1+0x9fc] ;  /* 0x0009fc0001067983 */ /* 0x001ea80000300800 */
[----:B------:R-:W3:Y:S04]  /*1d2f0*/  LDL.LU R7, [R1+0xa04] ;  /* 0x000a040001077983 */ /* 0x000ee80000300800 */
[----:B------:R0:W-:Y:S04]  /*1d300*/  STL.64 [R1+0x21e8], R4 ;  /* 0x0021e80401007387 */ /* 0x0001e80000100a00 */
[----:B0-----:R-:W4:Y:S01]  /*1d310*/  LDL.LU R5, [R1+0xa0c] ;  /* 0x000a0c0001057983 */ /* 0x001f220000300800 */
[----:B------:R-:W-:-:S02]  /*1d320*/  IMAD R0, R0, 0x100, R3 ;  /* 0x0000010000007824 */ /* 0x000fc400078e0203 */
[----:B--2---:R-:W-:Y:S02]  /*1d330*/  IMAD R28, R28, 0x100, R6 ;  /* 0x000001001c1c7824 */ /* 0x004fe400078e0206 */
[----:B---3--:R-:W-:Y:S01]  /*1d340*/  IMAD R29, R29, 0x100, R7 ;  /* 0x000001001d1d7824 */ /* 0x008fe200078e0207 */
[----:B------:R-:W2:Y:S04]  /*1d350*/  LDL R6, [R1] ;  /* 0x0000000001067983 */ /* 0x000ea80000100800 */
[----:B------:R-:W2:Y:S01]  /*1d360*/  LDL R7, [R1+0x4] ;  /* 0x0000040001077983 */ /* 0x000ea20000100800 */
[----:B----4-:R-:W-:-:S03]  /*1d370*/  IMAD R11, R11, 0x100, R5 ;  /* 0x000001000b0b7824 */ /* 0x010fc600078e0205 */
[----:B------:R-:W3:Y:S04]  /*1d380*/  LDL.64 R4, [R1+0x8] ;  /* 0x0000080001047983 */ /* 0x000ee80000100a00 */
[----:B------:R-:W4:Y:S02]  /*1d390*/  LDL.LU R3, [R1+0x2298] ;  /* 0x0022980001037983 */ /* 0x000f240000300800 */
[----:B----4-:R-:W-:Y:S02]  /*1d3a0*/  HMMA.16816.F32 R12, R12, R2, R24 ;  /* 0x000000020c0c723c */ /* 0x010fe40000001818 */
[----:B------:R-:W4:Y:S04]  /*1d3b0*/  LDL.LU.64 R26, [R1+0x2290] ;  /* 0x00229000011a7983 */ /* 0x000f280000300a00 */
[----:B------:R-:W2:-:S13]  /*1d3c0*/  LDL.LU.64 R24, [R1+0x2288] ;  /* 0x0022880001187983 */ /* 0x000e9a0000300a00 */
[----:B------:R0:W-:Y:S04]  /*1d3d0*/  STL.64 [R1+0x2d0], R12 ;  /* 0x0002d00c01007387 */ /* 0x0001e80000100a00 */
[----:B------:R1:W-:Y:S01]  /*1d3e0*/  STL.64 [R1+0x2d8], R14 ;  /* 0x0002d80e01007387 */ /* 0x0003e20000100a00 */
[----:B0-----:R-:W-:Y:S02]  /*1d3f0*/  F2FP.F16.E4M3.UNPACK_B R12, R28 ;  /* 0x0000001cff0c723e */ /* 0x001fe400020006ff */
[----:B------:R-:W-:Y:S02]  /*1d400*/  F2FP.F16.E4M3.UNPACK_B R13, R29 ;  /* 0x0000001dff0d723e */ /* 0x000fe400020006ff */
[----:B-1----:R-:W-:Y:S02]  /*1d410*/  F2FP.F16.E4M3.UNPACK_B R14, R11 ;  /* 0x0000000bff0e723e */ /* 0x002fe400020006ff */
[----:B------:R-:W-:Y:S01]  /*1d420*/  F2FP.F16.E4M3.UNPACK_B R15, R0 ;  /* 0x00000000ff0f723e */ /* 0x000fe200020006ff */
[----:B------:R-:W3:Y:S04]  /*1d430*/  LDL.LU R28, [R1+0x2284] ;  /* 0x00228400011c7983 */ /* 0x000ee80000300800 */
[----:B------:R-:W3:Y:S02]  /*1d440*/  LDL.LU R29, [R1+0x2280] ;  /* 0x00228000011d7983 */ /* 0x000ee40000300800 */
[C---:B--2---:R-:W-:Y:S08]  /*1d450*/  HMMA.16816.F32 R20, R12.reuse, R24, R20 ;  /* 0x000000180c14723c */ /* 0x044ff00000001814 */
[----:B----4-:R-:W-:Y:S01]  /*1d460*/  HMMA.16816.F32 R16, R12, R26, R16 ;  /* 0x0000001a0c10723c */ /* 0x010fe20000001810 */
[----:B------:R-:W-:-:S02]  /*1d470*/  IMAD.MOV.U32 R11, RZ, RZ, R26 ;  /* 0x000000ffff0b7224 */ /* 0x000fc400078e001a */
[----:B------:R-:W-:-:S08]  /*1d480*/  IMAD.MOV.U32 R0, RZ, RZ, R27 ;  /* 0x000000ffff007224 */ /* 0x000fd000078e001b */
[----:B------:R-:W-:Y:S04]  /*1d490*/  STL.64 [R1+0x7a0], R20 ;  /* 0x0007a01401007387 */ /* 0x000fe80000100a00 */
[----:B------:R-:W-:Y:S04]  /*1d4a0*/  STL.64 [R1+0x7a8], R22 ;  /* 0x0007a81601007387 */ /* 0x000fe80000100a00 */
[----:B------:R0:W-:Y:S04]  /*1d4b0*/  STL.64 [R1+0x790], R16 ;  /* 0x0007901001007387 */ /* 0x0001e80000100a00 */
[----:B------:R1:W-:Y:S04]  /*1d4c0*/  STL.64 [R1+0x798], R18 ;  /* 0x0007981201007387 */ /* 0x0003e80000100a00 */
[----:B0-----:R-:W3:Y:S04]  /*1d4d0*/  LDL.LU.64 R16, [R1+0x780] ;  /* 0x0007800001107983 */ /* 0x001ee80000300a00 */
[----:B-1----:R-:W3:Y:S04]  /*1d4e0*/  LDL.LU.64 R18, [R1+0x788] ;  /* 0x0007880001127983 */ /* 0x002ee80000300a00 */
[----:B------:R-:W2:Y:S04]  /*1d4f0*/  LDL.LU.64 R24, [R1+0x760] ;  /* 0x0007600001187983 */ /* 0x000ea80000300a00 */
[----:B------:R-:W4:Y:S04]  /*1d500*/  LDL.LU.64 R26, [R1+0x768] ;  /* 0x00076800011a7983 */ /* 0x000f280000300a00 */
[----:B----4-:R-:W-:Y:S04]  /*1d510*/  STL.64 [R1+0x2270], R26 ;  /* 0x0022701a01007387 */ /* 0x010fe80000100a00 */
[----:B--2---:R0:W-:Y:S04]  /*1d520*/  STL.64 [R1+0x2268], R24 ;  /* 0x0022681801007387 */ /* 0x0041e80000100a00 */
[----:B0-----:R-:W2:Y:S04]  /*1d530*/  LDL.LU.64 R24, [R1+0x770] ;  /* 0x0007700001187983 */ /* 0x001ea80000300a00 */
[----:B------:R-:W2:Y:S04]  /*1d540*/  LDL.LU.64 R26, [R1+0x778] ;  /* 0x00077800011a7983 */ /* 0x000ea80000300a00 */
[----:B------:R-:W4:Y:S04]  /*1d550*/  LDL.LU.64 R20, [R1+0x740] ;  /* 0x0007400001147983 */ /* 0x000f280000300a00 */
[----:B------:R-:W2:Y:S01]  /*1d560*/  LDL.LU.64 R22, [R1+0x748] ;  /* 0x0007480001167983 */ /* 0x000ea20000300a00 */
[----:B---3--:R-:W-:Y:S03]  /*1d570*/  HMMA.16816.F32 R16, R12, R4, R16 ;  /* 0x000000040c10723c */ /* 0x008fe60000001810 */
[----:B--2---:R-:W-:Y:S04]  /*1d580*/  STL.64 [R1+0x2250], R22 ;  /* 0x0022501601007387 */ /* 0x004fe80000100a00 */
[----:B----4-:R0:W-:Y:S04]  /*1d590*/  STL.64 [R1+0x2248], R20 ;  /* 0x0022481401007387 */ /* 0x0101e80000100a00 */
[----:B0-----:R-:W2:Y:S04]  /*1d5a0*/  LDL.LU.64 R20, [R1+0x750] ;  /* 0x0007500001147983 */ /* 0x001ea80000300a00 */
[----:B------:R-:W2:Y:S04]  /*1d5b0*/  LDL.LU.64 R22, [R1+0x758] ;  /* 0x0007580001167983 */ /* 0x000ea80000300a00 */
[----:B------:R-:W-:Y:S04]  /*1d5c0*/  STL.64 [R1+0x2220], R10 ;  /* 0x0022200a01007387 */ /* 0x000fe80000100a00 */
[----:B------:R0:W-:Y:S04]  /*1d5d0*/  STL.64 [R1+0x2218], R8 ;  /* 0x0022180801007387 */ /* 0x0001e80000100a00 */
[----:B0-----:R-:W3:Y:S04]  /*1d5e0*/  LDL.LU.64 R8, [R1+0x720] ;  /* 0x0007200001087983 */ /* 0x001ee80000300a00 */
[----:B------:R-:W4:Y:S04]  /*1d5f0*/  LDL.LU.64 R10, [R1+0x728] ;  /* 0x00072800010a7983 */ /* 0x000f280000300a00 */
[----:B----4-:R-:W-:Y:S04]  /*1d600*/  STL.64 [R1+0x2230], R10 ;  /* 0x0022300a01007387 */ /* 0x010fe80000100a00 */
[----:B---3--:R0:W-:Y:S04]  /*1d610*/  STL.64 [R1+0x2228], R8 ;  /* 0x0022280801007387 */ /* 0x0081e80000100a00 */
[----:B0-----:R-:W3:Y:S04]  /*1d620*/  LDL.LU.64 R8, [R1+0x730] ;  /* 0x0007300001087983 */ /* 0x001ee80000300a00 */
[----:B------:R-:W3:Y:S04]  /*1d630*/  LDL.LU.64 R10, [R1+0x738] ;  /* 0x00073800010a7983 */ /* 0x000ee80000300a00 */
[----:B------:R0:W-:Y:S04]  /*1d640*/  STL.64 [R1+0x780], R16 ;  /* 0x0007801001007387 */ /* 0x0001e80000100a00 */
[----:B------:R1:W-:Y:S01]  /*1d650*/  STL.64 [R1+0x788], R18 ;  /* 0x0007881201007387 */ /* 0x0003e20000100a00 */
[----:B0-----:R-:W-:-:S02]  /*1d660*/  IMAD.MOV.U32 R16, RZ, RZ, R4 ;  /* 0x000000ffff107224 */ /* 0x001fc400078e0004 */
[----:B------:R-:W-:Y:S01]  /*1d670*/  IMAD.MOV.U32 R17, RZ, RZ, R5 ;  /* 0x000000ffff117224 */ /* 0x000fe200078e0005 */
[----:B-1----:R-:W4:Y:S01]  /*1d680*/  LDL.LU.64 R18, [R1+0x2278] ;  /* 0x0022780001127983 */ /* 0x002f220000300a00 */
[----:B------:R-:W-:Y:S03]  /*1d690*/  HMMA.16816.F32 R4, R12, R6, R24 ;  /* 0x000000060c04723c */ /* 0x000fe60000001818 */
[----:B------:R-:W2:Y:S04]  /*1d6a0*/  LDL.LU.64 R26, [R1+0x2270] ;  /* 0x00227000011a7983 */ /* 0x000ea80000300a00 */
[----:B------:R-:W2:-:S12]  /*1d6b0*/  LDL.LU.64 R24, [R1+0x2268] ;  /* 0x0022680001187983 */ /* 0x000e980000300a00 */
[----:B------:R0:W-:Y:S04]  /*1d6c0*/  STL.64 [R1+0x770], R4 ;  /* 0x0007700401007387 */ /* 0x0001e80000100a00 */
[----:B------:R1:W-:Y:S04]  /*1d6d0*/  STL.64 [R1+0x778], R6 ;  /* 0x0007780601007387 */ /* 0x0003e80000100a00 */
[----:B0-----:R-:W4:Y:S04]  /*1d6e0*/  LDL.LU.64 R4, [R1+0x710] ;  /* 0x0007100001047983 */ /* 0x001f280000300a00 */
[----:B-1----:R-:W4:Y:S01]  /*1d6f0*/  LDL.LU.64 R6, [R1+0x718] ;  /* 0x0007180001067983 */ /* 0x002f220000300a00 */
[----:B--2---:R-:W-:-:S15]  /*1d700*/  HMMA.16816.F32 R24, R12, R28, R24 ;  /* 0x0000001c0c18723c */ /* 0x004fde0000001818 */
[----:B------:R-:W-:-:S04]  /*1d710*/  NOP ;  /* 0x0000000000007918 */ /* 0x000fc80000000000 */
[----:B------:R-:W-:Y:S04]  /*1d720*/  STL.64 [R1+0x760], R24 ;  /* 0x0007601801007387 */ /* 0x000fe80000100a00 */
[----:B------:R0:W-:Y:S04]  /*1d730*/  STL.64 [R1+0x768], R26 ;  /* 0x0007681a01007387 */ /* 0x0001e80000100a00 */
[----:B0-----:R-:W2:Y:S04]  /*1d740*/  LDL.LU.64 R26, [R1+0x2260] ;  /* 0x00226000011a7983 */ /* 0x001ea80000300a00 */
[----:B------:R-:W3:Y:S04]  /*1d750*/  LDL.LU.64 R24, [R1+0x2258] ;  /* 0x0022580001187983 */ /* 0x000ee80000300a00 */
[----:B------:R-:W-:Y:S01]  /*1d760*/  STL.64 [R1+0x2180], R28 ;  /* 0x0021801c01007387 */ /* 0x000fe20000100a00 */
[----:B--2---:R-:W-:-:S15]  /*1d770*/  HMMA.16816.F32 R20, R12, R26, R20 ;  /* 0x0000001a0c14723c */ /* 0x004fde0000001814 */
[----:B------:R-:W-:-:S04]  /*1d780*/  NOP ;  /* 0x0000000000007918 */ /* 0x000fc80000000000 */
        /* <DEDUP_REMOVED lines=8> */
[----:B0-----:R-:W2:Y:S04]  /*1d810*/  LDL.LU.64 R22, [R1+0x2240] ;  /* 0x0022400001167983 */ /* 0x001ea80000300a00 */
[----:B------:R-:W3:Y:S04]  /*1d820*/  LDL.LU.64 R20, [R1+0x2238] ;  /* 0x0022380001147983 */ /* 0x000ee80000300a00 */
[----:B------:R-:W-:Y:S04]  /*1d830*/  STL.64 [R1+0x2190], R26 ;  /* 0x0021901a01007387 */ /* 0x000fe80000100a00 */
[----:B------:R0:W-:Y:S04]  /*1d840*/  STL.64 [R1+0x2188], R24 ;  /* 0x0021881801007387 */ /* 0x0001e80000100a00 */
[----:B0-----:R-:W3:Y:S04]  /*1d850*/  LDL.LU.64 R24, [R1+0x700] ;  /* 0x0007000001187983 */ /* 0x001ee80000300a00 */
[----:B------:R-:W3:Y:S04]  /*1d860*/  LDL.LU.64 R26, [R1+0x708] ;  /* 0x00070800011a7983 */ /* 0x000ee80000300a00 */
[----:B------:R-:W3:Y:S01]  /*1d870*/  LDL.64 R28, [R1] ;  /* 0x00000000011c7983 */ /* 0x000ee20000100a00 */
        /* <DEDUP_REMOVED lines=12> */
[----:B------:R0:W-:Y:S02]  /*1d940*/  STL.64 [R1+0x21a0], R22 ;  /* 0x0021a01601007387 */ /* 0x0001e40000100a00 */
[----:B0-----:R-:W-:-:S02]  /*1d950*/  IMAD.MOV.U32 R22, RZ, RZ, R16 ;  /* 0x000000ffff167224 */ /* 0x001fc400078e0010 */
[----:B------:R-:W-:Y:S01]  /*1d960*/  IMAD.MOV.U32 R23, RZ, RZ, R17 ;  /* 0x000000ffff177224 */ /* 0x000fe200078e0011 */
[----:B------:R-:W3:Y:S04]  /*1d970*/  LDL.LU R16, [R1+0x2210] ;  /* 0x0022100001107983 */ /* 0x000ee80000300800 */
[----:B------:R-:W3:Y:S04]  /*1d980*/  LDL.LU R17, [R1+0x220c] ;  /* 0x00220c0001117983 */ /* 0x000ee80000300800 */
[----:B------:R-:W-:Y:S04]  /*1d990*/  STL.64 [R1+0x2198], R20 ;  /* 0x0021981401007387 */ /* 0x000fe80000100a00 */
[----:B------:R4:W-:Y:S02]  /*1d9a0*/  STL.64 [R1+0x21b8], R22 ;  /* 0x0021b81601007387 */ /* 0x0009e40000100a00 */
[----:B----4-:R-:W-:Y:S02]  /*1d9b0*/  HMMA.16816.F32 R20, R12, R18, R4 ;  /* 0x000000120c14723c */ /* 0x010fe40000001804 */
[----:B------:R-:W4:Y:S04]  /*1d9c0*/  LDL.LU.64 R4, [R1+0x6e0] ;  /* 0x0006e00001047983 */ /* 0x000f280000300a00 */
[----:B------:R-:W3:-:S13]  /*1d9d0*/  LDL.LU.64 R6, [R1+0x6e8] ;  /* 0x0006e80001067983 */ /* 0x000eda0000300a00 */
[----:B------:R2:W-:Y:S04]  /*1d9e0*/  STL.64 [R1+0x710], R20 ;  /* 0x0007101401007387 */ /* 0x0005e80000100a00 */
[----:B------:R-:W-:Y:S01]  /*1d9f0*/  STL.64 [R1+0x718], R22 ;  /* 0x0007181601007387 */ /* 0x000fe20000100a00 */
[----:B--2---:R-:W-:-:S03]  /*1da00*/  IMAD.MOV.U32 R20, RZ, RZ, R11 ;  /* 0x000000ffff147224 */ /* 0x004fc600078e000b */
[----:B---3--:R-:W-:Y:S04]  /*1da10*/  STL.64 [R1+0x2200], R6 ;  /* 0x0022000601007387 */ /* 0x008fe80000100a00 */
[----:B----4-:R0:W-:Y:S04]  /*1da20*/  STL.64 [R1+0x21f8], R4 ;  /* 0x0021f80401007387 */ /* 0x0101e80000100a00 */
[----:B0-----:R-:W2:Y:S04]  /*1da30*/  LDL.LU.64 R4, [R1+0x6f0] ;  /* 0x0006f00001047983 */ /* 0x001ea80000300a00 */
[----:B------:R-:W2:Y:S04]  /*1da40*/  LDL.LU.64 R6, [R1+0x6f8] ;  /* 0x0006f80001067983 */ /* 0x000ea80000300a00 */
[----:B------:R-:W2:Y:S01]  /*1da50*/  LDL.LU R11, [R1+0x2208] ;  /* 0x00220800010b7983 */ /* 0x000ea20000300800 */
[----:B------:R-:W-:Y:S01]  /*1da60*/  HMMA.16816.F32 R24, R12, R16, R24 ;  /* 0x000000100c18723c */ /* 0x000fe20000001818 */
[----:B------:R-:W-:-:S15]  /*1da70*/  IMAD.MOV.U32 R21, RZ, RZ, R0 ;  /* 0x000000ffff157224 */ /* 0x000fde00078e0000 */
[----:B------:R-:W-:-:S03]  /*1da80*/  NOP ;  /* 0x0000000000007918 */ /* 0x000fc60000000000 */
[----:B------:R0:W-:Y:S04]  /*1da90*/  STL.64 [R1+0x700], R24 ;  /* 0x0007001801007387 */ /* 0x0001e80000100a00 */
[----:B------:R1:W-:Y:S04]  /*1daa0*/  STL.64 [R1+0x708], R26 ;  /* 0x0007081a01007387 */ /* 0x0003e80000100a00 */
[----:B0-----:R-:W3:Y:S04]  /*1dab0*/  LDL.LU.64 R24, [R1+0x6c0] ;  /* 0x0006c00001187983 */ /* 0x001ee80000300a00 */
[----:B-1----:R-:W3:Y:S04]  /*1dac0*/  LDL.LU.64 R26, [R1+0x6c8] ;  /* 0x0006c800011a7983 */ /* 0x002ee80000300a00 */
[----:B------:R-:W4:Y:S04]  /*1dad0*/  LDL.LU R0, [R1+0xa34] ;  /* 0x000a340001007983 */ /* 0x000f280000300800 */
[----:B------:R0:W-:Y:S04]  /*1dae0*/  STL.64 [R1+0x21d0], R20 ;  /* 0x0021d01401007387 */ /* 0x0001e80000100a00 */
[----:B0-----:R-:W3:Y:S04]  /*1daf0*/  LDL.LU R20, [R1+0xa2c] ;  /* 0x000a2c0001147983 */ /* 0x001ee80000300800 */
[----:B------:R-:W4:Y:S04]  /*1db00*/  LDL.LU R21, [R1+0xa38] ;  /* 0x000a380001157983 */ /* 0x000f280000300800 */
[----:B------:R-:W-:Y:S04]  /*1db10*/  STL.64 [R1+0x2178], R18 ;  /* 0x0021781201007387 */ /* 0x000fe80000100a00 */
[----:B------:R0:W-:Y:S04]  /*1db20*/  STL.64 [R1+0x2170], R16 ;  /* 0x0021701001007387 */ /* 0x0001e80000100a00 */
[----:B0-----:R-:W3:Y:S04]  /*1db30*/  LDL.LU.64 R16, [R1+0x6d0] ;  /* 0x0006d00001107983 */ /* 0x001ee80000300a00 */
[----:B------:R-:W3:Y:S01]  /*1db40*/  LDL.LU.64 R18, [R1+0x6d8] ;  /* 0x0006d80001127983 */ /* 0x000ee20000300a00 */
[----:B--2---:R-:W-:-:S15]  /*1db50*/  HMMA.16816.F32 R4, R12, R10, R4 ;  /* 0x0000000a0c04723c */ /* 0x004fde0000001804 */
[----:B------:R-:W-:-:S04]  /*1db60*/  NOP ;  /* 0x0000000000007918 */ /* 0x000fc80000000000 */
[----:B------:R-:W-:Y:S04]  /*1db70*/  STL.64 [R1+0x6f0], R4 ;  /* 0x0006f00401007387 */ /* 0x000fe80000100a00 */
[----:B------:R0:W-:Y:S04]  /*1db80*/  STL.64 [R1+0x6f8], R6 ;  /* 0x0006f80601007387 */ /* 0x0001e80000100a00 */
[----:B0-----:R-:W2:Y:S04]  /*1db90*/  LDL.LU.64 R6, [R1+0x2200] ;  /* 0x0022000001067983 */ /* 0x001ea80000300a00 */
[----:B------:R-:W2:Y:S04]  /*1dba0*/  LDL.LU.64 R4, [R1+0x21f8] ;  /* 0x0021f80001047983 */ /* 0x000ea80000300a00 */
[----:B------:R-:W3:Y:S04]  /*1dbb0*/  LDL R22, [R1+0x18] ;  /* 0x0000180001167983 */ /* 0x000ee80000100800 */
[----:B------:R-:W3:Y:S01]  /*1dbc0*/  LDL R23, [R1+0x1c] ;  /* 0x00001c0001177983 */ /* 0x000ee20000100800 */
[----:B--2---:R-:W-:-:S15]  /*1dbd0*/  HMMA.16816.F32 R4, R12, R8, R4 ;  /* 0x000000080c04723c */ /* 0x004fde0000001804 */
[----:B------:R-:W-:-:S04]  /*1dbe0*/  NOP ;  /* 0x0000000000007918 */ /* 0x000fc80000000000 */
[----:B------:R-:W-:Y:S04]  /*1dbf0*/  STL.64 [R1+0x6e0], R4 ;  /* 0x0006e00401007387 */ /* 0x000fe80000100a00 */
[----:B------:R0:W-:Y:S04]  /*1dc00*/  STL.64 [R1+0x6e8], R6 ;  /* 0x0006e80601007387 */ /* 0x0001e80000100a00 */
[----:B0-----:R-:W3:Y:S04]  /*1dc10*/  LDL.LU.64 R6, [R1+0x21f0] ;  /* 0x0021f00001067983 */ /* 0x001ee80000300a00 */
[----:B------:R-:W2:Y:S04]  /*1dc20*/  LDL.LU.64 R4, [R1+0x21e8] ;  /* 0x0021e80001047983 */ /* 0x000ea80000300a00 */
[----:B------:R0:W-:Y:S04]  /*1dc30*/  STL.64 [R1+0x2158], R10 ;  /* 0x0021580a01007387 */ /* 0x0001e80000100a00 */
[----:B0-----:R-:W4:Y:S04]  /*1dc40*/  LDL.LU R10, [R1+0xa24] ;  /* 0x000a2400010a7983 */ /* 0x001f280000300800 */
[----:B------:R-:W4:Y:S04]  /*1dc50*/  LDL.LU R11, [R1+0xa30] ;  /* 0x000a3000010b7983 */ /* 0x000f280000300800 */
[----:B------:R0:W-:Y:S04]  /*1dc60*/  STL.64 [R1+0x2150], R8 ;  /* 0x0021500801007387 */ /* 0x0001e80000100a00 */
[----:B0-----:R-:W4:Y:S04]  /*1dc70*/  LDL.LU R8, [R1+0xa1c] ;  /* 0x000a1c0001087983 */ /* 0x001f280000300800 */
[----:B------:R-:W4:Y:S01]  /*1dc80*/  LDL.LU R9, [R1+0xa28] ;  /* 0x000a280001097983 */ /* 0x000f220000300800 */
[C---:B---3--:R-:W-:Y:S08]  /*1dc90*/  HMMA.16816.F32 R16, R12.reuse, R6, R16 ;  /* 0x000000060c10723c */ /* 0x048ff00000001810 */
[C---:B--2---:R-:W-:Y:S11]  /*1dca0*/  HMMA.16816.F32 R24, R12.reuse, R4, R24 ;  /* 0x000000040c18723c */ /* 0x044ff60000001818 */
[----:B------:R0:W-:Y:S04]  /*1dcb0*/  STL.64 [R1+0x6d0], R16 ;  /* 0x0006d01001007387 */ /* 0x0001e80000100a00 */
[----:B------:R1:W-:Y:S04]  /*1dcc0*/  STL.64 [R1+0x6d8], R18 ;  /* 0x0006d81201007387 */ /* 0x0003e80000100a00 */
[----:B0-----:R-:W2:Y:S04]  /*1dcd0*/  LDL.LU.64 R16, [R1+0x2c0] ;  /* 0x0002c00001107983 */ /* 0x001ea80000300a00 */
[----:B-1----:R-:W2:Y:S04]  /*1dce0*/  LDL.LU.64 R18, [R1+0x2c8] ;  /* 0x0002c80001127983 */ /* 0x002ea80000300a00 */
[----:B------:R0:W-:Y:S04]  /*1dcf0*/  STL.64 [R1+0x6c0], R24 ;  /* 0x0006c01801007387 */ /* 0x0001e80000100a00 */
[----:B------:R1:W-:Y:S04]  /*1dd00*/  STL.64 [R1+0x6c8], R26 ;  /* 0x0006c81a01007387 */ /* 0x0003e80000100a00 */
[----:B0-----:R-:W3:Y:S04]  /*1dd10*/  LDL.LU.64 R24, [R1+0x680] ;  /* 0x0006800001187983 */ /* 0x001ee80000300a00 */
[----:B-1----:R-:W2:Y:S04]  /*1dd20*/  LDL.LU.64 R26, [R1+0x688] ;  /* 0x00068800011a7983 */ /* 0x002ea80000300a00 */
[----:B--2---:R-:W-:Y:S04]  /*1dd30*/  STL.64 [R1+0x21b0], R26 ;  /* 0x0021b01a01007387 */ /* 0x004fe80000100a00 */
[----:B---3--:R0:W-:Y:S04]  /*1dd40*/  STL.64 [R1+0x21a8], R24 ;  /* 0x0021a81801007387 */ /* 0x0081e80000100a00 */
[----:B0-----:R-:W2:Y:S04]  /*1dd50*/  LDL.LU.64 R24, [R1+0x690] ;  /* 0x0006900001187983 */ /* 0x001ea80000300a00 */
[----:B------:R-:W3:Y:S04]  /*1dd60*/  LDL.LU.64 R26, [R1+0x698] ;  /* 0x00069800011a7983 */ /* 0x000ee80000300a00 */
[----:B---3--:R-:W-:Y:S04]  /*1dd70*/  STL.64 [R1+0x21c8], R26 ;  /* 0x0021c81a01007387 */ /* 0x008fe80000100a00 */
[----:B--2---:R0:W-:Y:S04]  /*1dd80*/  STL.64 [R1+0x21c0], R24 ;  /* 0x0021c01801007387 */ /* 0x0041e80000100a00 */
[----:B0-----:R-:W2:Y:S04]  /*1dd90*/  LDL.LU.64 R24, [R1+0x6a0] ;  /* 0x0006a00001187983 */ /* 0x001ea80000300a00 */
[----:B------:R-:W3:Y:S01]  /*1dda0*/  LDL.LU.64 R26, [R1+0x6a8] ;  /* 0x0006a800011a7983 */ /* 0x000ee20000300a00 */
[----:B------:R-:W-:Y:S03]  /*1ddb0*/  HMMA.16816.F32 R12, R12, R2, R16 ;  /* 0x000000020c0c723c */ /* 0x000fe60000001810 */
[----:B---3--:R-:W-:Y:S04]  /*1ddc0*/  STL.64 [R1+0x21e0], R26 ;  /* 0x0021e01a01007387 */ /* 0x008fe80000100a00 */
[----:B--2---:R0:W-:Y:S04]  /*1ddd0*/  STL.64 [R1+0x21d8], R24 ;  /* 0x0021d81801007387 */ /* 0x0041e80000100a00 */
[----:B0-----:R-:W2:Y:S04]  /*1dde0*/  LDL.LU.64 R24, [R1+0x6b0] ;  /* 0x0006b00001187983 */ /* 0x001ea80000300a00 */
[----:B------:R-:W2:Y:S04]  /*1ddf0*/  LDL.LU.64 R26, [R1+0x6b8] ;  /* 0x0006b800011a7983 */ /* 0x000ea80000300a00 */
[----:B------:R0:W-:Y:S04]  /*1de00*/  STL [R1+0x214c], R4 ;  /* 0x00214c0401007387 */ /* 0x0001e80000100800 */
[----:B0-----:R-:W3:Y:S04]  /*1de10*/  LDL.LU R4, [R1+0xa20] ;  /* 0x000a200001047983 */ /* 0x001ee80000300800 */
[----:B------:R0:W-:Y:S01]  /*1de20*/  STL [R1+0x2148], R5 ;  /* 0x0021480501007387 */ /* 0x0001e20000100800 */
[----:B----4-:R-:W-:-:S03]  /*1de30*/  IMAD R0, R0, 0x100, R21 ;  /* 0x0000010000007824 */ /* 0x010fc600078e0215 */
[----:B------:R-:W4:Y:S04]  /*1de40*/  LDL.LU.64 R16, [R1+0x660] ;  /* 0x0006600001107983 */ /* 0x000f280000300a00 */
[----:B------:R-:W4:Y:S04]  /*1de50*/  LDL.LU.64 R18, [R1+0x668] ;  /* 0x0006680001127983 */ /* 0x000f280000300a00 */
[----:B------:R1:W-:Y:S04]  /*1de60*/  STL.64 [R1+0x2c0], R12 ;  /* 0x0002c00c01007387 */ /* 0x0003e80000100a00 */
[----:B------:R1:W-:Y:S01]  /*1de70*/  STL.64 [R1+0x2c8], R14 ;  /* 0x0002c80e01007387 */ /* 0x0003e20000100a00 */
[----:B0-----:R-:W-:-:S05]  /*1de80*/  IMAD R5, R10, 0x100, R9 ;  /* 0x000001000a057824 */ /* 0x001fca00078e0209 */
[----:B-1----:R-:W-:Y:S02]  /*1de90*/  F2FP.F16.E4M3.UNPACK_B R13, R5 ;  /* 0x00000005ff0d723e */ /* 0x002fe400020006ff */
[----:B------:R-:W-:Y:S01]  /*1dea0*/  F2FP.F16.E4M3.UNPACK_B R15, R0 ;  /* 0x00000000ff0f723e */ /* 0x000fe200020006ff */
[----:B---3--:R-:W-:Y:S02]  /*1deb0*/  IMAD R8, R8, 0x100, R4 ;  /* 0x0000010008087824 */ /* 0x008fe400078e0204 */
[----:B------:R-:W-:-:S03]  /*1dec0*/  IMAD R4, R20, 0x100, R11 ;  /* 0x0000010014047824 */ /* 0x000fc600078e020b */
[----:B------:R-:W-:Y:S02]  /*1ded0*/  F2FP.F16.E4M3.UNPACK_B R12, R8 ;  /* 0x00000008ff0c723e */ /* 0x000fe400020006ff */
[----:B------:R-:W-:Y:S01]  /*1dee0*/  F2FP.F16.E4M3.UNPACK_B R14, R4 ;  /* 0x00000004ff0e723e */ /* 0x000fe200020006ff */
[----:B------:R-:W3:Y:S04]  /*1def0*/  LDL.LU.64 R8, [R1+0x650] ;  /* 0x0006500001087983 */ /* 0x000ee80000300a00 */
[----:B------:R-:W3:Y:S02]  /*1df00*/  LDL.LU.64 R10, [R1+0x658] ;  /* 0x00065800010a7983 */ /* 0x000ee40000300a00 */
[----:B--2---:R-:W-:Y:S02]  /*1df10*/  HMMA.16816.F32 R20, R12, R22, R24 ;  /* 0x000000160c14723c */ /* 0x004fe40000001818 */
[----:B------:R-:W2:Y:S04]  /*1df20*/  LDL.LU.64 R26, [R1+0x21e0] ;  /* 0x0021e000011a7983 */ /* 0x000ea80000300a00 */
[----:B------:R-:W2:-:S13]  /*1df30*/  LDL.LU.64 R24, [R1+0x21d8] ;  /* 0x0021d80001187983 */ /* 0x000e9a0000300a00 */
        /* <DEDUP_REMOVED lines=11> */
[----:B------:R-:W2:Y:S01]  /*1dff0*/  LDL.LU.64 R24, [R1+0x21a8] ;  /* 0x0021a80001187983 */ /* 0x000ea20000300a00 */
[----:B------:R-:W-:-:S02]  /*1e000*/  IMAD.MOV.U32 R4, RZ, RZ, R28 ;  /* 0x000000ffff047224 */ /* 0x000fc400078e001c */
[----:B------:R-:W-:-:S10]  /*1e010*/  IMAD.MOV.U32 R5, RZ, RZ, R29 ;  /* 0x000000ffff057224 */ /* 0x000fd400078e001d */
        /* <DEDUP_REMOVED lines=8> */
[----:B0-----:R-:W4:Y:S04]  /*1e0a0*/  LDL.LU.64 R26, [R1+0x2190] ;  /* 0x00219000011a7983 */ /* 0x001f280000300a00 */
[----:B------:R-:W3:Y:S04]  /*1e0b0*/  LDL.LU.64 R24, [R1+0x2188] ;  /* 0x0021880001187983 */ /* 0x000ee80000300a00 */
[----:B------:R-:W2:Y:S04]  /*1e0c0*/  LDL.LU.64 R28, [R1+0x2180] ;  /* 0x00218000011c7983 */ /* 0x000ea80000300a00 */
[----:B------:R-:W-:Y:S04]  /*1e0d0*/  STL.64 [R1+0x2168], R6 ;  /* 0x0021680601007387 */ /* 0x000fe80000100a00 */
[----:B------:R0:W-:Y:S04]  /*1e0e0*/  STL.64 [R1+0x2160], R4 ;  /* 0x0021600401007387 */ /* 0x0001e80000100a00 */
[----:B0-----:R-:W2:Y:S04]  /*1e0f0*/  LDL.LU.64 R4, [R1+0x670] ;  /* 0x0006700001047983 */ /* 0x001ea80000300a00 */
[----:B------:R-:W2:Y:S02]  /*1e100*/  LDL.LU.64 R6, [R1+0x678] ;  /* 0x0006780001067983 */ /* 0x000ea40000300a00 */
[C---:B--2---:R-:W-:Y:S02]  /*1e110*/  HMMA.16816.F32 R4, R12.reuse, R28, R4 ;  /* 0x0000001c0c04723c */ /* 0x044fe40000001804 */
[----:B------:R-:W-:Y:S06]  /*1e120*/  STL.64 [R1+0x2100], R28 ;  /* 0x0021001c01007387 */ /* 0x000fec0000100a00 */
[C---:B---3--:R-:W-:Y:S11]  /*1e130*/  HMMA.16816.F32 R8, R12.reuse, R24, R8 ;  /* 0x000000180c08723c */ /* 0x048ff60000001808 */
[----:B------:R-:W-:Y:S04]  /*1e140*/  STL.64 [R1+0x670], R4 ;  /* 0x0006700401007387 */ /* 0x000fe80000100a00 */
[----:B------:R4:W-:Y:S02]  /*1e150*/  STL.64 [R1+0x678], R6 ;  /* 0x0006780601007387 */ /* 0x0009e40000100a00 */
[----:B----4-:R-:W-:Y:S02]  /*1e160*/  HMMA.16816.F32 R4, R12, R26, R16 ;  /* 0x0000001a0c04723c */ /* 0x010fe40000001810 */
[----:B------:R-:W2:Y:S04]  /*1e170*/  LDL.LU.64 R16, [R1+0x640] ;  /* 0x0006400001107983 */ /* 0x000ea80000300a00 */
[----:B------:R-:W2:-:S13]  /*1e180*/  LDL.LU.64 R18, [R1+0x648] ;  /* 0x0006480001127983 */ /* 0x000e9a0000300a00 */
[----:B------:R0:W-:Y:S04]  /*1e190*/  STL.64 [R1+0x660], R4 ;  /* 0x0006600401007387 */ /* 0x0001e80000100a00 */
[----:B------:R1:W-:Y:S04]  /*1e1a0*/  STL.64 [R1+0x668], R6 ;  /* 0x0006680601007387 */ /* 0x0003e80000100a00 */
[----:B------:R-:W3:Y:S04]  /*1e1b0*/  LDL.LU R0, [R1+0xa54] ;  /* 0x000a540001007983 */ /* 0x000ee80000300800 */
[----:B0-----:R-:W4:Y:S04]  /*1e1c0*/  LDL.LU.64 R4, [R1+0x620] ;  /* 0x0006200001047983 */ /* 0x001f280000300a00 */
[----:B-1----:R-:W4:Y:S04]  /*1e1d0*/  LDL.LU.64 R6, [R1+0x628] ;  /* 0x0006280001067983 */ /* 0x002f280000300a00 */
[----:B------:R0:W-:Y:S04]  /*1e1e0*/  STL.64 [R1+0x650], R8 ;  /* 0x0006500801007387 */ /* 0x0001e80000100a00 */
[----:B------:R1:W-:Y:S04]  /*1e1f0*/  STL.64 [R1+0x658], R10 ;  /* 0x0006580a01007387 */ /* 0x0003e80000100a00 */
[----:B0-----:R-:W3:Y:S04]  /*1e200*/  LDL.LU.64 R8, [R1+0x610] ;  /* 0x0006100001087983 */ /* 0x001ee80000300a00 */
[----:B-1----:R-:W3:Y:S04]  /*1e210*/  LDL.LU.64 R10, [R1+0x618] ;  /* 0x00061800010a7983 */ /* 0x002ee80000300a00 */
[----:B------:R0:W-:Y:S04]  /*1e220*/  STL.64 [R1+0x20c8], R26 ;  /* 0x0020c81a01007387 */ /* 0x0001e80000100a00 */
[----:B0-----:R-:W3:Y:S04]  /*1e230*/  LDL.LU R26, [R1+0xa4c] ;  /* 0x000a4c00011a7983 */ /* 0x001ee80000300800 */
[----:B------:R-:W3:Y:S04]  /*1e240*/  LDL.LU R27, [R1+0xa58] ;  /* 0x000a5800011b7983 */ /* 0x000ee80000300800 */
[----:B------:R0:W-:Y:S04]  /*1e250*/  STL.64 [R1+0x20c0], R24 ;  /* 0x0020c01801007387 */ /* 0x0001e80000100a00 */
[----:B0-----:R-:W4:Y:S04]  /*1e260*/  LDL.LU R24, [R1+0xa44] ;  /* 0x000a440001187983 */ /* 0x001f280000300800 */
[----:B------:R-:W4:Y:S01]  /*1e270*/  LDL.LU R25, [R1+0xa50] ;  /* 0x000a500001197983 */ /* 0x000f220000300800 */
[C---:B--2---:R-:W-:Y:S03]  /*1e280*/  HMMA.16816.F32 R16, R12.reuse, R22, R16 ;  /* 0x000000160c10723c */ /* 0x044fe60000001810 */
[----:B---3--:R-:W-:Y:S04]  /*1e290*/  STL.64 [R1+0x2140], R26 ;  /* 0x0021401a01007387 */ /* 0x008fe80000100a00 */
[----:B----4-:R0:W-:Y:S04]  /*1e2a0*/  STL.64 [R1+0x2138], R24 ;  /* 0x0021381801007387 */ /* 0x0101e80000100a00 */
[----:B0-----:R-:W2:Y:S04]  /*1e2b0*/  LDL.LU.64 R24, [R1+0x630] ;  /* 0x0006300001187983 */ /* 0x001ea80000300a00 */
[----:B------:R-:W2:Y:S04]  /*1e2c0*/  LDL.LU.64 R26, [R1+0x638] ;  /* 0x00063800011a7983 */ /* 0x000ea80000300a00 */
[----:B------:R-:W-:Y:S04]  /*1e2d0*/  STL.64 [R1+0x640], R16 ;  /* 0x0006401001007387 */ /* 0x000fe80000100a00 */
[----:B------:R0:W-:Y:S04]  /*1e2e0*/  STL.64 [R1+0x648], R18 ;  /* 0x0006481201007387 */ /* 0x0001e80000100a00 */
[----:B0-----:R-:W3:Y:S04]  /*1e2f0*/  LDL.LU.64 R18, [R1+0x2178] ;  /* 0x0021780001127983 */ /* 0x001ee80000300a00 */
[----:B------:R-:W4:Y:S01]  /*1e300*/  LDL.LU.64 R16, [R1+0x2170] ;  /* 0x0021700001107983 */ /* 0x000f220000300a00 */
[C---:B--2---:R-:W-:Y:S08]  /*1e310*/  HMMA.16816.F32 R24, R12.reuse, R20, R24 ;  /* 0x000000140c18723c */ /* 0x044ff00000001818 */
[C---:B---3--:R-:W-:Y:S08]  /*1e320*/  HMMA.16816.F32 R4, R12.reuse, R18, R4 ;  /* 0x000000120c04723c */ /* 0x048ff00000001804 */
[C---:B----4-:R-:W-:Y:S03]  /*1e330*/  HMMA.16816.F32 R8, R12.reuse, R16, R8 ;  /* 0x000000100c08723c */ /* 0x050fe60000001808 */
[----:B------:R0:W-:Y:S04]  /*1e340*/  STL.64 [R1+0x630], R24 ;  /* 0x0006301801007387 */ /* 0x0001e80000100a00 */
[----:B------:R1:W-:Y:S04]  /*1e350*/  STL.64 [R1+0x638], R26 ;  /* 0x0006381a01007387 */ /* 0x0003e80000100a00 */
[----:B0-----:R-:W2:Y:S04]  /*1e360*/  LDL.LU.64 R24, [R1+0x5e0] ;  /* 0x0005e00001187983 */ /* 0x001ea80000300a00 */
[----:B-1----:R-:W2:Y:S04]  /*1e370*/  LDL.LU.64 R26, [R1+0x5e8] ;  /* 0x0005e800011a7983 */ /* 0x002ea80000300a00 */
[----:B------:R-:W-:Y:S04]  /*1e380*/  STL.64 [R1+0x20b8], R22 ;  /* 0x0020b81601007387 */ /* 0x000fe80000100a00 */
[----:B------:R0:W-:Y:S04]  /*1e390*/  STL.64 [R1+0x20b0], R20 ;  /* 0x0020b01401007387 */ /* 0x0001e80000100a00 */
[----:B0-----:R-:W3:Y:S04]  /*1e3a0*/  LDL.LU.64 R20, [R1+0x5f0] ;  /* 0x0005f00001147983 */ /* 0x001ee80000300a00 */
[----:B------:R-:W3:Y:S04]  /*1e3b0*/  LDL.LU.64 R22, [R1+0x5f8] ;  /* 0x0005f80001167983 */ /* 0x000ee80000300a00 */
[----:B------:R-:W-:Y:S04]  /*1e3c0*/  STL.64 [R1+0x620], R4 ;  /* 0x0006200401007387 */ /* 0x000fe80000100a00 */
[----:B------:R0:W-:Y:S04]  /*1e3d0*/  STL.64 [R1+0x628], R6 ;  /* 0x0006280601007387 */ /* 0x0001e80000100a00 */
[----:B0-----:R-:W2:Y:S04]  /*1e3e0*/  LDL.LU.64 R6, [R1+0x2168] ;  /* 0x0021680001067983 */ /* 0x001ea80000300a00 */
[----:B------:R-:W4:Y:S04]  /*1e3f0*/  LDL.LU.64 R4, [R1+0x2160] ;  /* 0x0021600001047983 */ /* 0x000f280000300a00 */
[----:B------:R-:W-:Y:S04]  /*1e400*/  STL.64 [R1+0x610], R8 ;  /* 0x0006100801007387 */ /* 0x000fe80000100a00 */
[----:B------:R0:W-:Y:S04]  /*1e410*/  STL.64 [R1+0x618], R10 ;  /* 0x0006180a01007387 */ /* 0x0001e80000100a00 */
[----:B0-----:R-:W3:Y:S04]  /*1e420*/  LDL.LU.64 R10, [R1+0x2158] ;  /* 0x00215800010a7983 */ /* 0x001ee80000300a00 */
[----:B------:R-:W3:Y:S04]  /*1e430*/  LDL.LU.64 R8, [R1+0x2150] ;  /* 0x0021500001087983 */ /* 0x000ee80000300a00 */
[----:B------:R-:W-:Y:S04]  /*1e440*/  STL.64 [R1+0x20d8], R18 ;  /* 0x0020d81201007387 */ /* 0x000fe80000100a00 */
[----:B------:R0:W-:Y:S04]  /*1e450*/  STL.64 [R1+0x20d0], R16 ;  /* 0x0020d01001007387 */ /* 0x0001e80000100a00 */
[----:B0-----:R-:W3:Y:S04]  /*1e460*/  LDL.LU.64 R16, [R1+0x600] ;  /* 0x0006000001107983 */ /* 0x001ee80000300a00 */
[----:B------:R-:W3:Y:S01]  /*1e470*/  LDL.LU.64 R18, [R1+0x608] ;  /* 0x0006080001127983 */ /* 0x000ee20000300a00 */
[C---:B--2---:R-:W-:Y:S08]  /*1e480*/  HMMA.16816.F32 R24, R12.reuse, R6, R24 ;  /* 0x000000060c18723c */ /* 0x044ff00000001818 */
[----:B---3--:R-:W-:-:S15]  /*1e490*/  HMMA.16816.F32 R16, R12, R10, R16 ;  /* 0x0000000a0c10723c */ /* 0x008fde0000001810 */
[----:B------:R-:W-:-:S04]  /*1e4a0*/  NOP ;  /* 0x0000000000007918 */ /* 0x000fc80000000000 */
[----:B------:R-:W-:Y:S04]  /*1e4b0*/  STL.64 [R1+0x600], R16 ;  /* 0x0006001001007387 */ /* 0x000fe80000100a00 */
[----:B------:R0:W-:Y:S02]  /*1e4c0*/  STL.64 [R1+0x608], R18 ;  /* 0x0006081201007387 */ /* 0x0001e40000100a00 */
[----:B0-----:R-:W-:Y:S02]  /*1e4d0*/  HMMA.16816.F32 R16, R12, R8, R20 ;  /* 0x000000080c10723c */ /* 0x001fe40000001814 */
[----:B------:R-:W2:Y:S04]  /*1e4e0*/  LDL.LU.64 R20, [R1+0x2b0] ;  /* 0x0002b00001147983 */ /* 0x000ea80000300a00 */
[----:B------:R-:W2:-:S13]  /*1e4f0*/  LDL.LU.64 R22, [R1+0x2b8] ;  /* 0x0002b80001167983 */ /* 0x000e9a0000300a00 */
[----:B------:R-:W-:Y:S04]  /*1e500*/  STL.64 [R1+0x5f0], R16 ;  /* 0x0005f01001007387 */ /* 0x000fe80000100a00 */
[----:B------:R4:W-:Y:S02]  /*1e510*/  STL.64 [R1+0x5f8], R18 ;  /* 0x0005f81201007387 */ /* 0x0009e40000100a00 */
[----:B----4-:R-:W-:Y:S02]  /*1e520*/  IMAD.MOV.U32 R18, RZ, RZ, R4 ;  /* 0x000000ffff127224 */ /* 0x010fe400078e0004 */
[----:B------:R-:W-:Y:S01]  /*1e530*/  IMAD.MOV.U32 R19, RZ, RZ, R5 ;  /* 0x000000ffff137224 */ /* 0x000fe200078e0005 */
[----:B------:R-:W3:Y:S04]  /*1e540*/  LDL.LU R4, [R1+0x214c] ;  /* 0x00214c0001047983 */ /* 0x000ee80000300800 */
[----:B------:R-:W3:Y:S04]  /*1e550*/  LDL.LU R5, [R1+0x2148] ;  /* 0x0021480001057983 */ /* 0x000ee80000300800 */
[----:B------:R0:W-:Y:S04]  /*1e560*/  STL.64 [R1+0x2098], R10 ;  /* 0x0020980a01007387 */ /* 0x0001e80000100a00 */
[----:B0-----:R-:W4:Y:S04]  /*1e570*/  LDL.LU R10, [R1+0xa3c] ;  /* 0x000a3c00010a7983 */ /* 0x001f280000300800 */
[----:B------:R-:W2:Y:S04]  /*1e580*/  LDL.LU R11, [R1+0xa48] ;  /* 0x000a4800010b7983 */ /* 0x000ea80000300800 */
[----:B------:R0:W-:Y:S04]  /*1e590*/  STL.64 [R1+0x2090], R8 ;  /* 0x0020900801007387 */ /* 0x0001e80000100a00 */
[----:B0-----:R-:W4:Y:S04]  /*1e5a0*/  LDL.LU R9, [R1+0xa40] ;  /* 0x000a400001097983 */ /* 0x001f280000300800 */
[----:B------:R-:W-:Y:S04]  /*1e5b0*/  STL.64 [R1+0x5e0], R24 ;  /* 0x0005e01801007387 */ /* 0x000fe80000100a00 */
[----:B------:R0:W-:Y:S04]  /*1e5c0*/  STL.64 [R1+0x5e8], R26 ;  /* 0x0005e81a01007387 */ /* 0x0001e80000100a00 */
[----:B0-----:R-:W2:Y:S04]  /*1e5d0*/  LDL.LU.64 R26, [R1+0x2140] ;  /* 0x00214000011a7983 */ /* 0x001ea80000300a00 */
[----:B------:R-:W2:Y:S04]  /*1e5e0*/  LDL.LU.64 R24, [R1+0x2138] ;  /* 0x0021380001187983 */ /* 0x000ea80000300a00 */
[----:B------:R-:W2:Y:S04]  /*1e5f0*/  LDL.64 R16, [R1+0x8] ;  /* 0x0000080001107983 */ /* 0x000ea80000100a00 */
[----:B------:R-:W-:Y:S04]  /*1e600*/  STL.64 [R1+0x2110], R18 ;  /* 0x0021101201007387 */ /* 0x000fe80000100a00 */
[----:B--2---:R0:W-:Y:S04]  /*1e610*/  STL.64 [R1+0x2108], R16 ;  /* 0x0021081001007387 */ /* 0x0041e80000100a00 */
[----:B0-----:R-:W3:Y:S04]  /*1e620*/  LDL.LU.64 R16, [R1+0x5d0] ;  /* 0x0005d00001107983 */ /* 0x001ee80000300a00 */
[----:B------:R-:W3:Y:S04]  /*1e630*/  LDL.LU.64 R18, [R1+0x5d8] ;  /* 0x0005d80001127983 */ /* 0x000ee80000300a00 */
[----:B------:R-:W2:Y:S04]  /*1e640*/  LDL.64 R28, [R1+0x10] ;  /* 0x00001000011c7983 */ /* 0x000ea80000100a00 */
[----:B------:R4:W-:Y:S02]  /*1e650*/  STL.64 [R1+0x2078], R6 ;  /* 0x0020780601007387 */ /* 0x0009e40000100a00 */
[----:B----4-:R-:W-:Y:S01]  /*1e660*/  IMAD R7, R10, 0x100, R9 ;  /* 0x000001000a077824 */ /* 0x010fe200078e0209 */
[----:B---3--:R-:W-:-:S15]  /*1e670*/  HMMA.16816.F32 R16, R12, R4, R16 ;  /* 0x000000040c10723c */ /* 0x008fde0000001810 */
[----:B------:R-:W-:-:S04]  /*1e680*/  NOP ;  /* 0x0000000000007918 */ /* 0x000fc80000000000 */
[----:B------:R0:W-:Y:S04]  /*1e690*/  STL.64 [R1+0x5d0], R16 ;  /* 0x0005d01001007387 */ /* 0x0001e80000100a00 */
[----:B------:R-:W-:Y:S04]  /*1e6a0*/  STL.64 [R1+0x5d8], R18 ;  /* 0x0005d81201007387 */ /* 0x000fe80000100a00 */
[----:B------:R1:W-:Y:S04]  /*1e6b0*/  STL.64 [R1+0x2070], R4 ;  /* 0x0020700401007387 */ /* 0x0003e80000100a00 */
[----:B0-----:R-:W3:Y:S01]  /*1e6c0*/  LDL.LU.64 R16, [R1+0x5b0] ;  /* 0x0005b00001107983 */ /* 0x001ee20000300a00 */
[----:B-1----:R-:W-:-:S02]  /*1e6d0*/  IMAD R4, R24, 0x100, R11 ;  /* 0x0000010018047824 */ /* 0x002fc400078e020b */
[----:B------:R-:W-:-:S15]  /*1e6e0*/  HMMA.16816.F32 R8, R12, R2, R20 ;  /* 0x000000020c08723c */ /* 0x000fde0000001814 */
[----:B------:R-:W-:-:S04]  /*1e6f0*/  NOP ;  /* 0x0000000000007918 */ /* 0x000fc80000000000 */
[----:B------:R-:W-:Y:S04]  /*1e700*/  STL.64 [R1+0x2b0], R8 ;  /* 0x0002b00801007387 */ /* 0x000fe80000100a00 */
[----:B------:R-:W-:Y:S04]  /*1e710*/  STL.64 [R1+0x2b8], R10 ;  /* 0x0002b80a01007387 */ /* 0x000fe80000100a00 */
[----:B------:R-:W4:Y:S01]  /*1e720*/  LDL.LU.64 R18, [R1+0x5b8] ;  /* 0x0005b80001127983 */ /* 0x000f220000300a00 */
[----:B------:R-:W-:Y:S02]  /*1e730*/  IMAD R5, R26, 0x100, R25 ;  /* 0x000001001a057824 */ /* 0x000fe400078e0219 */
[----:B------:R-:W-:Y:S01]  /*1e740*/  IMAD R0, R0, 0x100, R27 ;  /* 0x0000010000007824 */ /* 0x000fe200078e021b */
[----:B----4-:R0:W-:Y:S04]  /*1e750*/  STL.64 [R1+0x2120], R18 ;  /* 0x0021201201007387 */ /* 0x0101e80000100a00 */
[----:B0-----:R-:W4:Y:S04]  /*1e760*/  LDL R18, [R1+0x18] ;  /* 0x0000180001127983 */ /* 0x001f280000100800 */
[----:B------:R-:W4:Y:S04]  /*1e770*/  LDL R19, [R1+0x1c] ;  /* 0x00001c0001137983 */ /* 0x000f280000100800 */
[----:B---3--:R-:W-:Y:S04]  /*1e780*/  STL.64 [R1+0x2118], R16 ;  /* 0x0021181001007387 */ /* 0x008fe80000100a00 */
[----:B------:R-:W3:Y:S04]  /*1e790*/  LDL.LU.64 R24, [R1+0x580] ;  /* 0x0005800001187983 */ /* 0x000ee80000300a00 */
[----:B------:R-:W2:Y:S04]  /*1e7a0*/  LDL.LU.64 R26, [R1+0x588] ;  /* 0x00058800011a7983 */ /* 0x000ea80000300a00 */
        /* <DEDUP_REMOVED lines=8> */
[----:B------:R-:W-:Y:S01]  /*1e830*/  IMAD.MOV.U32 R15, RZ, RZ, R5 ;  /* 0x000000ffff0f7224 */ /* 0x000fe200078e0005 */
[----:B------:R-:W-:-:S02]  /*1e840*/  F2FP.F16.E4M3.UNPACK_B R12, R7 ;  /* 0x00000007ff0c723e */ /* 0x000fc400020006ff */
[----:B------:R-:W-:Y:S01]  /*1e850*/  F2FP.F16.E4M3.UNPACK_B R13, R4 ;  /* 0x00000004ff0d723e */ /* 0x000fe200020006ff */
[----:B---3--:R-:W-:Y:S04]  /*1e860*/  STL.64 [R1+0x2130], R26 ;  /* 0x0021301a01007387 */ /* 0x008fe80000100a00 */
[----:B--2---:R0:W-:Y:S04]  /*1e870*/  STL.64 [R1+0x2128], R24 ;  /* 0x0021281801007387 */ /* 0x0041e80000100a00 */
[----:B0-----:R-:W4:Y:S04]  /*1e880*/  LDL.LU.64 R24, [R1+0x5c0] ;  /* 0x0005c00001187983 */ /* 0x001f280000300a00 */
[----:B------:R-:W4:Y:S01]  /*1e890*/  LDL.LU.64 R26, [R1+0x5c8] ;  /* 0x0005c800011a7983 */ /* 0x000f220000300a00 */
[----:B------:R-:W-:-:S02]  /*1e8a0*/  F2FP.F16.E4M3.UNPACK_B R14, R15 ;  /* 0x0000000fff0e723e */ /* 0x000fc400020006ff */
[----:B------:R-:W-:Y:S01]  /*1e8b0*/  F2FP.F16.E4M3.UNPACK_B R15, R0 ;  /* 0x00000000ff0f723e */ /* 0x000fe200020006ff */
[----:B------:R-:W2:Y:S04]  /*1e8c0*/  LDL.LU.64 R20, [R1+0x570] ;  /* 0x0005700001147983 */ /* 0x000ea80000300a00 */
[----:B------:R-:W2:Y:S04]  /*1e8d0*/  LDL.LU.64 R22, [R1+0x578] ;  /* 0x0005780001167983 */ /* 0x000ea80000300a00 */
[----:B------:R-:W3:Y:S04]  /*1e8e0*/  LDL.LU.64 R8, [R1+0x560] ;  /* 0x0005600001087983 */ /* 0x000ee80000300a00 */
[----:B------:R-:W3:Y:S04]  /*1e8f0*/  LDL.LU.64 R10, [R1+0x568] ;  /* 0x00056800010a7983 */ /* 0x000ee80000300a00 */
[----:B------:R-:W-:Y:S04]  /*1e900*/  STL [R1+0x2068], R2 ;  /* 0x0020680201007387 */ /* 0x000fe80000100800 */
[----:B------:R-:W-:Y:S04]  /*1e910*/  STL [R1+0x2064], R3 ;  /* 0x0020640301007387 */ /* 0x000fe80000100800 */
[----:B------:R-:W2:Y:S04]  /*1e920*/  LDL.LU.64 R4, [R1+0x550] ;  /* 0x0005500001047983 */ /* 0x000ea80000300a00 */
[----:B------:R-:W2:Y:S01]  /*1e930*/  LDL.LU.64 R6, [R1+0x558] ;  /* 0x0005580001067983 */ /* 0x000ea20000300a00 */
[----:B----4-:R-:W-:Y:S03]  /*1e940*/  HMMA.16816.F32 R16, R12, R18, R24 ;  /* 0x000000120c10723c */ /* 0x010fe60000001818 */
[----:B------:R-:W4:Y:S04]  /*1e950*/  LDL.LU.64 R26, [R1+0x2130] ;  /* 0x00213000011a7983 */ /* 0x000f280000300a00 */
[----:B------:R-:W4:-:S12]  /*1e960*/  LDL.LU.64 R24, [R1+0x2128] ;  /* 0x0021280001187983 */ /* 0x000f180000300a00 */
[----:B------:R-:W-:Y:S04]  /*1e970*/  STL.64 [R1+0x5c0], R16 ;  /* 0x0005c01001007387 */ /* 0x000fe80000100a00 */
[----:B------:R0:W-:Y:S04]  /*1e980*/  STL.64 [R1+0x5c8], R18 ;  /* 0x0005c81201007387 */ /* 0x0001e80000100a00 */
[----:B0-----:R-:W2:Y:S04]  /*1e990*/  LDL.LU.64 R18, [R1+0x2120] ;  /* 0x0021200001127983 */ /* 0x001ea80000300a00 */
[----:B------:R-:W2:Y:S02]  /*1e9a0*/  LDL.LU.64 R16, [R1+0x2118] ;  /* 0x0021180001107983 */ /* 0x000ea40000300a00 */
[----:B--2---:R-:W-:-:S15]  /*1e9b0*/  HMMA.16816.F32 R16, R12, R28, R16 ;  /* 0x0000001c0c10723c */ /* 0x004fde0000001810 */
[----:B------:R-:W-:-:S04]  /*1e9c0*/  NOP ;  /* 0x0000000000007918 */ /* 0x000fc80000000000 */
[----:B------:R-:W-:Y:S04]  /*1e9d0*/  STL.64 [R1+0x5b0], R16 ;  /* 0x0005b01001007387 */ /* 0x000fe80000100a00 */
[----:B------:R0:W-:Y:S04]  /*1e9e0*/  STL.64 [R1+0x5b8], R18 ;  /* 0x0005b81201007387 */ /* 0x0001e80000100a00 */
[----:B0-----:R-:W2:Y:S04]  /*1e9f0*/  LDL.LU.64 R18, [R1+0x2110] ;  /* 0x0021100001127983 */ /* 0x001ea80000300a00 */
[----:B------:R-:W4:Y:S01]  /*1ea00*/  LDL.LU.64 R16, [R1+0x2108] ;  /* 0x0021080001107983 */ /* 0x000f220000300a00 */
[----:B------:R-:W-:-:S02]  /*1ea10*/  IMAD.MOV.U32 R2, RZ, RZ, R28 ;  /* 0x000000ffff027224 */ /* 0x000fc400078e001c */
[----:B------:R-:W-:Y:S02]  /*1ea20*/  IMAD.MOV.U32 R0, RZ, RZ, R29 ;  /* 0x000000ffff007224 */ /* 0x000fe400078e001d */
[----:B------:R-:W2:Y:S01]  /*1ea30*/  LDL.LU.64 R28, [R1+0x2100] ;  /* 0x00210000011c7983 */ /* 0x000ea20000300a00 */
[----:B----4-:R-:W-:-:S15]  /*1ea40*/  HMMA.16816.F32 R24, R12, R16, R24 ;  /* 0x000000100c18723c */ /* 0x010fde0000001818 */
[----:B------:R-:W-:-:S04]  /*1ea50*/  NOP ;  /* 0x0000000000007918 */ /* 0x000fc80000000000 */
[----:B------:R-:W-:Y:S04]  /*1ea60*/  STL.64 [R1+0x5a0], R24 ;  /* 0x0005a01801007387 */ /* 0x000fe80000100a00 */
[----:B------:R0:W-:Y:S04]  /*1ea70*/  STL.64 [R1+0x5a8], R26 ;  /* 0x0005a81a01007387 */ /* 0x0001e80000100a00 */
[----:B0-----:R-:W2:Y:S04]  /*1ea80*/  LDL.LU.64 R26, [R1+0x20f8] ;  /* 0x0020f800011a7983 */ /* 0x001ea80000300a00 */
[----:B------:R-:W2:Y:S01]  /*1ea90*/  LDL.LU.64 R24, [R1+0x20f0] ;  /* 0x0020f00001187983 */ /* 0x000ea20000300a00 */
[----:B------:R-:W-:-:S02]  /*1eaa0*/  IMAD.MOV.U32 R3, RZ, RZ, R17 ;  /* 0x000000ffff037224 */ /* 0x000fc400078e0011 */
[----:B--2---:R-:W-:Y:S01]  /*1eab0*/  HMMA.16816.F32 R16, R12, R18, R24 ;  /* 0x000000120c10723c */ /* 0x004fe20000001818 */
[----:B------:R-:W2:Y:S04]  /*1eac0*/  LDL.LU.64 R26, [R1+0x20e8] ;  /* 0x0020e800011a7983 */ /* 0x000ea80000300a00 */
[----:B------:R-:W2:-:S14]  /*1ead0*/  LDL.LU.64 R24, [R1+0x20e0] ;  /* 0x0020e00001187983 */ /* 0x000e9c0000300a00 */
[----:B------:R-:W-:Y:S04]  /*1eae0*/  STL.64 [R1+0x590], R16 ;  /* 0x0005901001007387 */ /* 0x000fe80000100a00 */
[----:B------:R0:W-:Y:S04]  /*1eaf0*/  STL.64 [R1+0x598], R18 ;  /* 0x0005981201007387 */ /* 0x0001e80000100a00 */
[----:B0-----:R-:W4:Y:S04]  /*1eb00*/  LDL.LU.64 R18, [R1+0x20d8] ;  /* 0x0020d80001127983 */ /* 0x001f280000300a00 */
[----:B------:R-:W3:Y:S01]  /*1eb10*/  LDL.LU.64 R16, [R1+0x20d0] ;  /* 0x0020d00001107983 */ /* 0x000ee20000300a00 */
[----:B--2---:R-:W-:-:S15]  /*1eb20*/  HMMA.16816.F32 R24, R12, R28, R24 ;  /* 0x0000001c0c18723c */ /* 0x004fde0000001818 */
[----:B------:R-:W-:-:S04]  /*1eb30*/  NOP ;  /* 0x0000000000007918 */ /* 0x000fc80000000000 */
[----:B------:R-:W-:Y:S04]  /*1eb40*/  STL.64 [R1+0x580], R24 ;  /* 0x0005801801007387 */ /* 0x000fe80000100a00 */
[----:B------:R0:W-:Y:S04]  /*1eb50*/  STL.64 [R1+0x588], R26 ;  /* 0x0005881a01007387 */ /* 0x0001e80000100a00 */
[----:B0-----:R-:W2:Y:S04]  /*1eb60*/  LDL.LU.64 R26, [R1+0x20c8] ;  /* 0x0020c800011a7983 */ /* 0x001ea80000300a00 */
[----:B------:R-:W3:Y:S01]  /*1eb70*/  LDL.LU.64 R24, [R1+0x20c0] ;  /* 0x0020c00001187983 */ /* 0x000ee20000300a00 */
[C---:B--2---:R-:W-:Y:S08]  /*1eb80*/  HMMA.16816.F32 R20, R12.reuse, R26, R20 ;  /* 0x0000001a0c14723c */ /* 0x044ff00000001814 */
[C---:B---3--:R-:W-:Y:S11]  /*1eb90*/  HMMA.16816.F32 R8, R12.reuse, R24, R8 ;  /* 0x000000180c08723c */ /* 0x048ff60000001808 */
[----:B------:R-:W-:Y:S04]  /*1eba0*/  STL.64 [R1+0x570], R20 ;  /* 0x0005701401007387 */ /* 0x000fe80000100a00 */
[----:B------:R0:W-:Y:S04]  /*1ebb0*/  STL.64 [R1+0x578], R22 ;  /* 0x0005781601007387 */ /* 0x0001e80000100a00 */
[----:B0-----:R-:W2:Y:S04]  /*1ebc0*/  LDL.LU.64 R22, [R1+0x20b8] ;  /* 0x0020b80001167983 */ /* 0x001ea80000300a00 */
[----:B------:R-:W3:Y:S04]  /*1ebd0*/  LDL.LU.64 R20, [R1+0x20b0] ;  /* 0x0020b00001147983 */ /* 0x000ee80000300a00 */
[----:B------:R-:W-:Y:S04]  /*1ebe0*/  STL.64 [R1+0x1ff0], R26 ;  /* 0x001ff01a01007387 */ /* 0x000fe80000100a00 */
[----:B------:R0:W-:Y:S04]  /*1ebf0*/  STL.64 [R1+0x1fe8], R24 ;  /* 0x001fe81801007387 */ /* 0x0001e80000100a00 */
[----:B------:R1:W-:Y:S04]  /*1ec00*/  STL.64 [R1+0x560], R8 ;  /* 0x0005600801007387 */ /* 0x0003e80000100a00 */
[----:B------:R1:W-:Y:S04]  /*1ec10*/  STL.64 [R1+0x568], R10 ;  /* 0x0005680a01007387 */ /* 0x0003e80000100a00 */
[----:B0-----:R-:W3:Y:S04]  /*1ec20*/  LDL.LU.64 R24, [R1+0x540] ;  /* 0x0005400001187983 */ /* 0x001ee80000300a00 */
[----:B------:R-:W3:Y:S04]  /*1ec30*/  LDL.LU.64 R26, [R1+0x548] ;  /* 0x00054800011a7983 */ /* 0x000ee80000300a00 */
[----:B-1----:R-:W3:Y:S04]  /*1ec40*/  LDL.LU.64 R8, [R1+0x520] ;  /* 0x0005200001087983 */ /* 0x002ee80000300a00 */
[----:B------:R-:W3:Y:S01]  /*1ec50*/  LDL.LU.64 R10, [R1+0x528] ;  /* 0x00052800010a7983 */ /* 0x000ee20000300a00 */
[----:B--2---:R-:W-:-:S15]  /*1ec60*/  HMMA.16816.F32 R4, R12, R22, R4 ;  /* 0x000000160c04723c */ /* 0x004fde0000001804 */
[----:B------:R-:W-:-:S04]  /*1ec70*/  NOP ;  /* 0x0000000000007918 */ /* 0x000fc80000000000 */
[----:B------:R-:W-:Y:S04]  /*1ec80*/  STL.64 [R1+0x550], R4 ;  /* 0x0005500401007387 */ /* 0x000fe80000100a00 */
[----:B------:R-:W-:Y:S04]  /*1ec90*/  STL.64 [R1+0x558], R6 ;  /* 0x0005580601007387 */ /* 0x000fe80000100a00 */
[----:B---3--:R-:W-:Y:S04]  /*1eca0*/  STL.64 [R1+0x20a8], R10 ;  /* 0x0020a80a01007387 */ /* 0x008fe80000100a00 */
[----:B------:R0:W-:Y:S04]  /*1ecb0*/  STL.64 [R1+0x20a0], R8 ;  /* 0x0020a00801007387 */ /* 0x0001e80000100a00 */
[----:B0-----:R-:W4:Y:S04]  /*1ecc0*/  LDL.LU.64 R8, [R1+0x530] ;  /* 0x0005300001087983 */ /* 0x001f280000300a00 */
[----:B------:R-:W4:Y:S04]  /*1ecd0*/  LDL.LU.64 R10, [R1+0x538] ;  /* 0x00053800010a7983 */ /* 0x000f280000300a00 */
[----:B------:R-:W2:Y:S04]  /*1ece0*/  LDL.LU.64 R4, [R1+0x500] ;  /* 0x0005000001047983 */ /* 0x000ea80000300a00 */
[----:B------:R-:W3:Y:S01]  /*1ecf0*/  LDL.LU.64 R6, [R1+0x508] ;  /* 0x0005080001067983 */ /* 0x000ee20000300a00 */
[C---:B------:R-:W-:Y:S08]  /*1ed00*/  HMMA.16816.F32 R24, R12.reuse, R20, R24 ;  /* 0x000000140c18723c */ /* 0x040ff00000001818 */
[C---:B----4-:R-:W-:Y:S01]  /*1ed10*/  HMMA.16816.F32 R8, R12.reuse, R18, R8 ;  /* 0x000000120c08723c */ /* 0x050fe20000001808 */
[----:B---3--:R-:W-:Y:S04]  /*1ed20*/  STL.64 [R1+0x2088], R6 ;  /* 0x0020880601007387 */ /* 0x008fe80000100a00 */
[----:B--2---:R0:W-:Y:S04]  /*1ed30*/  STL.64 [R1+0x2080], R4 ;  /* 0x0020800401007387 */ /* 0x0041e80000100a00 */
[----:B0-----:R-:W2:Y:S04]  /*1ed40*/  LDL.LU.64 R4, [R1+0x510] ;  /* 0x0005100001047983 */ /* 0x001ea80000300a00 */
[----:B------:R-:W2:Y:S04]  /*1ed50*/  LDL.LU.64 R6, [R1+0x518] ;  /* 0x0005180001067983 */ /* 0x000ea80000300a00 */
[----:B------:R0:W-:Y:S04]  /*1ed60*/  STL.64 [R1+0x540], R24 ;  /* 0x0005401801007387 */ /* 0x0001e80000100a00 */
[----:B------:R1:W-:Y:S04]  /*1ed70*/  STL.64 [R1+0x548], R26 ;  /* 0x0005481a01007387 */ /* 0x0003e80000100a00 */
[----:B0-----:R-:W3:Y:S04]  /*1ed80*/  LDL.LU R24, [R1+0x1050] ;  /* 0x0010500001187983 */ /* 0x001ee80000300800 */
[----:B------:R-:W3:Y:S04]  /*1ed90*/  LDL.LU R25, [R1+0x104c] ;  /* 0x00104c0001197983 */ /* 0x000ee80000300800 */
[----:B-1----:R-:W4:Y:S04]  /*1eda0*/  LDL.LU R26, [R1+0x1058] ;  /* 0x00105800011a7983 */ /* 0x002f280000300800 */
[----:B------:R-:W4:Y:S04]  /*1edb0*/  LDL.LU R27, [R1+0x1054] ;  /* 0x00105400011b7983 */ /* 0x000f280000300800 */
[----:B------:R-:W-:Y:S04]  /*1edc0*/  STL.64 [R1+0x1fe0], R22 ;  /* 0x001fe01601007387 */ /* 0x000fe80000100a00 */
[----:B------:R0:W-:Y:S04]  /*1edd0*/  STL.64 [R1+0x1fd8], R20 ;  /* 0x001fd81401007387 */ /* 0x0001e80000100a00 */
[----:B0-----:R-:W2:Y:S04]  /*1ede0*/  LDL.LU.64 R20, [R1+0x4e0] ;  /* 0x0004e00001147983 */ /* 0x001ea80000300a00 */
[----:B------:R-:W2:Y:S04]  /*1edf0*/  LDL.LU.64 R22, [R1+0x4e8] ;  /* 0x0004e80001167983 */ /* 0x000ea80000300a00 */
        /* <DEDUP_REMOVED lines=27> */
[----:B------:R3:W-:Y:S01]  /*1efb0*/  STL.64 [R1+0x1fb8], R8 ;  /* 0x001fb80801007387 */ /* 0x0007e20000100a00 */
[C---:B--2---:R-:W-:Y:S08]  /*1efc0*/  HMMA.16816.F32 R16, R12.reuse, R6, R16 ;  /* 0x000000060c10723c */ /* 0x044ff00000001810 */
[----:B---3--:R-:W-:Y:S01]  /*1efd0*/  HMMA.16816.F32 R8, R12, R4, R20 ;  /* 0x000000040c08723c */ /* 0x008fe20000001814 */
[----:B------:R0:W-:Y:S10]  /*1efe0*/  STL.64 [R1+0x2000], R6 ;  /* 0x0020000601007387 */ /* 0x0001f40000100a00 */
[----:B------:R-:W-:Y:S04]  /*1eff0*/  STL.64 [R1+0x4f0], R16 ;  /* 0x0004f01001007387 */ /* 0x000fe80000100a00 */
[----:B------:R-:W-:Y:S04]  /*1f000*/  STL.64 [R1+0x4f8], R18 ;  /* 0x0004f81201007387 */ /* 0x000fe80000100a00 */
[----:B0-----:R-:W2:Y:S04]  /*1f010*/  LDL R6, [R1] ;  /* 0x0000000001067983 */ /* 0x001ea80000100800 */
[----:B------:R-:W-:Y:S04]  /*1f020*/  STL.64 [R1+0x4e0], R8 ;  /* 0x0004e00801007387 */ /* 0x000fe80000100a00 */
[----:B------:R-:W-:Y:S04]  /*1f030*/  STL.64 [R1+0x4e8], R10 ;  /* 0x0004e80a01007387 */ /* 0x000fe80000100a00 */
[----:B------:R-:W2:Y:S04]  /*1f040*/  LDL R7, [R1+0x4] ;  /* 0x0000040001077983 */ /* 0x000ea80000100800 */
[----:B------:R0:W-:Y:S04]  /*1f050*/  STL.64 [R1+0x1ff8], R4 ;  /* 0x001ff80401007387 */ /* 0x0001e80000100a00 */
[----:B0-----:R-:W3:Y:S01]  /*1f060*/  LDL R4, [R1+0x8] ;  /* 0x0000080001047983 */ /* 0x001ee20000100800 */
[----:B------:R-:W-:-:S02]  /*1f070*/  IMAD.MOV.U32 R5, RZ, RZ, R3 ;  /* 0x000000ffff057224 */ /* 0x000fc400078e0003 */
[----:B------:R-:W-:Y:S01]  /*1f080*/  IMAD R16, R25, 0x100, R24 ;  /* 0x0000010019107824 */ /* 0x000fe200078e0218 */
[----:B--2---:R0:W-:Y:S02]  /*1f090*/  STL.64 [R1+0x2018], R6 ;  /* 0x0020180601007387 */ /* 0x0041e40000100a00 */
[----:B0-----:R-:W-:Y:S02]  /*1f0a0*/  IMAD.MOV.U32 R6, RZ, RZ, R2 ;  /* 0x000000ffff067224 */ /* 0x001fe400078e0002 */
[----:B------:R-:W-:Y:S01]  /*1f0b0*/  IMAD.MOV.U32 R7, RZ, RZ, R0 ;  /* 0x000000ffff077224 */ /* 0x000fe200078e0000 */
[----:B------:R-:W2:Y:S04]  /*1f0c0*/  LDL.LU R2, [R1+0x1060] ;  /* 0x0010600001027983 */ /* 0x000ea80000300800 */
[----:B------:R-:W2:Y:S04]  /*1f0d0*/  LDL.LU R3, [R1+0x1068] ;  /* 0x0010680001037983 */ /* 0x000ea80000300800 */
[----:B------:R-:W2:Y:S04]  /*1f0e0*/  LDL.LU R0, [R1+0x1064] ;  /* 0x0010640001007983 */ /* 0x000ea80000300800 */
[----:B---3--:R0:W-:Y:S04]  /*1f0f0*/  STL.64 [R1+0x2030], R4 ;  /* 0x0020300401007387 */ /* 0x0081e80000100a00 */
[----:B0-----:R-:W3:Y:S04]  /*1f100*/  LDL R4, [R1+0x18] ;  /* 0x0000180001047983 */ /* 0x001ee80000100800 */
[----:B------:R-:W3:Y:S04]  /*1f110*/  LDL R5, [R1+0x1c] ;  /* 0x00001c0001057983 */ /* 0x000ee80000100800 */
[----:B------:R0:W-:Y:S04]  /*1f120*/  STL.64 [R1+0x2048], R6 ;  /* 0x0020480601007387 */ /* 0x0001e80000100a00 */
[----:B0-----:R-:W2:Y:S04]  /*1f130*/  LDL.LU R6, [R1+0x105c] ;  /* 0x00105c0001067983 */ /* 0x001ea80000300800 */
[----:B------:R0:W-:Y:S01]  /*1f140*/  STL [R1+0x2060], R16 ;  /* 0x0020601001007387 */ /* 0x0001e20000100800 */
[----:B----4-:R-:W-:-:S03]  /*1f150*/  IMAD R7, R27, 0x100, R26 ;  /* 0x000001001b077824 */ /* 0x010fc600078e021a */
[----:B0-----:R-:W4:Y:S04]  /*1f160*/  LDL.LU.64 R16, [R1+0x2a0] ;  /* 0x0002a00001107983 */ /* 0x001f280000300a00 */
[----:B------:R-:W4:Y:S04]  /*1f170*/  LDL.LU.64 R18, [R1+0x2a8] ;  /* 0x0002a80001127983 */ /* 0x000f280000300a00 */
[----:B------:R-:W2:Y:S04]  /*1f180*/  LDL.LU.64 R24, [R1+0x490] ;  /* 0x0004900001187983 */ /* 0x000ea80000300a00 */
[----:B------:R-:W2:Y:S04]  /*1f190*/  LDL.LU.64 R26, [R1+0x498] ;  /* 0x00049800011a7983 */ /* 0x000ea80000300a00 */
[----:B--2---:R-:W-:Y:S04]  /*1f1a0*/  STL.64 [R1+0x2010], R26 ;  /* 0x0020101a01007387 */ /* 0x004fe80000100a00 */
[----:B------:R0:W-:Y:S04]  /*1f1b0*/  STL.64 [R1+0x2008], R24 ;  /* 0x0020081801007387 */ /* 0x0001e80000100a00 */
[----:B0-----:R-:W2:Y:S04]  /*1f1c0*/  LDL.LU.64 R24, [R1+0x4a0] ;  /* 0x0004a00001187983 */ /* 0x001ea80000300a00 */
        /* <DEDUP_REMOVED lines=8> */
[----:B------:R-:W2:Y:S01]  /*1f250*/  LDL.LU.64 R26, [R1+0x4c8] ;  /* 0x0004c800011a7983 */ /* 0x000ea20000300a00 */
[----:B------:R-:W-:-:S02]  /*1f260*/  IMAD R6, R6, 0x100, R2 ;  /* 0x0000010006067824 */ /* 0x000fc400078e0202 */
[----:B------:R-:W-:Y:S01]  /*1f270*/  IMAD R0, R0, 0x100, R3 ;  /* 0x0000010000007824 */ /* 0x000fe200078e0203 */
[----:B--2---:R-:W-:Y:S04]  /*1f280*/  STL.64 [R1+0x2058], R26 ;  /* 0x0020581a01007387 */ /* 0x004fe80000100a00 */
[----:B------:R0:W-:Y:S04]  /*1f290*/  STL.64 [R1+0x2050], R24 ;  /* 0x0020501801007387 */ /* 0x0001e80000100a00 */
[----:B0-----:R-:W3:Y:S04]  /*1f2a0*/  LDL.LU.64 R24, [R1+0x4d0] ;  /* 0x0004d00001187983 */ /* 0x001ee80000300a00 */
[----:B------:R-:W3:Y:S04]  /*1f2b0*/  LDL.LU.64 R26, [R1+0x4d8] ;  /* 0x0004d800011a7983 */ /* 0x000ee80000300a00 */
[----:B------:R-:W2:Y:S04]  /*1f2c0*/  LDL.LU.64 R20, [R1+0x480] ;  /* 0x0004800001147983 */ /* 0x000ea80000300a00 */
[----:B------:R-:W2:Y:S04]  /*1f2d0*/  LDL.LU.64 R22, [R1+0x488] ;  /* 0x0004880001167983 */ /* 0x000ea80000300a00 */
[----:B------:R-:W2:Y:S04]  /*1f2e0*/  LDL.LU.64 R8, [R1+0x470] ;  /* 0x0004700001087983 */ /* 0x000ea80000300a00 */
[----:B------:R-:W2:Y:S04]  /*1f2f0*/  LDL.LU.64 R10, [R1+0x478] ;  /* 0x00047800010a7983 */ /* 0x000ea80000300a00 */
[----:B------:R-:W4:Y:S04]  /*1f300*/  LDL.LU R2, [R1+0x2068] ;  /* 0x0020680001027983 */ /* 0x000f280000300800 */
[----:B------:R-:W4:Y:S02]  /*1f310*/  LDL.LU R3, [R1+0x2064] ;  /* 0x0020640001037983 */ /* 0x000f240000300800 */
[----:B----4-:R-:W-:Y:S02]  /*1f320*/  HMMA.16816.F32 R12, R12, R2, R16 ;  /* 0x000000020c0c723c */ /* 0x010fe40000001810 */
[----:B------:R-:W4:-:S15]  /*1f330*/  LDL.LU R16, [R1+0x2060] ;  /* 0x0020600001107983 */ /* 0x000f1e0000300800 */
[----:B------:R-:W-:Y:S02]  /*1f340*/  NOP ;  /* 0x0000000000007918 */ /* 0x000fe40000000000 */
[----:B------:R0:W-:Y:S04]  /*1f350*/  STL.64 [R1+0x2a0], R12 ;  /* 0x0002a00c01007387 */ /* 0x0001e80000100a00 */
[----:B------:R1:W-:Y:S01]  /*1f360*/  STL.64 [R1+0x2a8], R14 ;  /* 0x0002a80e01007387 */ /* 0x0003e20000100a00 */
[----:B0-----:R-:W-:Y:S02]  /*1f370*/  F2FP.F16.E4M3.UNPACK_B R13, R7 ;  /* 0x00000007ff0d723e */ /* 0x001fe400020006ff */
[----:B-1----:R-:W-:Y:S02]  /*1f380*/  F2FP.F16.E4M3.UNPACK_B R14, R6 ;  /* 0x00000006ff0e723e */ /* 0x002fe400020006ff */
[----:B------:R-:W-:Y:S02]  /*1f390*/  F2FP.F16.E4M3.UNPACK_B R15, R0 ;  /* 0x00000000ff0f723e */ /* 0x000fe400020006ff */
[----:B----4-:R-:W-:-:S02]  /*1f3a0*/  F2FP.F16.E4M3.UNPACK_B R12, R16 ;  /* 0x00000010ff0c723e */ /* 0x010fc400020006ff */
[----:B------:R-:W4:Y:S04]  /*1f3b0*/  LDL.LU.64 R16, [R1+0x460] ;  /* 0x0004600001107983 */ /* 0x000f280000300a00 */
[----:B------:R-:W4:Y:S01]  /*1f3c0*/  LDL.LU.64 R18, [R1+0x468] ;  /* 0x0004680001127983 */ /* 0x000f220000300a00 */
[----:B---3--:R-:W-:Y:S03]  /*1f3d0*/  HMMA.16816.F32 R4, R12, R4, R24 ;  /* 0x000000040c04723c */ /* 0x008fe60000001818 */
[----:B------:R-:W3:Y:S04]  /*1f3e0*/  LDL.LU.64 R26, [R1+0x2058] ;  /* 0x00205800011a7983 */ /* 0x000ee80000300a00 */
[----:B------:R-:W3:-:S12]  /*1f3f0*/  LDL.LU.64 R24, [R1+0x2050] ;  /* 0x0020500001187983 */ /* 0x000ed80000300a00 */
[----:B------:R-:W-:Y:S04]  /*1f400*/  STL.64 [R1+0x4d0], R4 ;  /* 0x0004d00401007387 */ /* 0x000fe80000100a00 */
[----:B------:R0:W-:Y:S04]  /*1f410*/  STL.64 [R1+0x4d8], R6 ;  /* 0x0004d80601007387 */ /* 0x0001e80000100a00 */
[----:B0-----:R-:W3:Y:S02]  /*1f420*/  LDL.LU.64 R6, [R1+0x2048] ;  /* 0x0020480001067983 */ /* 0x001ee40000300a00 */
[----:B---3--:R-:W-:Y:S02]  /*1f430*/  HMMA.16816.F32 R4, R12, R6, R24 ;  /* 0x000000060c04723c */ /* 0x008fe40000001818 */
[----:B------:R-:W3:Y:S04]  /*1f440*/  LDL.LU.64 R26, [R1+0x2040] ;  /* 0x00204000011a7983 */ /* 0x000ee80000300a00 */
[----:B------:R-:W3:-:S13]  /*1f450*/  LDL.LU.64 R24, [R1+0x2038] ;  /* 0x0020380001187983 */ /* 0x000eda0000300a00 */
[----:B------:R0:W-:Y:S04]  /*1f460*/  STL.64 [R1+0x4c0], R4 ;  /* 0x0004c00401007387 */ /* 0x0001e80000100a00 */
[----:B------:R3:W-:Y:S04]  /*1f470*/  STL.64 [R1+0x4c8], R6 ;  /* 0x0004c80601007387 */ /* 0x0007e80000100a00 */
[----:B0-----:R-:W3:Y:S02]  /*1f480*/  LDL.LU.64 R4, [R1+0x2030] ;  /* 0x0020300001047983 */ /* 0x001ee40000300a00 */
[----:B---3--:R-:W-:Y:S02]  /*1f490*/  HMMA.16816.F32 R4, R12, R4, R24 ;  /* 0x000000040c04723c */ /* 0x008fe40000001818 */
[----:B------:R-:W3:Y:S04]  /*1f4a0*/  LDL.LU.64 R26, [R1+0x2028] ;  /* 0x00202800011a7983 */ /* 0x000ee80000300a00 */
[----:B------:R-:W3:-:S13]  /*1f4b0*/  LDL.LU.64 R24, [R1+0x2020] ;  /* 0x0020200001187983 */ /* 0x000eda0000300a00 */
[----:B------:R-:W-:Y:S04]  /*1f4c0*/  STL.64 [R1+0x4b0], R4 ;  /* 0x0004b00401007387 */ /* 0x000fe80000100a00 */
[----:B------:R0:W-:Y:S04]  /*1f4d0*/  STL.64 [R1+0x4b8], R6 ;  /* 0x0004b80601007387 */ /* 0x0001e80000100a00 */
[----:B0-----:R-:W3:Y:S02]  /*1f4e0*/  LDL.LU.64 R6, [R1+0x2018] ;  /* 0x0020180001067983 */ /* 0x001ee40000300a00 */
[----:B---3--:R-:W-:Y:S02]  /*1f4f0*/  HMMA.16816.F32 R4, R12, R6, R24 ;  /* 0x000000060c04723c */ /* 0x008fe40000001818 */
[----:B------:R-:W3:Y:S04]  /*1f500*/  LDL.LU.64 R26, [R1+0x2010] ;  /* 0x00201000011a7983 */ /* 0x000ee80000300a00 */
[----:B------:R-:W3:-:S13]  /*1f510*/  LDL.LU.64 R24, [R1+0x2008] ;  /* 0x0020080001187983 */ /* 0x000eda0000300a00 */
[----:B------:R-:W-:Y:S04]  /*1f520*/  STL.64 [R1+0x4a0], R4 ;  /* 0x0004a00401007387 */ /* 0x000fe80000100a00 */
[----:B------:R0:W-:Y:S04]  /*1f530*/  STL.64 [R1+0x4a8], R6 ;  /* 0x0004a80601007387 */ /* 0x0001e80000100a00 */
[----:B0-----:R-:W2:Y:S04]  /*1f540*/  LDL.LU.64 R6, [R1+0x2000] ;  /* 0x0020000001067983 */ /* 0x001ea80000300a00 */
[----:B------:R-:W2:Y:S01]  /*1f550*/  LDL.LU.64 R4, [R1+0x1ff8] ;  /* 0x001ff80001047983 */ /* 0x000ea20000300a00 */
[----:B---3--:R-:W-:-:S15]  /*1f560*/  HMMA.16816.F32 R24, R12, R28, R24 ;  /* 0x0000001c0c18723c */ /* 0x008fde0000001818 */
[----:B------:R-:W-:-:S04]  /*1f570*/  NOP ;  /* 0x0000000000007918 */ /* 0x000fc80000000000 */
[----:B------:R-:W-:Y:S04]  /*1f580*/  STL.64 [R1+0x490], R24 ;  /* 0x0004901801007387 */ /* 0x000fe80000100a00 */
[----:B------:R0:W-:Y:S04]  /*1f590*/  STL.64 [R1+0x498], R26 ;  /* 0x0004981a01007387 */ /* 0x0001e80000100a00 */
[----:B0-----:R-:W2:Y:S04]  /*1f5a0*/  LDL.LU.64 R26, [R1+0x1ff0] ;  /* 0x001ff000011a7983 */ /* 0x001ea80000300a00 */
[----:B------:R-:W3:Y:S04]  /*1f5b0*/  LDL.LU.64 R24, [R1+0x1fe8] ;  /* 0x001fe80001187983 */ /* 0x000ee80000300a00 */
[----:B------:R-:W-:Y:S01]  /*1f5c0*/  STL.64 [R1+0x1f68], R28 ;  /* 0x001f681c01007387 */ /* 0x000fe20000100a00 */
[C---:B--2---:R-:W-:Y:S08]  /*1f5d0*/  HMMA.16816.F32 R20, R12.reuse, R26, R20 ;  /* 0x0000001a0c14723c */ /* 0x044ff00000001814 */
[C---:B---3--:R-:W-:Y:S11]  /*1f5e0*/  HMMA.16816.F32 R8, R12.reuse, R24, R8 ;  /* 0x000000180c08723c */ /* 0x048ff60000001808 */
[----:B------:R-:W-:Y:S04]  /*1f5f0*/  STL.64 [R1+0x480], R20 ;  /* 0x0004801401007387 */ /* 0x000fe80000100a00 */
[----:B------:R0:W-:Y:S04]  /*1f600*/  STL.64 [R1+0x488], R22 ;  /* 0x0004881601007387 */ /* 0x0001e80000100a00 */
[----:B0-----:R-:W4:Y:S04]  /*1f610*/  LDL.LU.64 R22, [R1+0x1fe0] ;  /* 0x001fe00001167983 */ /* 0x001f280000300a00 */
[----:B------:R-:W2:Y:S04]  /*1f620*/  LDL.LU.64 R20, [R1+0x1fd8] ;  /* 0x001fd80001147983 */ /* 0x000ea80000300a00 */
[----:B------:R0:W-:Y:S04]  /*1f630*/  STL.64 [R1+0x470], R8 ;  /* 0x0004700801007387 */ /* 0x0001e80000100a00 */
[----:B------:R1:W-:Y:S04]  /*1f640*/  STL.64 [R1+0x478], R10 ;  /* 0x0004780a01007387 */ /* 0x0003e80000100a00 */
[----:B0-----:R-:W3:Y:S04]  /*1f650*/  LDL.LU.64 R8, [R1+0x440] ;  /* 0x0004400001087983 */ /* 0x001ee80000300a00 */
[----:B-1----:R-:W3:Y:S04]  /*1f660*/  LDL.LU.64 R10, [R1+0x448] ;  /* 0x00044800010a7983 */ /* 0x002ee80000300a00 */
[----:B------:R-:W-:Y:S04]  /*1f670*/  STL.64 [R1+0x1f60], R26 ;  /* 0x001f601a01007387 */ /* 0x000fe80000100a00 */
[----:B------:R0:W-:Y:S04]  /*1f680*/  STL.64 [R1+0x1f58], R24 ;  /* 0x001f581801007387 */ /* 0x0001e80000100a00 */
[----:B0-----:R-:W2:Y:S04]  /*1f690*/  LDL.LU.64 R24, [R1+0x450] ;  /* 0x0004500001187983 */ /* 0x001ea80000300a00 */
[----:B------:R-:W2:Y:S01]  /*1f6a0*/  LDL.LU.64 R26, [R1+0x458] ;  /* 0x00045800011a7983 */ /* 0x000ea20000300a00 */
[C---:B----4-:R-:W-:Y:S08]  /*1f6b0*/  HMMA.16816.F32 R16, R12.reuse, R22, R16 ;  /* 0x000000160c10723c */ /* 0x050ff00000001810 */
[C---:B--2---:R-:W-:Y:S11]  /*1f6c0*/  HMMA.16816.F32 R24, R12.reuse, R20, R24 ;  /* 0x000000140c18723c */ /* 0x044ff60000001818 */
[----:B------:R-:W-:Y:S04]  /*1f6d0*/  STL.64 [R1+0x460], R16 ;  /* 0x0004601001007387 */ /* 0x000fe80000100a00 */
[----:B------:R0:W-:Y:S04]  /*1f6e0*/  STL.64 [R1+0x468], R18 ;  /* 0x0004681201007387 */ /* 0x0001e80000100a00 */
[----:B0-----:R-:W3:Y:S04]  /*1f6f0*/  LDL.LU.64 R18, [R1+0x1fd0] ;  /* 0x001fd00001127983 */ /* 0x001ee80000300a00 */
[----:B------:R-:W2:Y:S04]  /*1f700*/  LDL.LU.64 R16, [R1+0x1fc8] ;  /* 0x001fc80001107983 */ /* 0x000ea80000300a00 */
[----:B------:R-:W4:Y:S04]  /*1f710*/  LDL.LU R28, [R1+0x1070] ;  /* 0x00107000011c7983 */ /* 0x000f280000300800 */
[----:B------:R-:W4:Y:S04]  /*1f720*/  LDL.LU R29, [R1+0x106c] ;  /* 0x00106c00011d7983 */ /* 0x000f280000300800 */
[----:B------:R0:W-:Y:S04]  /*1f730*/  STL.64 [R1+0x450], R24 ;  /* 0x0004501801007387 */ /* 0x0001e80000100a00 */
[----:B------:R1:W-:Y:S04]  /*1f740*/  STL.64 [R1+0x458], R26 ;  /* 0x0004581a01007387 */ /* 0x0003e80000100a00 */
[----:B------:R-:W2:Y:S04]  /*1f750*/  LDL.LU R0, [R1+0x1084] ;  /* 0x0010840001007983 */ /* 0x000ea80000300800 */
[----:B0-----:R-:W2:Y:S04]  /*1f760*/  LDL.64 R24, [R1+0x18] ;  /* 0x0000180001187983 */ /* 0x001ea80000100a00 */
[----:B-1----:R-:W2:Y:S04]  /*1f770*/  LDL.LU.64 R26, [R1+0x10] ;  /* 0x00001000011a7983 */ /* 0x002ea80000300a00 */
[----:B--2---:R-:W-:Y:S04]  /*1f780*/  STL.64 [R1+0x1fa0], R26 ;  /* 0x001fa01a01007387 */ /* 0x004fe80000100a00 */
[----:B------:R0:W-:Y:S04]  /*1f790*/  STL.64 [R1+0x1f98], R24 ;  /* 0x001f981801007387 */ /* 0x0001e80000100a00 */
[----:B0-----:R-:W2:Y:S04]  /*1f7a0*/  LDL.LU.64 R24, [R1+0x410] ;  /* 0x0004100001187983 */ /* 0x001ea80000300a00 */
[----:B------:R-:W2:Y:S04]  /*1f7b0*/  LDL.LU.64 R26, [R1+0x418] ;  /* 0x00041800011a7983 */ /* 0x000ea80000300a00 */
        /* <DEDUP_REMOVED lines=8> */
[----:B0-----:R-:W3:Y:S04]  /*1f840*/  LDL.LU.64 R10, [R1+0x1fc0] ;  /* 0x001fc000010a7983 */ /* 0x001ee80000300a00 */
[----:B------:R-:W3:Y:S01]  /*1f850*/  LDL.LU.64 R8, [R1+0x1fb8] ;  /* 0x001fb80001087983 */ /* 0x000ee20000300a00 */
        /* <DEDUP_REMOVED lines=8> */
[----:B0-----:R-:W2:Y:S04]  /*1f8e0*/  LDL.LU.64 R16, [R1+0x420] ;  /* 0x0004200001107983 */ /* 0x001ea80000300a00 */
[----:B------:R-:W2:Y:S04]  /*1f8f0*/  LDL.LU.64 R18, [R1+0x428] ;  /* 0x0004280001127983 */ /* 0x000ea80000300a00 */
[----:B---3--:R0:W-:Y:S01]  /*1f900*/  STL [R1+0x1f10], R10 ;  /* 0x001f100a01007387 */ /* 0x0081e20000100800 */
[----:B--2---:R-:W-:Y:S03]  /*1f910*/  HMMA.16816.F32 R16, R12, R10, R16 ;  /* 0x0000000a0c10723c */ /* 0x004fe60000001810 */
[----:B0-----:R-:W2:-:S15]  /*1f920*/  LDL.LU R10, [R1+0x1088] ;  /* 0x00108800010a7983 */ /* 0x001e9e0000300800 */
[----:B------:R-:W-:Y:S01]  /*1f930*/  NOP ;  /* 0x0000000000007918 */ /* 0x000fe20000000000 */
[----:B------:R-:W-:Y:S04]  /*1f940*/  STL.64 [R1+0x420], R16 ;  /* 0x0004201001007387 */ /* 0x000fe80000100a00 */
[----:B------:R-:W-:Y:S04]  /*1f950*/  STL.64 [R1+0x428], R18 ;  /* 0x0004281201007387 */ /* 0x000fe80000100a00 */
[----:B------:R0:W-:Y:S04]  /*1f960*/  STL [R1+0x1f0c], R11 ;  /* 0x001f0c0b01007387 */ /* 0x0001e80000100800 */
[----:B0-----:R-:W3:Y:S01]  /*1f970*/  LDL.LU R11, [R1+0x107c] ;  /* 0x00107c00010b7983 */ /* 0x001ee20000300800 */
[----:B------:R-:W-:Y:S03]  /*1f980*/  HMMA.16816.F32 R16, R12, R8, R24 ;  /* 0x000000080c10723c */ /* 0x000fe60000001818 */
[----:B------:R-:W2:Y:S04]  /*1f990*/  LDL.LU.64 R24, [R1+0x290] ;  /* 0x0002900001187983 */ /* 0x000ea80000300a00 */
[----:B------:R-:W2:-:S12]  /*1f9a0*/  LDL.LU.64 R26, [R1+0x298] ;  /* 0x00029800011a7983 */ /* 0x000e980000300a00 */
[----:B------:R-:W-:Y:S04]  /*1f9b0*/  STL.64 [R1+0x410], R16 ;  /* 0x0004101001007387 */ /* 0x000fe80000100a00 */
[----:B------:R-:W-:Y:S04]  /*1f9c0*/  STL.64 [R1+0x418], R18 ;  /* 0x0004181201007387 */ /* 0x000fe80000100a00 */
[----:B--2---:R-:W-:Y:S04]  /*1f9d0*/  STL.64 [R1+0x1fb0], R26 ;  /* 0x001fb01a01007387 */ /* 0x004fe80000100a00 */
[----:B------:R0:W-:Y:S04]  /*1f9e0*/  STL.64 [R1+0x1fa8], R24 ;  /* 0x001fa81801007387 */ /* 0x0001e80000100a00 */
[----:B0-----:R-:W2:Y:S04]  /*1f9f0*/  LDL.LU.64 R24, [R1+0x3f0] ;  /* 0x0003f00001187983 */ /* 0x001ea80000300a00 */
[----:B------:R-:W2:Y:S01]  /*1fa00*/  LDL.LU.64 R26, [R1+0x3f8] ;  /* 0x0003f800011a7983 */ /* 0x000ea20000300a00 */
[C---:B------:R-:W-:Y:S03]  /*1fa10*/  HMMA.16816.F32 R16, R12.reuse, R6, R20 ;  /* 0x000000060c10723c */ /* 0x040fe60000001814 */
[----:B------:R0:W-:Y:S04]  /*1fa20*/  STL [R1+0x1f14], R9 ;  /* 0x001f140901007387 */ /* 0x0001e80000100800 */
[----:B0-----:R-:W3:Y:S04]  /*1fa30*/  LDL.LU R9, [R1+0x1074] ;  /* 0x0010740001097983 */ /* 0x001ee80000300800 */
[----:B------:R0:W-:Y:S04]  /*1fa40*/  STL [R1+0x1f80], R8 ;  /* 0x001f800801007387 */ /* 0x0001e80000100800 */
[----:B0-----:R-:W3:Y:S04]  /*1fa50*/  LDL.LU R8, [R1+0x1078] ;  /* 0x0010780001087983 */ /* 0x001ee80000300800 */
[----:B------:R-:W3:Y:S04]  /*1fa60*/  LDL.LU.64 R20, [R1+0x3e0] ;  /* 0x0003e00001147983 */ /* 0x000ee80000300a00 */
[----:B------:R-:W3:Y:S04]  /*1fa70*/  LDL.LU.64 R22, [R1+0x3e8] ;  /* 0x0003e80001167983 */ /* 0x000ee80000300a00 */
[----:B------:R0:W-:Y:S04]  /*1fa80*/  STL.64 [R1+0x400], R16 ;  /* 0x0004001001007387 */ /* 0x0001e80000100a00 */
[----:B------:R1:W-:Y:S04]  /*1fa90*/  STL.64 [R1+0x408], R18 ;  /* 0x0004081201007387 */ /* 0x0003e80000100a00 */
[----:B0-----:R-:W3:Y:S04]  /*1faa0*/  LDL.LU.64 R16, [R1+0x3d0] ;  /* 0x0003d00001107983 */ /* 0x001ee80000300a00 */
[----:B-1----:R-:W3:Y:S04]  /*1fab0*/  LDL.LU.64 R18, [R1+0x3d8] ;  /* 0x0003d80001127983 */ /* 0x002ee80000300a00 */
[----:B------:R-:W-:Y:S04]  /*1fac0*/  STL [R1+0x1f08], R6 ;  /* 0x001f080601007387 */ /* 0x000fe80000100800 */
[----:B------:R-:W-:Y:S01]  /*1fad0*/  STL [R1+0x1f04], R7 ;  /* 0x001f040701007387 */ /* 0x000fe20000100800 */
[----:B--2---:R-:W-:-:S15]  /*1fae0*/  HMMA.16816.F32 R24, R12, R4, R24 ;  /* 0x000000040c18723c */ /* 0x004fde0000001818 */
[----:B------:R-:W-:-:S04]  /*1faf0*/  NOP ;  /* 0x0000000000007918 */ /* 0x000fc80000000000 */
[----:B------:R-:W-:Y:S04]  /*1fb00*/  STL.64 [R1+0x3f0], R24 ;  /* 0x0003f01801007387 */ /* 0x000fe80000100a00 */
[----:B------:R0:W-:Y:S04]  /*1fb10*/  STL.64 [R1+0x3f8], R26 ;  /* 0x0003f81a01007387 */ /* 0x0001e80000100a00 */
[----:B0-----:R-:W2:Y:S04]  /*1fb20*/  LDL.LU.64 R26, [R1+0x1fb0] ;  /* 0x001fb000011a7983 */ /* 0x001ea80000300a00 */
[----:B------:R-:W2:Y:S04]  /*1fb30*/  LDL.LU.64 R24, [R1+0x1fa8] ;  /* 0x001fa80001187983 */ /* 0x000ea80000300a00 */
[----:B------:R0:W-:Y:S01]  /*1fb40*/  STL [R1+0x1f00], R5 ;  /* 0x001f000501007387 */ /* 0x0001e20000100800 */
[----:B----4-:R-:W-:-:S03]  /*1fb50*/  IMAD R7, R29, 0x100, R28 ;  /* 0x000001001d077824 */ /* 0x010fc600078e021c */
[----:B0-----:R-:W4:Y:S04]  /*1fb60*/  LDL.LU R5, [R1+0x1080] ;  /* 0x0010800001057983 */ /* 0x001f280000300800 */
[----:B------:R-:W4:Y:S01]  /*1fb70*/  LDL.LU.64 R28, [R1] ;  /* 0x00000000011c7983 */ /* 0x000f220000300a00 */
[----:B---3--:R-:W-:-:S03]  /*1fb80*/  IMAD R6, R9, 0x100, R8 ;  /* 0x0000010009067824 */ /* 0x008fc600078e0208 */
[----:B------:R-:W3:Y:S01]  /*1fb90*/  LDL.LU.64 R8, [R1+0x8] ;  /* 0x0000080001087983 */ /* 0x000ee20000300a00 */
[----:B--2---:R-:W-:Y:S03]  /*1fba0*/  HMMA.16816.F32 R12, R12, R2, R24 ;  /* 0x000000020c0c723c */ /* 0x004fe60000001818 */
[----:B------:R-:W2:Y:S04]  /*1fbb0*/  LDL.LU.64 R26, [R1+0x1fa0] ;  /* 0x001fa000011a7983 */ /* 0x000ea80000300a00 */
[----:B------:R-:W2:Y:S01]  /*1fbc0*/  LDL.LU.64 R24, [R1+0x1f98] ;  /* 0x001f980001187983 */ /* 0x000ea20000300a00 */
[----:B------:R-:W-:Y:S02]  /*1fbd0*/  IMAD R0, R0, 0x100, R10 ;  /* 0x0000010000007824 */ /* 0x000fe400078e020a */
[----:B----4-:R-:W-:-:S09]  /*1fbe0*/  IMAD R5, R11, 0x100, R5 ;  /* 0x000001000b057824 */ /* 0x010fd200078e0205 */
[----:B------:R0:W-:Y:S04]  /*1fbf0*/  STL.64 [R1+0x290], R12 ;  /* 0x0002900c01007387 */ /* 0x0001e80000100a00 */
[----:B------:R1:W-:Y:S01]  /*1fc00*/  STL.64 [R1+0x298], R14 ;  /* 0x0002980e01007387 */ /* 0x0003e20000100a00 */
[----:B0-----:R-:W-:Y:S02]  /*1fc10*/  F2FP.F16.E4M3.UNPACK_B R12, R7 ;  /* 0x00000007ff0c723e */ /* 0x001fe400020006ff */
[----:B------:R-:W-:Y:S02]  /*1fc20*/  F2FP.F16.E4M3.UNPACK_B R13, R6 ;  /* 0x00000006ff0d723e */ /* 0x000fe400020006ff */
[----:B-1----:R-:W-:Y:S02]  /*1fc30*/  F2FP.F16.E4M3.UNPACK_B R14, R5 ;  /* 0x00000005ff0e723e */ /* 0x002fe400020006ff */
[----:B------:R-:W-:-:S07]  /*1fc40*/  F2FP.F16.E4M3.UNPACK_B R15, R0 ;  /* 0x00000000ff0f723e */ /* 0x000fce00020006ff */
[C---:B--2---:R-:W-:Y:S08]  /*1fc50*/  HMMA.16816.F32 R20, R12.reuse, R24, R20 ;  /* 0x000000180c14723c */ /* 0x044ff00000001814 */
[----:B------:R-:W-:Y:S01]  /*1fc60*/  HMMA.16816.F32 R16, R12, R26, R16 ;  /* 0x0000001a0c10723c */ /* 0x000fe20000001810 */
[----:B------:R-:W-:Y:S02]  /*1fc70*/  IMAD.MOV.U32 R5, RZ, RZ, R24 ;  /* 0x000000ffff057224 */ /* 0x000fe400078e0018 */
[----:B------:R-:W-:-:S02]  /*1fc80*/  IMAD.MOV.U32 R6, RZ, RZ, R26 ;  /* 0x000000ffff067224 */ /* 0x000fc400078e001a */
[----:B------:R-:W-:-:S06]  /*1fc90*/  IMAD.MOV.U32 R7, RZ, RZ, R27 ;  /* 0x000000ffff077224 */ /* 0x000fcc00078e001b */
[----:B------:R-:W-:Y:S04]  /*1fca0*/  STL.64 [R1+0x3e0], R20 ;  /* 0x0003e01401007387 */ /* 0x000fe80000100a00 */
[----:B------:R-:W-:Y:S04]  /*1fcb0*/  STL.64 [R1+0x3e8], R22 ;  /* 0x0003e81601007387 */ /* 0x000fe80000100a00 */
[----:B------:R-:W-:Y:S04]  /*1fcc0*/  STL.64 [R1+0x3d0], R16 ;  /* 0x0003d01001007387 */ /* 0x000fe80000100a00 */
[----:B------:R-:W-:Y:S04]  /*1fcd0*/  STL.64 [R1+0x3d8], R18 ;  /* 0x0003d81201007387 */ /* 0x000fe80000100a00 */
[----:B------:R-:W2:Y:S04]  /*1fce0*/  LDL.LU.64 R24, [R1+0x3a0] ;  /* 0x0003a00001187983 */ /* 0x000ea80000300a00 */
[----:B------:R-:W4:Y:S04]  /*1fcf0*/  LDL.LU.64 R26, [R1+0x3a8] ;  /* 0x0003a800011a7983 */ /* 0x000f280000300a00 */
[----:B----4-:R-:W-:Y:S04]  /*1fd00*/  STL.64 [R1+0x1f78], R26 ;  /* 0x001f781a01007387 */ /* 0x010fe80000100a00 */
[----:B--2---:R0:W-:Y:S04]  /*1fd10*/  STL.64 [R1+0x1f70], R24 ;  /* 0x001f701801007387 */ /* 0x0041e80000100a00 */
[----:B0-----:R-:W2:Y:S04]  /*1fd20*/  LDL.LU.64 R24, [R1+0x3b0] ;  /* 0x0003b00001187983 */ /* 0x001ea80000300a00 */
[----:B------:R-:W4:Y:S04]  /*1fd30*/  LDL.LU.64 R26, [R1+0x3b8] ;  /* 0x0003b800011a7983 */ /* 0x000f280000300a00 */
[----:B----4-:R-:W-:Y:S04]  /*1fd40*/  STL.64 [R1+0x1f90], R26 ;  /* 0x001f901a01007387 */ /* 0x010fe80000100a00 */
[----:B--2---:R0:W-:Y:S04]  /*1fd50*/  STL.64 [R1+0x1f88], R24 ;  /* 0x001f881801007387 */ /* 0x0041e80000100a00 */
[----:B0-----:R-:W3:Y:S04]  /*1fd60*/  LDL.LU.64 R24, [R1+0x3c0] ;  /* 0x0003c00001187983 */ /* 0x001ee80000300a00 */
[----:B------:R-:W3:Y:S04]  /*1fd70*/  LDL.LU.64 R26, [R1+0x3c8] ;  /* 0x0003c800011a7983 */ /* 0x000ee80000300a00 */
[----:B------:R-:W2:Y:S04]  /*1fd80*/  LDL.LU.64 R20, [R1+0x380] ;  /* 0x0003800001147983 */ /* 0x000ea80000300a00 */
[----:B------:R-:W4:Y:S01]  /*1fd90*/  LDL.LU.64 R22, [R1+0x388] ;  /* 0x0003880001167983 */ /* 0x000f220000300a00 */
[----:B---3--:R-:W-:Y:S03]  /*1fda0*/  HMMA.16816.F32 R24, R12, R8, R24 ;  /* 0x000000080c18723c */ /* 0x008fe60000001818 */
[----:B----4-:R-:W-:Y:S04]  /*1fdb0*/  STL.64 [R1+0x1f50], R22 ;  /* 0x001f501601007387 */ /* 0x010fe80000100a00 */
[----:B--2---:R0:W-:Y:S04]  /*1fdc0*/  STL.64 [R1+0x1f48], R20 ;  /* 0x001f481401007387 */ /* 0x0041e80000100a00 */
[----:B0-----:R-:W2:Y:S04]  /*1fdd0*/  LDL.LU.64 R20, [R1+0x390] ;  /* 0x0003900001147983 */ /* 0x001ea80000300a00 */
[----:B------:R-:W2:Y:S04]  /*1fde0*/  LDL.LU.64 R22, [R1+0x398] ;  /* 0x0003980001167983 */ /* 0x000ea80000300a00 */
[----:B------:R-:W-:Y:S04]  /*1fdf0*/  STL.64 [R1+0x1f30], R6 ;  /* 0x001f300601007387 */ /* 0x000fe80000100a00 */
[----:B------:R0:W-:Y:S04]  /*1fe00*/  STL.64 [R1+0x1f28], R4 ;  /* 0x001f280401007387 */ /* 0x0001e80000100a00 */
[----:B0-----:R-:W3:Y:S04]  /*1fe10*/  LDL.LU.64 R4, [R1+0x370] ;  /* 0x0003700001047983 */ /* 0x001ee80000300a00 */
[----:B------:R-:W3:Y:S04]  /*1fe20*/  LDL.LU.64 R6, [R1+0x378] ;  /* 0x0003780001067983 */ /* 0x000ee80000300a00 */
[----:B------:R-:W4:Y:S04]  /*1fe30*/  LDL.LU.64 R16, [R1+0x360] ;  /* 0x0003600001107983 */ /* 0x000f280000300a00 */
[----:B------:R-:W4:Y:S04]  /*1fe40*/  LDL.LU.64 R18, [R1+0x368] ;  /* 0x0003680001127983 */ /* 0x000f280000300a00 */
[----:B------:R-:W-:Y:S04]  /*1fe50*/  STL.64 [R1+0x3c0], R24 ;  /* 0x0003c01801007387 */ /* 0x000fe80000100a00 */
[----:B------:R0:W-:Y:S04]  /*1fe60*/  STL.64 [R1+0x3c8], R26 ;  /* 0x0003c81a01007387 */ /* 0x0001e80000100a00 */
[----:B0-----:R-:W2:Y:S04]  /*1fe70*/  LDL.LU.64 R26, [R1+0x1f90] ;  /* 0x001f9000011a7983 */ /* 0x001ea80000300a00 */
[----:B------:R-:W2:Y:S01]  /*1fe80*/  LDL.LU.64 R24, [R1+0x1f88] ;  /* 0x001f880001187983 */ /* 0x000ea20000300a00 */
[----:B------:R-:W-:-:S03]  /*1fe90*/  IMAD.MOV.U32 R11, RZ, RZ, R8 ;  /* 0x000000ffff0b7224 */ /* 0x000fc600078e0008 */
[----:B------:R-:W3:Y:S01]  /*1fea0*/  LDL.LU R8, [R1+0x1f80] ;  /* 0x001f800001087983 */ /* 0x000ee20000300800 */
[----:B------:R-:W-:Y:S02]  /*1feb0*/  IMAD.MOV.U32 R0, RZ, RZ, R9 ;  /* 0x000000ffff007224 */ /* 0x000fe400078e0009 */
[----:B------:R-:W-:Y:S02]  /*1fec0*/  IMAD.MOV.U32 R9, RZ, RZ, R28 ;  /* 0x000000ffff097224 */ /* 0x000fe400078e001c */
[----:B------:R-:W-:Y:S01]  /*1fed0*/  IMAD.MOV.U32 R10, RZ, RZ, R29 ;  /* 0x000000ffff0a7224 */ /* 0x000fe200078e001d */
[----:B--2---:R-:W-:-:S15]  /*1fee0*/  HMMA.16816.F32 R24, R12, R28, R24 ;  /* 0x0000001c0c18723c */ /* 0x004fde0000001818 */
[----:B------:R-:W-:-:S04]  /*1fef0*/  NOP ;  /* 0x0000000000007918 */ /* 0x000fc80000000000 */
[----:B------:R-:W-:Y:S04]  /*1ff00*/  STL.64 [R1+0x3b0], R24 ;  /* 0x0003b01801007387 */ /* 0x000fe80000100a00 */
[----:B------:R0:W-:Y:S04]  /*1ff10*/  STL.64 [R1+0x3b8], R26 ;  /* 0x0003b81a01007387 */ /* 0x0001e80000100a00 */
[----:B0-----:R-:W2:Y:S04]  /*1ff20*/  LDL.LU.64 R26, [R1+0x1f78] ;  /* 0x001f7800011a7983 */ /* 0x001ea80000300a00 */
[----:B------:R-:W2:Y:S04]  /*1ff30*/  LDL.LU.64 R24, [R1+0x1f70] ;  /* 0x001f700001187983 */ /* 0x000ea80000300a00 */
[----:B------:R-:W2:Y:S02]  /*1ff40*/  LDL.LU.64 R28, [R1+0x1f68] ;  /* 0x001f6800011c7983 */ /* 0x000ea40000300a00 */
[----:B--2---:R-:W-:-:S15]  /*1ff50*/  HMMA.16816.F32 R24, R12, R28, R24 ;  /* 0x0000001c0c18723c */ /* 0x004fde0000001818 */
[----:B------:R-:W-:-:S04]  /*1ff60*/  NOP ;  /* 0x0000000000007918 */ /* 0x000fc80000000000 */
[----:B------:R-:W-:Y:S04]  /*1ff70*/  STL.64 [R1+0x3a0], R24 ;  /* 0x0003a01801007387 */ /* 0x000fe80000100a00 */
[----:B------:R0:W-:Y:S04]  /*1ff80*/  STL.64 [R1+0x3a8], R26 ;  /* 0x0003a81a01007387 */ /* 0x0001e80000100a00 */
[----:B0-----:R-:W2:Y:S04]  /*1ff90*/  LDL.LU.64 R26, [R1+0x1f60] ;  /* 0x001f6000011a7983 */ /* 0x001ea80000300a00 */
        /* <DEDUP_REMOVED lines=12> */
[----:B------:R-:W4:Y:S04]  /*20060*/  LDL.LU.64 R20, [R1+0x1f38] ;  /* 0x001f380001147983 */ /* 0x000f280000300a00 */
[----:B------:R-:W-:Y:S04]  /*20070*/  STL.64 [R1+0x1e80], R26 ;  /* 0x001e801a01007387 */ /* 0x000fe80000100a00 */
[----:B------:R0:W-:Y:S04]  /*20080*/  STL.64 [R1+0x1e78], R24 ;  /* 0x001e781801007387 */ /* 0x0001e80000100a00 */
[----:B0-----:R-:W3:Y:S04]  /*20090*/  LDL.LU.64 R24, [R1+0x340] ;  /* 0x0003400001187983 */ /* 0x001ee80000300a00 */
[----:B------:R-:W3:Y:S01]  /*200a0*/  LDL.LU.64 R26, [R1+0x348] ;  /* 0x00034800011a7983 */ /* 0x000ee20000300a00 */
[C---:B--2---:R-:W-:Y:S08]  /*200b0*/  HMMA.16816.F32 R4, R12.reuse, R22, R4 ;  /* 0x000000160c04723c */ /* 0x044ff00000001804 */
[C---:B----4-:R-:W-:Y:S11]  /*200c0*/  HMMA.16816.F32 R16, R12.reuse, R20, R16 ;  /* 0x000000140c10723c */ /* 0x050ff60000001810 */
[----:B------:R-:W-:Y:S04]  /*200d0*/  STL.64 [R1+0x370], R4 ;  /* 0x0003700401007387 */ /* 0x000fe80000100a00 */
[----:B------:R0:W-:Y:S04]  /*200e0*/  STL.64 [R1+0x378], R6 ;  /* 0x0003780601007387 */ /* 0x0001e80000100a00 */
[----:B0-----:R-:W2:Y:S04]  /*200f0*/  LDL.LU.64 R6, [R1+0x1f30] ;  /* 0x001f300001067983 */ /* 0x001ea80000300a00 */
[----:B------:R-:W4:Y:S04]  /*20100*/  LDL.LU.64 R4, [R1+0x1f28] ;  /* 0x001f280001047983 */ /* 0x000f280000300a00 */
[----:B------:R-:W-:Y:S04]  /*20110*/  STL.64 [R1+0x360], R16 ;  /* 0x0003601001007387 */ /* 0x000fe80000100a00 */
[----:B------:R0:W-:Y:S04]  /*20120*/  STL.64 [R1+0x368], R18 ;  /* 0x0003681201007387 */ /* 0x0001e80000100a00 */
[----:B0-----:R-:W2:Y:S04]  /*20130*/  LDL.LU.64 R18, [R1+0x1f20] ;  /* 0x001f200001127983 */ /* 0x001ea80000300a00 */
[----:B------:R-:W3:Y:S04]  /*20140*/  LDL.LU.64 R16, [R1+0x1f18] ;  /* 0x001f180001107983 */ /* 0x000ee80000300a00 */
[----:B------:R0:W-:Y:S04]  /*20150*/  STL.64 [R1+0x1e90], R22 ;  /* 0x001e901601007387 */ /* 0x0001e80000100a00 */
[----:B0-----:R-:W2:Y:S04]  /*20160*/  LDL.LU R22, [R1+0x10a0] ;  /* 0x0010a00001167983 */ /* 0x001ea80000300800 */
[----:B------:R-:W2:Y:S04]  /*20170*/  LDL.LU R23, [R1+0x109c] ;  /* 0x00109c0001177983 */ /* 0x000ea80000300800 */
[----:B------:R0:W-:Y:S04]  /*20180*/  STL.64 [R1+0x1e88], R20 ;  /* 0x001e881401007387 */ /* 0x0001e80000100a00 */
[----:B0-----:R-:W3:Y:S04]  /*20190*/  LDL.LU R20, [R1+0x1098] ;  /* 0x0010980001147983 */ /* 0x001ee80000300800 */
[----:B------:R-:W3:Y:S04]  /*201a0*/  LDL.LU R21, [R1+0x1094] ;  /* 0x0010940001157983 */ /* 0x000ee80000300800 */
[----:B--2---:R-:W-:Y:S04]  /*201b0*/  STL.64 [R1+0x1ee8], R22 ;  /* 0x001ee81601007387 */ /* 0x004fe80000100a00 */
[----:B---3--:R0:W-:Y:S04]  /*201c0*/  STL.64 [R1+0x1ee0], R20 ;  /* 0x001ee01401007387 */ /* 0x0081e80000100a00 */
[----:B0-----:R-:W2:Y:S04]  /*201d0*/  LDL.LU.64 R20, [R1+0x350] ;  /* 0x0003500001147983 */ /* 0x001ea80000300a00 */
[----:B------:R-:W2:Y:S02]  /*201e0*/  LDL.LU.64 R22, [R1+0x358] ;  /* 0x0003580001167983 */ /* 0x000ea40000300a00 */
[----:B--2---:R-:W-:-:S15]  /*201f0*/  HMMA.16816.F32 R20, R12, R18, R20 ;  /* 0x000000120c14723c */ /* 0x004fde0000001814 */
[----:B------:R-:W-:-:S04]  /*20200*/  NOP ;  /* 0x0000000000007918 */ /* 0x000fc80000000000 */
[----:B------:R-:W-:Y:S04]  /*20210*/  STL.64 [R1+0x350], R20 ;  /* 0x0003501401007387 */ /* 0x000fe80000100a00 */
[----:B------:R0:W-:Y:S02]  /*20220*/  STL.64 [R1+0x358], R22 ;  /* 0x0003581601007387 */ /* 0x0001e40000100a00 */
[----:B0-----:R-:W-:Y:S01]  /*20230*/  HMMA.16816.F32 R20, R12, R16, R24 ;  /* 0x000000100c14723c */ /* 0x001fe20000001818 */
[----:B------:R-:W-:Y:S02]  /*20240*/  IMAD.MOV.U32 R26, RZ, RZ, R9 ;  /* 0x000000ffff1a7224 */ /* 0x000fe400078e0009 */
[----:B------:R-:W2:Y:S01]  /*20250*/  LDL.LU R9, [R1+0x1f14] ;  /* 0x001f140001097983 */ /* 0x000ea20000300800 */
[----:B------:R-:W-:-:S02]  /*20260*/  IMAD.MOV.U32 R27, RZ, RZ, R10 ;  /* 0x000000ffff1b7224 */ /* 0x000fc400078e000a */
[----:B------:R-:W-:-:S13]  /*20270*/  IMAD.MOV.U32 R24, RZ, RZ, R11 ;  /* 0x000000ffff187224 */ /* 0x000fda00078e000b */
[----:B------:R0:W-:Y:S04]  /*20280*/  STL.64 [R1+0x340], R20 ;  /* 0x0003401401007387 */ /* 0x0001e80000100a00 */
[----:B------:R1:W-:Y:S04]  /*20290*/  STL.64 [R1+0x348], R22 ;  /* 0x0003481601007387 */ /* 0x0003e80000100a00 */
[----:B------:R-:W3:Y:S04]  /*202a0*/  LDL.LU R10, [R1+0x1f10] ;  /* 0x001f1000010a7983 */ /* 0x000ee80000300800 */
[----:B------:R-:W3:Y:S04]  /*202b0*/  LDL.LU R11, [R1+0x1f0c] ;  /* 0x001f0c00010b7983 */ /* 0x000ee80000300800 */
[----:B0-----:R-:W2:Y:S04]  /*202c0*/  LDL.LU.64 R20, [R1+0x300] ;  /* 0x0003000001147983 */ /* 0x001ea80000300a00 */
[----:B-1----:R-:W2:Y:S01]  /*202d0*/  LDL.LU.64 R22, [R1+0x308] ;  /* 0x0003080001167983 */ /* 0x002ea20000300a00 */
[----:B------:R-:W-:-:S03]  /*202e0*/  IMAD.MOV.U32 R25, RZ, RZ, R0 ;  /* 0x000000ffff197224 */ /* 0x000fc600078e0000 */
[----:B--2---:R-:W-:Y:S04]  /*202f0*/  STL.64 [R1+0x1ef8], R22 ;  /* 0x001ef81601007387 */ /* 0x004fe80000100a00 */
[----:B------:R0:W-:Y:S04]  /*20300*/  STL.64 [R1+0x1ef0], R20 ;  /* 0x001ef01401007387 */ /* 0x0001e80000100a00 */
[----:B0-----:R-:W2:Y:S04]  /*20310*/  LDL.LU.64 R20, [R1+0x310] ;  /* 0x0003100001147983 */ /* 0x001ea80000300a00 */
[----:B------:R-:W2:Y:S04]  /*20320*/  LDL.LU.64 R22, [R1+0x318] ;  /* 0x0003180001167983 */ /* 0x000ea80000300a00 */
[----:B------:R-:W-:Y:S04]  /*20330*/  STL.64 [R1+0x1e98], R26 ;  /* 0x001e981a01007387 */ /* 0x000fe80000100a00 */
[----:B------:R0:W-:Y:S04]  /*20340*/  STL.64 [R1+0x1eb0], R24 ;  /* 0x001eb01801007387 */ /* 0x0001e80000100a00 */
[----:B0-----:R-:W3:Y:S04]  /*20350*/  LDL.LU.64 R24, [R1+0x330] ;  /* 0x0003300001187983 */ /* 0x001ee80000300a00 */
[----:B------:R-:W3:Y:S04]  /*20360*/  LDL.LU.64 R26, [R1+0x338] ;  /* 0x00033800011a7983 */ /* 0x000ee80000300a00 */
[----:B------:R0:W-:Y:S04]  /*20370*/  STL.64 [R1+0x1e60], R18 ;  /* 0x001e601201007387 */ /* 0x0001e80000100a00 */
[----:B0-----:R-:W2:Y:S04]  /*20380*/  LDL.LU R18, [R1+0x1090] ;  /* 0x0010900001127983 */ /* 0x001ea80000300800 */
[----:B------:R-:W2:Y:S04]  /*20390*/  LDL.LU R19, [R1+0x108c] ;  /* 0x00108c0001137983 */ /* 0x000ea80000300800 */
[----:B------:R-:W-:Y:S01]  /*203a0*/  STL.64 [R1+0x1e58], R16 ;  /* 0x001e581001007387 */ /* 0x000fe20000100a00 */
[----:B---3--:R-:W-:-:S15]  /*203b0*/  HMMA.16816.F32 R24, R12, R10, R24 ;  /* 0x0000000a0c18723c */ /* 0x008fde0000001818 */
[----:B------:R-:W-:-:S04]  /*203c0*/  NOP ;  /* 0x0000000000007918 */ /* 0x000fc80000000000 */
[----:B------:R-:W-:Y:S04]  /*203d0*/  STL.64 [R1+0x330], R24 ;  /* 0x0003301801007387 */ /* 0x000fe80000100a00 */
[----:B------:R0:W-:Y:S01]  /*203e0*/  STL [R1+0x338], R26 ;  /* 0x0003381a01007387 */ /* 0x0001e20000100800 */
[----:B------:R-:W-:Y:S02]  /*203f0*/  IMAD.MOV.U32 R0, RZ, RZ, R27 ;  /* 0x000000ffff007224 */ /* 0x000fe400078e001b */
[----:B------:R-:W-:Y:S02]  /*20400*/  IMAD.MOV.U32 R27, RZ, RZ, R7 ;  /* 0x000000ffff1b7224 */ /* 0x000fe400078e0007 */
[----:B0-----:R-:W-:Y:S02]  /*20410*/  IMAD.MOV.U32 R26, RZ, RZ, R6 ;  /* 0x000000ffff1a7224 */ /* 0x001fe400078e0006 */
[----:B------:R-:W2:Y:S04]  /*20420*/  LDL.LU R6, [R1+0x1f08] ;  /* 0x001f080001067983 */ /* 0x000ea80000300800 */
[----:B------:R-:W2:Y:S04]  /*20430*/  LDL.LU R7, [R1+0x1f04] ;  /* 0x001f040001077983 */ /* 0x000ea80000300800 */
[----:B------:R0:W-:Y:S04]  /*20440*/  STL.64 [R1+0x1ec8], R26 ;  /* 0x001ec81a01007387 */ /* 0x0001e80000100a00 */
[----:B------:R-:W3:Y:S04]  /*20450*/  LDL.LU.64 R24, [R1+0x320] ;  /* 0x0003200001187983 */ /* 0x000ee80000300a00 */
[----:B0-----:R-:W3:Y:S04]  /*20460*/  LDL.LU.64 R26, [R1+0x328] ;  /* 0x00032800011a7983 */ /* 0x001ee80000300a00 */
[----:B------:R0:W-:Y:S04]  /*20470*/  STL [R1+0x17c0], R0 ;  /* 0x0017c00001007387 */ /* 0x0001e80000100800 */
[----:B0-----:R-:W4:Y:S01]  /*20480*/  LDL.LU R0, [R1+0x10a4] ;  /* 0x0010a40001007983 */ /* 0x001f220000300800 */
[C---:B--2---:R-:W-:Y:S08]  /*20490*/  HMMA.16816.F32 R20, R12.reuse, R6, R20 ;  /* 0x000000060c14723c */ /* 0x044ff00000001814 */
[----:B---3--:R-:W-:-:S15]  /*204a0*/  HMMA.16816.F32 R24, R12, R8, R24 ;  /* 0x000000080c18723c */ /* 0x008fde0000001818 */
[----:B------:R-:W-:-:S04]  /*204b0*/  NOP ;  /* 0x0000000000007918 */ /* 0x000fc80000000000 */
[----:B------:R4:W-:Y:S04]  /*204c0*/  STL.64 [R1+0x320], R24 ;  /* 0x0003201801007387 */ /* 0x0009e80000100a00 */
[----:B------:R-:W-:Y:S01]  /*204d0*/  STL.64 [R1+0x328], R26 ;  /* 0x0003281a01007387 */ /* 0x000fe20000100a00 */
[----:B----4-:R-:W-:-:S03]  /*204e0*/  IMAD.MOV.U32 R24, RZ, RZ, R5 ;  /* 0x000000ffff187224 */ /* 0x010fc600078e0005 */
[----:B------:R-:W2:Y:S04]  /*204f0*/  LDL.LU R5, [R1+0x1f00] ;  /* 0x001f000001057983 */ /* 0x000ea80000300800 */
[----:B------:R-:W3:Y:S04]  /*20500*/  LDL.LU R25, [R1+0x1c] ;  /* 0x00001c0001197983 */ /* 0x000ee80000300800 */
[----:B------:R0:W-:Y:S04]  /*20510*/  STL.64 [R1+0x1e40], R10 ;  /* 0x001e400a01007387 */ /* 0x0001e80000100a00 */
[----:B0-----:R-:W4:Y:S04]  /*20520*/  LDL.LU R11, [R1+0x10a8] ;  /* 0x0010a800010b7983 */ /* 0x001f280000300800 */
[----:B------:R-:W-:Y:S04]  /*20530*/  STL.64 [R1+0x1e38], R8 ;  /* 0x001e380801007387 */ /* 0x000fe80000100a00 */
        /* <DEDUP_REMOVED lines=12> */
[----:B0-----:R-:W4:Y:S04]  /*20600*/  LDL.LU.64 R4, [R1+0x280] ;  /* 0x0002800001047983 */ /* 0x001f280000300a00 */
[----:B------:R-:W4:Y:S01]  /*20610*/  LDL.LU.64 R6, [R1+0x288] ;  /* 0x0002880001067983 */ /* 0x000f220000300a00 */
[----:B--2---:R-:W-:-:S02]  /*20620*/  IMAD R26, R23, 0x100, R22 ;  /* 0x00000100171a7824 */ /* 0x004fc400078e0216 */
[----:B---3--:R-:W-:Y:S02]  /*20630*/  IMAD R27, R21, 0x100, R20 ;  /* 0x00000100151b7824 */ /* 0x008fe400078e0214 */
[----:B------:R-:W2:Y:S04]  /*20640*/  LDL.LU.64 R20, [R1+0x210] ;  /* 0x0002100001147983 */ /* 0x000ea80000300a00 */
[----:B------:R-:W3:Y:S04]  /*20650*/  LDL.LU.64 R22, [R1+0x218] ;  /* 0x0002180001167983 */ /* 0x000ee80000300a00 */
[----:B---3--:R-:W-:Y:S04]  /*20660*/  STL.64 [R1+0x1ea8], R22 ;  /* 0x001ea81601007387 */ /* 0x008fe80000100a00 */
[----:B--2---:R0:W-:Y:S04]  /*20670*/  STL.64 [R1+0x1ea0], R20 ;  /* 0x001ea01401007387 */ /* 0x0041e80000100a00 */
[----:B0-----:R-:W2:Y:S04]  /*20680*/  LDL.LU.64 R20, [R1+0x230] ;  /* 0x0002300001147983 */ /* 0x001ea80000300a00 */
[----:B------:R-:W3:Y:S04]  /*20690*/  LDL.LU.64 R22, [R1+0x238] ;  /* 0x0002380001167983 */ /* 0x000ee80000300a00 */
[----:B---3--:R-:W-:Y:S04]  /*206a0*/  STL.64 [R1+0x1ec0], R22 ;  /* 0x001ec01601007387 */ /* 0x008fe80000100a00 */
[----:B--2---:R0:W-:Y:S04]  /*206b0*/  STL.64 [R1+0x1eb8], R20 ;  /* 0x001eb81401007387 */ /* 0x0041e80000100a00 */
[----:B0-----:R-:W2:Y:S04]  /*206c0*/  LDL.LU.64 R20, [R1+0x250] ;  /* 0x0002500001147983 */ /* 0x001ea80000300a00 */
[----:B------:R-:W3:Y:S01]  /*206d0*/  LDL.LU.64 R22, [R1+0x258] ;  /* 0x0002580001167983 */ /* 0x000ee20000300a00 */
[----:B------:R-:W-:-:S02]  /*206e0*/  IMAD R8, R19, 0x100, R18 ;  /* 0x0000010013087824 */ /* 0x000fc400078e0212 */
[----:B----4-:R-:W-:Y:S01]  /*206f0*/  IMAD R0, R0, 0x100, R11 ;  /* 0x0000010000007824 */ /* 0x010fe200078e020b */
[----:B------:R-:W-:Y:S01]  /*20700*/  HMMA.16816.F32 R4, R12, R2, R4 ;  /* 0x000000020c04723c */ /* 0x000fe20000001804 */
[----:B------:R-:W-:Y:S01]  /*20710*/  F2FP.F16.E4M3.UNPACK_B R13, R27 ;  /* 0x0000001bff0d723e */ /* 0x000fe200020006ff */
[----:B---3--:R-:W-:Y:S04]  /*20720*/  STL.64 [R1+0x1ed8], R22 ;  /* 0x001ed81601007387 */ /* 0x008fe80000100a00 */
[----:B--2---:R0:W-:Y:S04]  /*20730*/  STL.64 [R1+0x1ed0], R20 ;  /* 0x001ed01401007387 */ /* 0x0041e80000100a00 */
[----:B0-----:R-:W2:Y:S04]  /*20740*/  LDL.LU.64 R20, [R1+0x270] ;  /* 0x0002700001147983 */ /* 0x001ea80000300a00 */
[----:B------:R-:W2:Y:S01]  /*20750*/  LDL.LU.64 R22, [R1+0x278] ;  /* 0x0002780001167983 */ /* 0x000ea20000300a00 */
[----:B------:R-:W-:-:S02]  /*20760*/  F2FP.F16.E4M3.UNPACK_B R12, R8 ;  /* 0x00000008ff0c723e */ /* 0x000fc400020006ff */
[----:B------:R-:W-:Y:S02]  /*20770*/  F2FP.F16.E4M3.UNPACK_B R14, R26 ;  /* 0x0000001aff0e723e */ /* 0x000fe400020006ff */
[----:B------:R-:W-:Y:S01]  /*20780*/  F2FP.F16.E4M3.UNPACK_B R15, R0 ;  /* 0x00000000ff0f723e */ /* 0x000fe200020006ff */
[----:B------:R-:W3:Y:S04]  /*20790*/  LDL.LU.64 R16, [R1+0x1f0] ;  /* 0x0001f00001107983 */ /* 0x000ee80000300a00 */
[----:B------:R-:W3:Y:S04]  /*207a0*/  LDL.LU.64 R18, [R1+0x1f8] ;  /* 0x0001f80001127983 */ /* 0x000ee80000300a00 */
[----:B------:R-:W4:Y:S04]  /*207b0*/  LDL.LU.64 R8, [R1+0x1e0] ;  /* 0x0001e00001087983 */ /* 0x000f280000300a00 */
[----:B------:R0:W-:Y:S04]  /*207c0*/  STL.64 [R1+0x280], R4 ;  /* 0x0002800401007387 */ /* 0x0001e80000100a00 */
[----:B------:R1:W-:Y:S04]  /*207d0*/  STL.64 [R1+0x288], R6 ;  /* 0x0002880601007387 */ /* 0x0003e80000100a00 */
[----:B------:R-:W4:Y:S04]  /*207e0*/  LDL.LU.64 R10, [R1+0x1e8] ;  /* 0x0001e800010a7983 */ /* 0x000f280000300a00 */
[----:B0-----:R-:W3:Y:S04]  /*207f0*/  LDL.LU.64 R4, [R1+0x1c0] ;  /* 0x0001c00001047983 */ /* 0x001ee80000300a00 */
[----:B-1----:R-:W3:Y:S01]  /*20800*/  LDL.LU.64 R6, [R1+0x1c8] ;  /* 0x0001c80001067983 */ /* 0x002ee20000300a00 */
[----:B--2---:R-:W-:Y:S03]  /*20810*/  HMMA.16816.F32 R24, R12, R24, R20 ;  /* 0x000000180c18723c */ /* 0x004fe60000001814 */
[----:B------:R-:W2:Y:S04]  /*20820*/  LDL.LU.64 R22, [R1+0x1ed8] ;  /* 0x001ed80001167983 */ /* 0x000ea80000300a00 */
[----:B------:R-:W2:-:S12]  /*20830*/  LDL.LU.64 R20, [R1+0x1ed0] ;  /* 0x001ed00001147983 */ /* 0x000e980000300a00 */
[----:B------:R-:W-:Y:S04]  /*20840*/  STL.64 [R1+0x270], R24 ;  /* 0x0002701801007387 */ /* 0x000fe80000100a00 */
[----:B------:R0:W-:Y:S04]  /*20850*/  STL.64 [R1+0x278], R26 ;  /* 0x0002781a01007387 */ /* 0x0001e80000100a00 */
[----:B0-----:R-:W2:Y:S02]  /*20860*/  LDL.LU.64 R26, [R1+0x1ec8] ;  /* 0x001ec800011a7983 */ /* 0x001ea40000300a00 */
[----:B--2---:R-:W-:Y:S02]  /*20870*/  HMMA.16816.F32 R24, R12, R26, R20 ;  /* 0x0000001a0c18723c */ /* 0x004fe40000001814 */
[----:B------:R-:W2:Y:S04]  /*20880*/  LDL.LU.64 R22, [R1+0x1ec0] ;  /* 0x001ec00001167983 */ /* 0x000ea80000300a00 */
[----:B------:R-:W2:-:S13]  /*20890*/  LDL.LU.64 R20, [R1+0x1eb8] ;  /* 0x001eb80001147983 */ /* 0x000e9a0000300a00 */
[----:B------:R0:W-:Y:S04]  /*208a0*/  STL.64 [R1+0x250], R24 ;  /* 0x0002501801007387 */ /* 0x0001e80000100a00 */
[----:B------:R2:W-:Y:S04]  /*208b0*/  STL [R1+0x258], R26 ;  /* 0x0002581a01007387 */ /* 0x0005e80000100800 */
[----:B0-----:R-:W2:Y:S01]  /*208c0*/  LDL.LU.64 R24, [R1+0x1eb0] ;  /* 0x001eb00001187983 */ /* 0x001ea20000300a00 */
[----:B------:R-:W-:-:S05]  /*208d0*/  IMAD.MOV.U32 R0, RZ, RZ, R27 ;  /* 0x000000ffff007224 */ /* 0x000fca00078e001b */
[----:B------:R-:W-:Y:S01]  /*208e0*/  STL [R1+0x17c4], R0 ;  /* 0x0017c40001007387 */ /* 0x000fe20000100800 */
        /* <DEDUP_REMOVED lines=9> */
[----:B------:R-:W-:Y:S04]  /*20980*/  STL.64 [R1+0x210], R24 ;  /* 0x0002101801007387 */ /* 0x000fe80000100a00 */
[----:B------:R0:W-:Y:S04]  /*20990*/  STL.64 [R1+0x218], R26 ;  /* 0x0002181a01007387 */ /* 0x0001e80000100a00 */
[----:B0-----:R-:W4:Y:S01]  /*209a0*/  LDL.LU.64 R26, [R1+0x1e80] ;  /* 0x001e8000011a7983 */ /* 0x001f220000300a00 */
[----:B---3--:R-:W-:Y:S03]  /*209b0*/  HMMA.16816.F32 R16, R12, R28, R16 ;  /* 0x0000001c0c10723c */ /* 0x008fe60000001810 */
[----:B------:R-:W3:-:S15]  /*209c0*/  LDL.LU.64 R24, [R1+0x1e78] ;  /* 0x001e780001187983 */ /* 0x000ede0000300a00 */
[----:B------:R-:W-:Y:S01]  /*209d0*/  NOP ;  /* 0x0000000000007918 */ /* 0x000fe20000000000 */
[----:B------:R-:W-:Y:S01]  /*209e0*/  IMAD.MOV.U32 R0, RZ, RZ, R19 ;  /* 0x000000ffff007224 */ /* 0x000fe200078e0013 */
[----:B------:R-:W-:Y:S04]  /*209f0*/  STL.64 [R1+0x1f0], R16 ;  /* 0x0001f01001007387 */ /* 0x000fe80000100a00 */
[----:B------:R-:W-:Y:S04]  /*20a00*/  STL [R1+0x1f8], R18 ;  /* 0x0001f81201007387 */ /* 0x000fe80000100800 */
[----:B------:R-:W2:Y:S04]  /*20a10*/  LDL.LU R28, [R1+0x10c8] ;  /* 0x0010c800011c7983 */ /* 0x000ea80000300800 */
[----:B------:R-:W2:Y:S04]  /*20a20*/  LDL.LU R29, [R1+0x10c4] ;  /* 0x0010c400011d7983 */ /* 0x000ea80000300800 */
[----:B------:R0:W-:Y:S04]  /*20a30*/  STL [R1+0x1868], R0 ;  /* 0x0018680001007387 */ /* 0x0001e80000100800 */
[----:B0-----:R-:W2:Y:S04]  /*20a40*/  LDL.LU R0, [R1+0x10bc] ;  /* 0x0010bc0001007983 */ /* 0x001ea80000300800 */
[----:B------:R-:W2:Y:S01]  /*20a50*/  LDL.LU.64 R16, [R1+0x180] ;  /* 0x0001800001107983 */ /* 0x000ea20000300a00 */
[----:B----4-:R-:W-:-:S15]  /*20a60*/  HMMA.16816.F32 R8, R12, R26, R8 ;  /* 0x0000001a0c08723c */ /* 0x010fde0000001808 */
[----:B------:R-:W-:-:S04]  /*20a70*/  NOP ;  /* 0x0000000000007918 */ /* 0x000fc80000000000 */
[----:B------:R-:W-:Y:S04]  /*20a80*/  STL.64 [R1+0x1e0], R8 ;  /* 0x0001e00801007387 */ /* 0x000fe80000100a00 */
[----:B------:R-:W-:Y:S04]  /*20a90*/  STL.64 [R1+0x1e8], R10 ;  /* 0x0001e80a01007387 */ /* 0x000fe80000100a00 */
[----:B------:R-:W4:Y:S01]  /*20aa0*/  LDL.LU.64 R18, [R1+0x188] ;  /* 0x0001880001127983 */ /* 0x000f220000300a00 */
[----:B---3--:R-:W-:-:S15]  /*20ab0*/  HMMA.16816.F32 R4, R12, R24, R4 ;  /* 0x000000180c04723c */ /* 0x008fde0000001804 */
[----:B------:R-:W-:-:S04]  /*20ac0*/  NOP ;  /* 0x0000000000007918 */ /* 0x000fc80000000000 */
[----:B------:R-:W-:Y:S04]  /*20ad0*/  STL.64 [R1+0x1c0], R4 ;  /* 0x0001c00401007387 */ /* 0x000fe80000100a00 */
[----:B------:R-:W-:Y:S04]  /*20ae0*/  STL.64 [R1+0x1c8], R6 ;  /* 0x0001c80601007387 */ /* 0x000fe80000100a00 */
[----:B----4-:R-:W-:Y:S04]  /*20af0*/  STL.64 [R1+0x1e70], R18 ;  /* 0x001e701201007387 */ /* 0x010fe80000100a00 */
[----:B--2---:R0:W-:Y:S04]  /*20b00*/  STL.64 [R1+0x1e68], R16 ;  /* 0x001e681001007387 */ /* 0x0041e80000100a00 */
[----:B0-----:R-:W2:Y:S04]  /*20b10*/  LDL.LU.64 R16, [R1+0x1a0] ;  /* 0x0001a00001107983 */ /* 0x001ea80000300a00 */
[----:B------:R-:W2:Y:S04]  /*20b20*/  LDL.LU.64 R18, [R1+0x1a8] ;  /* 0x0001a80001127983 */ /* 0x000ea80000300a00 */
[----:B------:R-:W3:Y:S04]  /*20b30*/  LDL.LU.64 R8, [R1+0x120] ;  /* 0x0001200001087983 */ /* 0x000ee80000300a00 */
[----:B------:R-:W4:Y:S04]  /*20b40*/  LDL.LU.64 R10, [R1+0x128] ;  /* 0x00012800010a7983 */ /* 0x000f280000300a00 */
[----:B----4-:R-:W-:Y:S04]  /*20b50*/  STL.64 [R1+0x1e50], R10 ;  /* 0x001e500a01007387 */ /* 0x010fe80000100a00 */
[----:B---3--:R0:W-:Y:S04]  /*20b60*/  STL.64 [R1+0x1e48], R8 ;  /* 0x001e480801007387 */ /* 0x0081e80000100a00 */
[----:B0-----:R-:W3:Y:S04]  /*20b70*/  LDL.LU.64 R8, [R1+0x170] ;  /* 0x0001700001087983 */ /* 0x001ee80000300a00 */
[----:B------:R-:W3:Y:S04]  /*20b80*/  LDL.LU.64 R10, [R1+0x178] ;  /* 0x00017800010a7983 */ /* 0x000ee80000300a00 */
[----:B------:R-:W4:Y:S04]  /*20b90*/  LDL.LU.64 R4, [R1+0xe0] ;  /* 0x0000e00001047983 */ /* 0x000f280000300a00 */
[----:B------:R-:W3:Y:S01]  /*20ba0*/  LDL.LU.64 R6, [R1+0xe8] ;  /* 0x0000e80001067983 */ /* 0x000ee20000300a00 */
[C---:B--2---:R-:W-:Y:S03]  /*20bb0*/  HMMA.16816.F32 R16, R12.reuse, R22, R16 ;  /* 0x000000160c10723c */ /* 0x044fe60000001810 */
[----:B---3--:R-:W-:Y:S04]  /*20bc0*/  STL.64 [R1+0x1e30], R6 ;  /* 0x001e300601007387 */ /* 0x008fe80000100a00 */
[----:B----4-:R0:W-:Y:S04]  /*20bd0*/  STL.64 [R1+0x1e28], R4 ;  /* 0x001e280401007387 */ /* 0x0101e80000100a00 */
        /* <DEDUP_REMOVED lines=8> */
[----:B------:R-:W-:Y:S04]  /*20c60*/  STL.64 [R1+0x1a0], R16 ;  /* 0x0001a01001007387 */ /* 0x000fe80000100a00 */
[----:B------:R0:W-:Y:S04]  /*20c70*/  STL.64 [R1+0x1a8], R18 ;  /* 0x0001a81201007387 */ /* 0x0001e80000100a00 */
[----:B0-----:R-:W4:Y:S04]  /*20c80*/  LDL.LU.64 R18, [R1+0x1e70] ;  /* 0x001e700001127983 */ /* 0x001f280000300a00 */
[----:B------:R-:W4:Y:S04]  /*20c90*/  LDL.LU.64 R16, [R1+0x1e68] ;  /* 0x001e680001107983 */ /* 0x000f280000300a00 */
[----:B------:R-:W2:Y:S04]  /*20ca0*/  LDL.LU R22, [R1+0x10b4] ;  /* 0x0010b40001167983 */ /* 0x000ea80000300800 */
[----:B------:R-:W2:Y:S01]  /*20cb0*/  LDL.LU R23, [R1+0x10c0] ;  /* 0x0010c00001177983 */ /* 0x000ea20000300800 */
[----:B----4-:R-:W-:-:S15]  /*20cc0*/  HMMA.16816.F32 R16, R12, R20, R16 ;  /* 0x000000140c10723c */ /* 0x010fde0000001810 */
[----:B------:R-:W-:-:S04]  /*20cd0*/  NOP ;  /* 0x0000000000007918 */ /* 0x000fc80000000000 */
[----:B------:R-:W-:Y:S04]  /*20ce0*/  STL.64 [R1+0x180], R16 ;  /* 0x0001801001007387 */ /* 0x000fe80000100a00 */
[----:B------:R0:W-:Y:S04]  /*20cf0*/  STL.64 [R1+0x188], R18 ;  /* 0x0001881201007387 */ /* 0x0001e80000100a00 */
[----:B0-----:R-:W4:Y:S04]  /*20d00*/  LDL.LU.64 R18, [R1+0x1e60] ;  /* 0x001e600001127983 */ /* 0x001f280000300a00 */
[----:B------:R-:W2:Y:S04]  /*20d10*/  LDL.LU.64 R16, [R1+0x1e58] ;  /* 0x001e580001107983 */ /* 0x000ea80000300a00 */
[----:B------:R-:W2:Y:S04]  /*20d20*/  LDL.LU R20, [R1+0x10ac] ;  /* 0x0010ac0001147983 */ /* 0x000ea80000300800 */
[----:B------:R-:W2:Y:S01]  /*20d30*/  LDL.LU R21, [R1+0x10b8] ;  /* 0x0010b80001157983 */ /* 0x000ea20000300800 */
[----:B----4-:R-:W-:-:S15]  /*20d40*/  HMMA.16816.F32 R8, R12, R18, R8 ;  /* 0x000000120c08723c */ /* 0x010fde0000001808 */
[----:B------:R-:W-:-:S04]  /*20d50*/  NOP ;  /* 0x0000000000007918 */ /* 0x000fc80000000000 */
[----:B------:R-:W-:Y:S04]  /*20d60*/  STL.64 [R1+0x170], R8 ;  /* 0x0001700801007387 */ /* 0x000fe80000100a00 */
[----:B------:R0:W-:Y:S04]  /*20d70*/  STL.64 [R1+0x178], R10 ;  /* 0x0001780a01007387 */ /* 0x0001e80000100a00 */
[----:B0-----:R-:W2:Y:S04]  /*20d80*/  LDL.LU.64 R10, [R1+0x1e50] ;  /* 0x001e5000010a7983 */ /* 0x001ea80000300a00 */
[----:B------:R-:W2:Y:S04]  /*20d90*/  LDL.LU.64 R8, [R1+0x1e48] ;  /* 0x001e480001087983 */ /* 0x000ea80000300a00 */
[----:B------:R-:W4:Y:S01]  /*20da0*/  LDL.LU R19, [R1+0x10b0] ;  /* 0x0010b00001137983 */ /* 0x000f220000300800 */
        /* <DEDUP_REMOVED lines=12> */
[----:B---3--:R-:W-:Y:S02]  /*20e70*/  HMMA.16816.F32 R8, R12, R8, R4 ;  /* 0x000000080c08723c */ /* 0x008fe40000001804 */
[----:B------:R-:W2:Y:S04]  /*20e80*/  LDL.LU.64 R6, [R1+0x1e20] ;  /* 0x001e200001067983 */ /* 0x000ea80000300a00 */
[----:B------:R-:W3:-:S13]  /*20e90*/  LDL.LU.64 R4, [R1+0x1e18] ;  /* 0x001e180001047983 */ /* 0x000eda0000300a00 */
[----:B------:R0:W-:Y:S04]  /*20ea0*/  STL.64 [R1+0xe0], R8 ;  /* 0x0000e00801007387 */ /* 0x0001e80000100a00 */
[----:B------:R1:W-:Y:S04]  /*20eb0*/  STL.64 [R1+0xe8], R10 ;  /* 0x0000e80a01007387 */ /* 0x0003e80000100a00 */
        /* <DEDUP_REMOVED lines=12> */
[----:B0-----:R-:W3:Y:S01]  /*20f80*/  LDL.LU R8, [R1+0x1d0] ;  /* 0x0001d00001087983 */ /* 0x001ee20000300800 */
[----:B--2---:R-:W-:-:S15]  /*20f90*/  HMMA.16816.F32 R12, R12, R2, R24 ;  /* 0x000000020c0c723c */ /* 0x004fde0000001818 */
[----:B------:R-:W-:-:S04]  /*20fa0*/  NOP ;  /* 0x0000000000007918 */ /* 0x000fc80000000000 */
[----:B------:R-:W-:Y:S04]  /*20fb0*/  STL.64 [R1+0x70], R12 ;  /* 0x0000700c01007387 */ /* 0x000fe80000100a00 */
[----:B------:R-:W-:Y:S04]  /*20fc0*/  STL.64 [R1+0x78], R14 ;  /* 0x0000780e01007387 */ /* 0x000fe80000100a00 */
[----:B------:R-:W3:Y:S04]  /*20fd0*/  LDL.LU R9, [R1+0x1d4] ;  /* 0x0001d40001097983 */ /* 0x000ee80000300800 */
[----:B-1----:R-:W2:Y:S04]  /*20fe0*/  LDL.LU R10, [R1+0x1d8] ;  /* 0x0001d800010a7983 */ /* 0x002ea80000300800 */
[----:B------:R-:W2:Y:S01]  /*20ff0*/  LDL.LU R11, [R1+0x1dc] ;  /* 0x0001dc00010b7983 */ /* 0x000ea20000300800 */
[----:B----4-:R-:W-:-:S03]  /*21000*/  IMAD R4, R20, 0x100, R19 ;  /* 0x0000010014047824 */ /* 0x010fc600078e0213 */
[----:B--2---:R-:W-:Y:S04]  /*21010*/  STL.64 [R1+0x1d90], R10 ;  /* 0x001d900a01007387 */ /* 0x004fe80000100a00 */
[----:B---3--:R0:W-:Y:S04]  /*21020*/  STL.64 [R1+0x1d88], R8 ;  /* 0x001d880801007387 */ /* 0x0081e80000100a00 */
[----:B------:R-:W2:Y:S04]  /*21030*/  LDL.LU R16, [R1+0x1b0] ;  /* 0x0001b00001107983 */ /* 0x000ea80000300800 */
[----:B------:R-:W2:Y:S04]  /*21040*/  LDL.LU R17, [R1+0x1b4] ;  /* 0x0001b40001117983 */ /* 0x000ea80000300800 */
[----:B------:R-:W3:Y:S04]  /*21050*/  LDL.LU R18, [R1+0x1b8] ;  /* 0x0001b80001127983 */ /* 0x000ee80000300800 */
[----:B------:R-:W3:Y:S04]  /*21060*/  LDL.LU R19, [R1+0x1bc] ;  /* 0x0001bc0001137983 */ /* 0x000ee80000300800 */
[----:B---3--:R-:W-:Y:S04]  /*21070*/  STL.64 [R1+0x1da0], R18 ;  /* 0x001da01201007387 */ /* 0x008fe80000100a00 */
[----:B--2---:R1:W-:Y:S04]  /*21080*/  STL.64 [R1+0x1d98], R16 ;  /* 0x001d981001007387 */ /* 0x0043e80000100a00 */
[----:B0-----:R-:W2:Y:S04]  /*21090*/  LDL.LU R8, [R1+0x160] ;  /* 0x0001600001087983 */ /* 0x001ea80000300800 */
[----:B------:R-:W2:Y:S04]  /*210a0*/  LDL.LU R9, [R1+0x164] ;  /* 0x0001640001097983 */ /* 0x000ea80000300800 */
[----:B------:R-:W3:Y:S04]  /*210b0*/  LDL.LU R10, [R1+0x168] ;  /* 0x00016800010a7983 */ /* 0x000ee80000300800 */
[----:B------:R-:W3:Y:S04]  /*210c0*/  LDL.LU R11, [R1+0x16c] ;  /* 0x00016c00010b7983 */ /* 0x000ee80000300800 */
[----:B---3--:R-:W-:Y:S04]  /*210d0*/  STL.64 [R1+0x1db0], R10 ;  /* 0x001db00a01007387 */ /* 0x008fe80000100a00 */
[----:B--2---:R0:W-:Y:S04]  /*210e0*/  STL.64 [R1+0x1da8], R8 ;  /* 0x001da80801007387 */ /* 0x0041e80000100a00 */
[----:B-1----:R-:W2:Y:S04]  /*210f0*/  LDL.LU R16, [R1+0x140] ;  /* 0x0001400001107983 */ /* 0x002ea80000300800 */
[----:B------:R-:W2:Y:S04]  /*21100*/  LDL.LU R17, [R1+0x144] ;  /* 0x0001440001117983 */ /* 0x000ea80000300800 */
[----:B------:R-:W3:Y:S04]  /*21110*/  LDL.LU R18, [R1+0x148] ;  /* 0x0001480001127983 */ /* 0x000ee80000300800 */
[----:B------:R-:W3:Y:S01]  /*21120*/  LDL.LU R19, [R1+0x14c] ;  /* 0x00014c0001137983 */ /* 0x000ee20000300800 */
[----:B------:R-:W-:-:S03]  /*21130*/  IMAD R7, R29, 0x100, R28 ;  /* 0x000001001d077824 */ /* 0x000fc600078e021c */
[----:B---3--:R1:W-:Y:S04]  /*21140*/  STL.64 [R1+0x1dc0], R18 ;  /* 0x001dc01201007387 */ /* 0x0083e80000100a00 */
[----:B--2---:R-:W-:Y:S04]  /*21150*/  STL.64 [R1+0x1db8], R16 ;  /* 0x001db81001007387 */ /* 0x004fe80000100a00 */
[----:B------:R-:W2:Y:S04]  /*21160*/  LDL.LU R3, [R1+0x3c] ;  /* 0x00003c0001037983 */ /* 0x000ea80000300800 */
[----:B------:R-:W3:Y:S04]  /*21170*/  LDL.LU R28, [R1+0x40] ;  /* 0x00004000011c7983 */ /* 0x000ee80000300800 */
[----:B0-----:R-:W4:Y:S04]  /*21180*/  LDL.LU R8, [R1+0x130] ;  /* 0x0001300001087983 */ /* 0x001f280000300800 */
[----:B------:R-:W4:Y:S04]  /*21190*/  LDL.LU R9, [R1+0x134] ;  /* 0x0001340001097983 */ /* 0x000f280000300800 */
[----:B------:R-:W2:Y:S04]  /*211a0*/  LDL.LU R10, [R1+0x138] ;  /* 0x00013800010a7983 */ /* 0x000ea80000300800 */
[----:B------:R-:W2:Y:S04]  /*211b0*/  LDL.LU R11, [R1+0x13c] ;  /* 0x00013c00010b7983 */ /* 0x000ea80000300800 */
[----:B-1----:R-:W3:Y:S04]  /*211c0*/  LDL.LU R19, [R1+0x34] ;  /* 0x0000340001137983 */ /* 0x002ee80000300800 */
[----:B------:R-:W3:Y:S04]  /*211d0*/  LDL.LU R2, [R1+0x38] ;  /* 0x0000380001027983 */ /* 0x000ee80000300800 */
[----:B--2---:R-:W-:Y:S04]  /*211e0*/  STL.64 [R1+0x1dd0], R10 ;  /* 0x001dd00a01007387 */ /* 0x004fe80000100a00 */
[----:B----4-:R0:W-:Y:S04]  /*211f0*/  STL.64 [R1+0x1dc8], R8 ;  /* 0x001dc80801007387 */ /* 0x0101e80000100a00 */
[----:B0-----:R-:W2:Y:S04]  /*21200*/  LDL.LU R8, [R1+0x110] ;  /* 0x0001100001087983 */ /* 0x001ea80000300800 */
[----:B------:R-:W2:Y:S04]  /*21210*/  LDL.LU R9, [R1+0x114] ;  /* 0x0001140001097983 */ /* 0x000ea80000300800 */
[----:B------:R-:W4:Y:S04]  /*21220*/  LDL.LU R10, [R1+0x118] ;  /* 0x00011800010a7983 */ /* 0x000f280000300800 */
[----:B------:R-:W4:Y:S04]  /*21230*/  LDL.LU R11, [R1+0x11c] ;  /* 0x00011c00010b7983 */ /* 0x000f280000300800 */
[----:B------:R-:W2:Y:S04]  /*21240*/  LDL.LU R17, [R1+0x2c] ;  /* 0x00002c0001117983 */ /* 0x000ea80000300800 */
[----:B------:R-:W3:Y:S04]  /*21250*/  LDL.LU R18, [R1+0x30] ;  /* 0x0000300001127983 */ /* 0x000ee80000300800 */
[----:B---3--:R-:W-:Y:S04]  /*21260*/  STL.64 [R1+0x1e00], R18 ;  /* 0x001e001201007387 */ /* 0x008fe80000100a00 */
[----:B--2---:R0:W-:Y:S04]  /*21270*/  STL [R1+0x1df8], R17 ;  /* 0x001df81101007387 */ /* 0x0041e80000100800 */
[----:B------:R-:W2:Y:S04]  /*21280*/  LDL.LU R16, [R1+0xd0] ;  /* 0x0000d00001107983 */ /* 0x000ea80000300800 */
[----:B0-----:R-:W2:Y:S04]  /*21290*/  LDL.LU R17, [R1+0xd4] ;  /* 0x0000d40001117983 */ /* 0x001ea80000300800 */
[----:B------:R-:W2:Y:S04]  /*212a0*/  LDL.LU R18, [R1+0xd8] ;  /* 0x0000d80001127983 */ /* 0x000ea80000300800 */
[----:B------:R-:W2:Y:S04]  /*212b0*/  LDL.LU R19, [R1+0xdc] ;  /* 0x0000dc0001137983 */ /* 0x000ea80000300800 */
[----:B----4-:R0:W-:Y:S04]  /*212c0*/  STL.64 [R1+0x1de0], R10 ;  /* 0x001de00a01007387 */ /* 0x0101e80000100a00 */
[----:B0-----:R-:W3:Y:S04]  /*212d0*/  LDL.LU R10, [R1+0x20] ;  /* 0x00002000010a7983 */ /* 0x001ee80000300800 */
[----:B------:R-:W4:Y:S04]  /*212e0*/  LDL.LU R11, [R1+0x24] ;  /* 0x00002400010b7983 */ /* 0x000f280000300800 */
[----:B------:R0:W-:Y:S04]  /*212f0*/  STL.64 [R1+0x1dd8], R8 ;  /* 0x001dd80801007387 */ /* 0x0001e80000100a00 */
[----:B0-----:R-:W2:Y:S04]  /*21300*/  LDL.LU R9, [R1+0x28] ;  /* 0x0000280001097983 */ /* 0x001ea80000300800 */
[----:B------:R-:W2:Y:S04]  /*21310*/  LDL.LU R29, [R1+0x44] ;  /* 0x00004400011d7983 */ /* 0x000ea80000300800 */
[----:B------:R-:W2:Y:S04]  /*21320*/  LDL.LU R26, [R1+0x48] ;  /* 0x00004800011a7983 */ /* 0x000ea80000300800 */
[----:B------:R-:W2:Y:S04]  /*21330*/  LDL.LU R27, [R1+0x4c] ;  /* 0x00004c00011b7983 */ /* 0x000ea80000300800 */
[----:B------:R-:W2:Y:S04]  /*21340*/  LDL.LU R24, [R1+0x50] ;  /* 0x0000500001187983 */ /* 0x000ea80000300800 */
[----:B------:R-:W2:Y:S01]  /*21350*/  LDL.LU R25, [R1+0x54] ;  /* 0x0000540001197983 */ /* 0x000ea20000300800 */
[----:B------:R-:W-:-:S02]  /*21360*/  IMAD R5, R22, 0x100, R21 ;  /* 0x0000010016057824 */ /* 0x000fc400078e0215 */
[----:B------:R-:W-:Y:S01]  /*21370*/  IMAD R6, R0, 0x100, R23 ;  /* 0x0000010000067824 */ /* 0x000fe200078e0217 */
[----:B------:R-:W-:Y:S02]  /*21380*/  F2FP.F16.E4M3.UNPACK_B R12, R4 ;  /* 0x00000004ff0c723e */ /* 0x000fe400020006ff */
[----:B------:R-:W-:Y:S02]  /*21390*/  F2FP.F16.E4M3.UNPACK_B R15, R7 ;  /* 0x00000007ff0f723e */ /* 0x000fe400020006ff */
[----:B------:R-:W-:Y:S02]  /*213a0*/  F2FP.F16.E4M3.UNPACK_B R13, R5 ;  /* 0x00000005ff0d723e */ /* 0x000fe400020006ff */
[----:B------:R-:W-:Y:S02]  /*213b0*/  F2FP.F16.E4M3.UNPACK_B R14, R6 ;  /* 0x00000006ff0e723e */ /* 0x000fe400020006ff */
[----:B---3--:R-:W-:Y:S02]  /*213c0*/  F2FP.F16.E4M3.UNPACK_B R10, R10.H1 ;  /* 0x0000000aff0a723e */ /* 0x008fe400030006ff */
[----:B----4-:R-:W-:-:S07]  /*213d0*/  F2FP.F16.E4M3.UNPACK_B R11, R11.H1 ;  /* 0x0000000bff0b723e */ /* 0x010fce00030006ff */
[----:B--2---:R-:W-:Y:S01]  /*213e0*/  HMMA.16816.F32 R16, R12, R10, R16 ;  /* 0x0000000a0c10723c */ /* 0x004fe20000001810 */
[----:B------:R-:W-:Y:S04]  /*213f0*/  STL.64 [R1+0x1df0], R26 ;  /* 0x001df01a01007387 */ /* 0x000fe80000100a00 */
[----:B------:R0:W-:Y:S04]  /*21400*/  STL.64 [R1+0x1de8], R24 ;  /* 0x001de81801007387 */ /* 0x0001e80000100a00 */
[----:B0-----:R-:W2:Y:S04]  /*21410*/  LDL.LU R24, [R1+0xf0] ;  /* 0x0000f00001187983 */ /* 0x001ea80000300800 */
[----:B------:R-:W2:Y:S04]  /*21420*/  LDL.LU R25, [R1+0xf4] ;  /* 0x0000f40001197983 */ /* 0x000ea80000300800 */
[----:B------:R-:W2:Y:S04]  /*21430*/  LDL.LU R26, [R1+0xf8] ;  /* 0x0000f800011a7983 */ /* 0x000ea80000300800 */
[----:B------:R-:W2:Y:S04]  /*21440*/  LDL.LU R27, [R1+0xfc] ;  /* 0x0000fc00011b7983 */ /* 0x000ea80000300800 */
[----:B------:R-:W3:Y:S04]  /*21450*/  LDL.LU R22, [R1+0x58] ;  /* 0x0000580001167983 */ /* 0x000ee80000300800 */
[----:B------:R-:W4:Y:S04]  /*21460*/  LDL.LU R23, [R1+0x5c] ;  /* 0x00005c0001177983 */ /* 0x000f280000300800 */
[----:B------:R-:W2:Y:S04]  /*21470*/  LDL.LU R20, [R1+0x60] ;  /* 0x0000600001147983 */ /* 0x000ea80000300800 */
[----:B------:R-:W2:Y:S04]  /*21480*/  LDL.LU R21, [R1+0x64] ;  /* 0x0000640001157983 */ /* 0x000ea80000300800 */
[----:B------:R-:W2:Y:S04]  /*21490*/  LDL.LU R0, [R1+0x68] ;  /* 0x0000680001007983 */ /* 0x000ea80000300800 */
[----:B------:R-:W2:Y:S04]  /*214a0*/  LDL.LU R4, [R1+0x190] ;  /* 0x0001900001047983 */ /* 0x000ea80000300800 */
[----:B------:R-:W2:Y:S04]  /*214b0*/  LDL.LU R5, [R1+0x194] ;  /* 0x0001940001057983 */ /* 0x000ea80000300800 */
[----:B------:R-:W2:Y:S04]  /*214c0*/  LDL.LU R6, [R1+0x198] ;  /* 0x0001980001067983 */ /* 0x000ea80000300800 */
[----:B------:R-:W2:Y:S04]  /*214d0*/  LDL.LU R7, [R1+0x19c] ;  /* 0x00019c0001077983 */ /* 0x000ea80000300800 */
[----:B------:R-:W-:Y:S04]  /*214e0*/  STL.64 [R1+0x18], R10 ;  /* 0x0000180a01007387 */ /* 0x000fe80000100a00 */
[----:B------:R-:W-:Y:S04]  /*214f0*/  STL.64 [R1+0xd0], R16 ;  /* 0x0000d01001007387 */ /* 0x000fe80000100a00 */
[----:B------:R0:W-:Y:S04]  /*21500*/  STL.64 [R1+0xd8], R18 ;  /* 0x0000d81201007387 */ /* 0x0001e80000100a00 */
[----:B0-----:R-:W2:Y:S04]  /*21510*/  LDL.LU.64 R18, [R1+0x1e00] ;  /* 0x001e000001127983 */ /* 0x001ea80000300a00 */
[----:B------:R-:W2:Y:S01]  /*21520*/  LDL.LU R17, [R1+0x1df8] ;  /* 0x001df80001117983 */ /* 0x000ea20000300800 */
[----:B------:R-:W-:-:S02]  /*21530*/  F2FP.F16.E4M3.UNPACK_B R8, R9.H1 ;  /* 0x00000009ff08723e */ /* 0x000fc400030006ff */
[----:B--2---:R-:W-:-:S05]  /*21540*/  F2FP.F16.E4M3.UNPACK_B R9, R17.H1 ;  /* 0x00000011ff09723e */ /* 0x004fca00030006ff */
[----:B------:R0:W-:Y:S02]  /*21550*/  STL.64 [R1+0x10], R8 ;  /* 0x0000100801007387 */ /* 0x0001e40000100a00 */
[----:B0-----:R-:W-:Y:S02]  /*21560*/  HMMA.16816.F32 R8, R12, R8, R24 ;  /* 0x000000080c08723c */ /* 0x001fe40000001818 */
[----:B------:R-:W2:Y:S04]  /*21570*/  LDL.LU.64 R26, [R1+0x1df0] ;  /* 0x001df000011a7983 */ /* 0x000ea80000300a00 */
[----:B------:R-:W2:-:S13]  /*21580*/  LDL.LU.64 R24, [R1+0x1de8] ;  /* 0x001de80001187983 */ /* 0x000e9a0000300a00 */
[----:B------:R-:W-:Y:S04]  /*21590*/  STL.64 [R1+0xf0], R8 ;  /* 0x0000f00801007387 */ /* 0x000fe80000100a00 */
[----:B------:R0:W-:Y:S04]  /*215a0*/  STL.64 [R1+0xf8], R10 ;  /* 0x0000f80a01007387 */ /* 0x0001e80000100a00 */
[----:B0-----:R-:W2:Y:S04]  /*215b0*/  LDL.LU.64 R10, [R1+0x1de0] ;  /* 0x001de000010a7983 */ /* 0x001ea80000300a00 */
[----:B------:R-:W2:Y:S01]  /*215c0*/  LDL.LU.64 R8, [R1+0x1dd8] ;  /* 0x001dd80001087983 */ /* 0x000ea20000300a00 */
[----:B------:R-:W-:-:S02]  /*215d0*/  F2FP.F16.E4M3.UNPACK_B R16, R18.H1 ;  /* 0x00000012ff10723e */ /* 0x000fc400030006ff */
[----:B------:R-:W-:-:S05]  /*215e0*/  F2FP.F16.E4M3.UNPACK_B R17, R19.H1 ;  /* 0x00000013ff11723e */ /* 0x000fca00030006ff */
[----:B------:R2:W-:Y:S02]  /*215f0*/  STL.64 [R1+0x8], R16 ;  /* 0x0000081001007387 */ /* 0x0005e40000100a00 */
[----:B--2---:R-:W-:Y:S02]  /*21600*/  HMMA.16816.F32 R16, R12, R16, R8 ;  /* 0x000000100c10723c */ /* 0x004fe40000001808 */
[----:B------:R-:W2:Y:S04]  /*21610*/  LDL.LU.64 R10, [R1+0x1dd0] ;  /* 0x001dd000010a7983 */ /* 0x000ea80000300a00 */
[----:B------:R-:W2:Y:S01]  /*21620*/  LDL.LU.64 R8, [R1+0x1dc8] ;  /* 0x001dc80001087983 */ /* 0x000ea20000300a00 */
[----:B------:R-:W-:Y:S02]  /*21630*/  F2FP.F16.E4M3.UNPACK_B R2, R2.H1 ;  /* 0x00000002ff02723e */ /* 0x000fe400030006ff */
[----:B------:R-:W-:-:S10]  /*21640*/  F2FP.F16.E4M3.UNPACK_B R3, R3.H1 ;  /* 0x00000003ff03723e */ /* 0x000fd400030006ff */
[----:B------:R-:W-:Y:S04]  /*21650*/  STL.64 [R1+0x110], R16 ;  /* 0x0001101001007387 */ /* 0x000fe80000100a00 */
[----:B------:R0:W-:Y:S04]  /*21660*/  STL.64 [R1+0x118], R18 ;  /* 0x0001181201007387 */ /* 0x0001e80000100a00 */
[----:B0-----:R-:W3:Y:S04]  /*21670*/  LDL.LU.64 R18, [R1+0x1dc0] ;  /* 0x001dc00001127983 */ /* 0x001ee80000300a00 */
[----:B------:R-:W3:Y:S04]  /*21680*/  LDL.LU.64 R16, [R1+0x1db8] ;  /* 0x001db80001107983 */ /* 0x000ee80000300a00 */
[----:B------:R-:W-:Y:S01]  /*21690*/  STL.64 [R1], R2 ;  /* 0x0000000201007387 */ /* 0x000fe20000100a00 */
[----:B--2---:R-:W-:-:S15]  /*216a0*/  HMMA.16816.F32 R8, R12, R2, R8 ;  /* 0x000000020c08723c */ /* 0x004fde0000001808 */
[----:B------:R-:W-:-:S04]  /*216b0*/  NOP ;  /* 0x0000000000007918 */ /* 0x000fc80000000000 */
[----:B------:R-:W-:Y:S04]  /*216c0*/  STL.64 [R1+0x130], R8 ;  /* 0x0001300801007387 */ /* 0x000fe80000100a00 */
[----:B------:R0:W-:Y:S04]  /*216d0*/  STL.64 [R1+0x138], R10 ;  /* 0x0001380a01007387 */ /* 0x0001e80000100a00 */
[----:B0-----:R-:W2:Y:S04]  /*216e0*/  LDL.LU.64 R10, [R1+0x1db0] ;  /* 0x001db000010a7983 */ /* 0x001ea80000300a00 */
[----:B------:R-:W2:Y:S01]  /*216f0*/  LDL.LU.64 R8, [R1+0x1da8] ;  /* 0x001da80001087983 */ /* 0x000ea20000300a00 */
[----:B------:R-:W-:-:S02]  /*21700*/  F2FP.F16.E4M3.UNPACK_B R28, R28.H1 ;  /* 0x0000001cff1c723e */ /* 0x000fc400030006ff */
[----:B------:R-:W-:-:S07]  /*21710*/  F2FP.F16.E4M3.UNPACK_B R29, R29.H1 ;  /* 0x0000001dff1d723e */ /* 0x000fce00030006ff */
[----:B---3--:R-:W-:Y:S01]  /*21720*/  HMMA.16816.F32 R16, R12, R28, R16 ;  /* 0x0000001c0c10723c */ /* 0x008fe20000001810 */
[----:B------:R-:W-:Y:S02]  /*21730*/  F2FP.F16.E4M3.UNPACK_B R26, R26.H1 ;  /* 0x0000001aff1a723e */ /* 0x000fe400030006ff */
[----:B------:R-:W-:-:S15]  /*21740*/  F2FP.F16.E4M3.UNPACK_B R27, R27.H1 ;  /* 0x0000001bff1b723e */ /* 0x000fde00030006ff */
[----:B------:R-:W-:Y:S01]  /*21750*/  NOP ;  /* 0x0000000000007918 */ /* 0x000fe20000000000 */
[----:B------:R-:W-:Y:S04]  /*21760*/  STL.64 [R1+0x140], R16 ;  /* 0x0001401001007387 */ /* 0x000fe80000100a00 */
[----:B------:R0:W-:Y:S04]  /*21770*/  STL.64 [R1+0x148], R18 ;  /* 0x0001481201007387 */ /* 0x0001e80000100a00 */
[----:B0-----:R-:W3:Y:S04]  /*21780*/  LDL.LU.64 R18, [R1+0x1da0] ;  /* 0x001da00001127983 */ /* 0x001ee80000300a00 */
[----:B------:R-:W3:Y:S04]  /*21790*/  LDL.LU.64 R16, [R1+0x1d98] ;  /* 0x001d980001107983 */ /* 0x000ee80000300a00 */
[----:B------:R-:W-:Y:S01]  /*217a0*/  STL.64 [R1+0x1ce0], R28 ;  /* 0x001ce01c01007387 */ /* 0x000fe20000100a00 */
        /* <DEDUP_REMOVED lines=8> */
[C---:B------:R-:W-:Y:S01]  /*21830*/  HMMA.16816.F32 R4, R12.reuse, R24, R4 ;  /* 0x000000180c04723c */ /* 0x040fe20000001804 */
[----:B------:R-:W-:Y:S02]  /*21840*/  F2FP.F16.E4M3.UNPACK_B R22, R22.H1 ;  /* 0x00000016ff16723e */ /* 0x000fe400030006ff */
[----:B----4-:R-:W-:Y:S01]  /*21850*/  F2FP.F16.E4M3.UNPACK_B R23, R23.H1 ;  /* 0x00000017ff17723e */ /* 0x010fe200030006ff */
[----:B------:R-:W-:Y:S04]  /*21860*/  STL.64 [R1+0x1cd8], R26 ;  /* 0x001cd81a01007387 */ /* 0x000fe80000100a00 */
[----:B------:R-:W-:Y:S11]  /*21870*/  STL.64 [R1+0x1cd0], R24 ;  /* 0x001cd01801007387 */ /* 0x000ff60000100a00 */
[----:B------:R-:W-:Y:S04]  /*21880*/  STL.64 [R1+0x190], R4 ;  /* 0x0001900401007387 */ /* 0x000fe80000100a00 */
[----:B------:R3:W-:Y:S02]  /*21890*/  STL.64 [R1+0x198], R6 ;  /* 0x0001980601007387 */ /* 0x0007e40000100a00 */
[----:B---3--:R-:W-:Y:S01]  /*218a0*/  HMMA.16816.F32 R4, R12, R22, R16 ;  /* 0x000000160c04723c */ /* 0x008fe20000001810 */
[----:B------:R-:W-:-:S02]  /*218b0*/  F2FP.F16.E4M3.UNPACK_B R20, R20.H1 ;  /* 0x00000014ff14723e */ /* 0x000fc400030006ff */
[----:B------:R-:W-:-:S15]  /*218c0*/  F2FP.F16.E4M3.UNPACK_B R21, R21.H1 ;  /* 0x00000015ff15723e */ /* 0x000fde00030006ff */
[----:B------:R-:W-:Y:S01]  /*218d0*/  NOP ;  /* 0x0000000000007918 */ /* 0x000fe20000000000 */
[----:B------:R-:W-:Y:S04]  /*218e0*/  STL.64 [R1+0x1b0], R4 ;  /* 0x0001b00401007387 */ /* 0x000fe80000100a00 */
[----:B------:R2:W-:Y:S04]  /*218f0*/  STL.64 [R1+0x1b8], R6 ;  /* 0x0001b80601007387 */ /* 0x0005e80000100a00 */
[----:B------:R-:W3:Y:S01]  /*21900*/  LDL.LU R24, [R1+0x2e0] ;  /* 0x0002e00001187983 */ /* 0x000ee20000300800 */
[----:B--2---:R-:W-:-:S15]  /*21910*/  HMMA.16816.F32 R4, R12, R20, R8 ;  /* 0x000000140c04723c */ /* 0x004fde0000001808 */
[----:B------:R-:W-:-:S04]  /*21920*/  NOP ;  /* 0x0000000000007918 */ /* 0x000fc80000000000 */
[----:B------:R-:W-:Y:S04]  /*21930*/  STL.64 [R1+0x1d0], R4 ;  /* 0x0001d00401007387 */ /* 0x000fe80000100a00 */
[----:B------:R-:W-:Y:S04]  /*21940*/  STL.64 [R1+0x1d8], R6 ;  /* 0x0001d80601007387 */ /* 0x000fe80000100a00 */
[----:B------:R-:W3:Y:S04]  /*21950*/  LDL.LU R25, [R1+0x2e4] ;  /* 0x0002e40001197983 */ /* 0x000ee80000300800 */
[----:B------:R-:W2:Y:S04]  /*21960*/  LDL.LU R26, [R1+0x2e8] ;  /* 0x0002e800011a7983 */ /* 0x000ea80000300800 */
[----:B------:R-:W2:Y:S04]  /*21970*/  LDL.LU R27, [R1+0x2ec] ;  /* 0x0002ec00011b7983 */ /* 0x000ea80000300800 */
[----:B--2---:R-:W-:Y:S04]  /*21980*/  STL.64 [R1+0x1d40], R26 ;  /* 0x001d401a01007387 */ /* 0x004fe80000100a00 */
[----:B---3--:R0:W-:Y:S04]  /*21990*/  STL.64 [R1+0x1d38], R24 ;  /* 0x001d381801007387 */ /* 0x0081e80000100a00 */
[----:B0-----:R-:W2:Y:S04]  /*219a0*/  LDL.LU R24, [R1+0x2f0] ;  /* 0x0002f00001187983 */ /* 0x001ea80000300800 */
[----:B------:R-:W2:Y:S04]  /*219b0*/  LDL.LU R25, [R1+0x2f4] ;  /* 0x0002f40001197983 */ /* 0x000ea80000300800 */
[----:B------:R-:W3:Y:S04]  /*219c0*/  LDL.LU R26, [R1+0x2f8] ;  /* 0x0002f800011a7983 */ /* 0x000ee80000300800 */
[----:B------:R-:W3:Y:S04]  /*219d0*/  LDL.LU R27, [R1+0x2fc] ;  /* 0x0002fc00011b7983 */ /* 0x000ee80000300800 */
[----:B------:R-:W4:Y:S04]  /*219e0*/  LDL.LU R9, [R1+0x94] ;  /* 0x0000940001097983 */ /* 0x000f280000300800 */
[----:B------:R-:W4:Y:S04]  /*219f0*/  LDL.LU R6, [R1+0x98] ;  /* 0x0000980001067983 */ /* 0x000f280000300800 */
[----:B---3--:R-:W-:Y:S04]  /*21a00*/  STL.64 [R1+0x1d50], R26 ;  /* 0x001d501a01007387 */ /* 0x008fe80000100a00 */
[----:B--2---:R0:W-:Y:S04]  /*21a10*/  STL.64 [R1+0x1d48], R24 ;  /* 0x001d481801007387 */ /* 0x0041e80000100a00 */
[----:B0-----:R-:W2:Y:S04]  /*21a20*/  LDL.LU R24, [R1+0x260] ;  /* 0x0002600001187983 */ /* 0x001ea80000300800 */
[----:B------:R-:W2:Y:S04]  /*21a30*/  LDL.LU R25, [R1+0x264] ;  /* 0x0002640001197983 */ /* 0x000ea80000300800 */
[----:B------:R-:W3:Y:S04]  /*21a40*/  LDL.LU R26, [R1+0x268] ;  /* 0x00026800011a7983 */ /* 0x000ee80000300800 */
[----:B------:R-:W3:Y:S04]  /*21a50*/  LDL.LU R27, [R1+0x26c] ;  /* 0x00026c00011b7983 */ /* 0x000ee80000300800 */
[----:B------:R-:W2:Y:S04]  /*21a60*/  LDL.LU R19, [R1+0x6c] ;  /* 0x00006c0001137983 */ /* 0x000ea80000300800 */
[----:B------:R-:W2:Y:S04]  /*21a70*/  LDL.LU R16, [R1+0x80] ;  /* 0x0000800001107983 */ /* 0x000ea80000300800 */
[----:B------:R-:W2:Y:S04]  /*21a80*/  LDL.LU R17, [R1+0x84] ;  /* 0x0000840001117983 */ /* 0x000ea80000300800 */
[----:B------:R-:W2:Y:S04]  /*21a90*/  LDL.LU R10, [R1+0x88] ;  /* 0x00008800010a7983 */ /* 0x000ea80000300800 */
[----:B------:R-:W2:Y:S04]  /*21aa0*/  LDL.LU R11, [R1+0x8c] ;  /* 0x00008c00010b7983 */ /* 0x000ea80000300800 */
[----:B------:R-:W4:Y:S04]  /*21ab0*/  LDL.LU R8, [R1+0x90] ;  /* 0x0000900001087983 */ /* 0x000f280000300800 */
[----:B--2---:R-:W-:Y:S04]  /*21ac0*/  STL.64 [R1+0x1d80], R10 ;  /* 0x001d800a01007387 */ /* 0x004fe80000100a00 */
[----:B----4-:R0:W-:Y:S04]  /*21ad0*/  STL.64 [R1+0x1d78], R8 ;  /* 0x001d780801007387 */ /* 0x0101e80000100a00 */
[----:B0-----:R-:W2:Y:S04]  /*21ae0*/  LDL.LU R8, [R1+0x200] ;  /* 0x0002000001087983 */ /* 0x001ea80000300800 */
[----:B------:R-:W2:Y:S04]  /*21af0*/  LDL.LU R9, [R1+0x204] ;  /* 0x0002040001097983 */ /* 0x000ea80000300800 */
[----:B------:R-:W2:Y:S04]  /*21b00*/  LDL.LU R10, [R1+0x208] ;  /* 0x00020800010a7983 */ /* 0x000ea80000300800 */
[----:B------:R-:W2:Y:S04]  /*21b10*/  LDL.LU R11, [R1+0x20c] ;  /* 0x00020c00010b7983 */ /* 0x000ea80000300800 */
[----:B---3--:R-:W-:Y:S04]  /*21b20*/  STL.64 [R1+0x1d60], R26 ;  /* 0x001d601a01007387 */ /* 0x008fe80000100a00 */
[----:B------:R0:W-:Y:S04]  /*21b30*/  STL.64 [R1+0x1d58], R24 ;  /* 0x001d581801007387 */ /* 0x0001e80000100a00 */
[----:B0-----:R-:W3:Y:S04]  /*21b40*/  LDL.LU R24, [R1+0x240] ;  /* 0x0002400001187983 */ /* 0x001ee80000300800 */
[----:B------:R-:W3:Y:S04]  /*21b50*/  LDL.LU R25, [R1+0x244] ;  /* 0x0002440001197983 */ /* 0x000ee80000300800 */
[----:B------:R-:W4:Y:S04]  /*21b60*/  LDL.LU R26, [R1+0x248] ;  /* 0x00024800011a7983 */ /* 0x000f280000300800 */
[----:B------:R-:W4:Y:S01]  /*21b70*/  LDL.LU R27, [R1+0x24c] ;  /* 0x00024c00011b7983 */ /* 0x000f220000300800 */
[----:B------:R-:W-:-:S02]  /*21b80*/  F2FP.F16.E4M3.UNPACK_B R18, R0.H1 ;  /* 0x00000000ff12723e */ /* 0x000fc400030006ff */
[----:B------:R-:W-:Y:S01]  /*21b90*/  F2FP.F16.E4M3.UNPACK_B R19, R19.H1 ;  /* 0x00000013ff13723e */ /* 0x000fe200030006ff */
[----:B----4-:R-:W-:Y:S04]  /*21ba0*/  STL.64 [R1+0x1d70], R26 ;  /* 0x001d701a01007387 */ /* 0x010fe80000100a00 */
[----:B---3--:R0:W-:Y:S04]  /*21bb0*/  STL.64 [R1+0x1d68], R24 ;  /* 0x001d681801007387 */ /* 0x0081e80000100a00 */
[----:B0-----:R-:W3:Y:S04]  /*21bc0*/  LDL.LU R24, [R1+0x220] ;  /* 0x0002200001187983 */ /* 0x001ee80000300800 */
[----:B------:R-:W3:Y:S04]  /*21bd0*/  LDL.LU R25, [R1+0x224] ;  /* 0x0002240001197983 */ /* 0x000ee80000300800 */
[----:B------:R-:W3:Y:S04]  /*21be0*/  LDL.LU R26, [R1+0x228] ;  /* 0x00022800011a7983 */ /* 0x000ee80000300800 */
[----:B------:R-:W3:Y:S01]  /*21bf0*/  LDL.LU R27, [R1+0x22c] ;  /* 0x00022c00011b7983 */ /* 0x000ee20000300800 */
[----:B------:R-:W-:-:S02]  /*21c00*/  F2FP.F16.E4M3.UNPACK_B R16, R16.H1 ;  /* 0x00000010ff10723e */ /* 0x000fc400030006ff */
[----:B------:R-:W-:Y:S01]  /*21c10*/  F2FP.F16.E4M3.UNPACK_B R17, R17.H1 ;  /* 0x00000011ff11723e */ /* 0x000fe200030006ff */
[C---:B--2---:R-:W-:Y:S01]  /*21c20*/  HMMA.16816.F32 R8, R12.reuse, R18, R8 ;  /* 0x000000120c08723c */ /* 0x044fe20000001808 */
[----:B------:R-:W2:Y:S04]  /*21c30*/  LDL.LU R7, [R1+0x9c] ;  /* 0x00009c0001077983 */ /* 0x000ea80000300800 */
[----:B------:R-:W4:Y:S04]  /*21c40*/  LDL.LU R4, [R1+0xa0] ;  /* 0x0000a00001047983 */ /* 0x000f280000300800 */
[----:B------:R-:W2:Y:S04]  /*21c50*/  LDL.LU R5, [R1+0xa4] ;  /* 0x0000a40001057983 */ /* 0x000ea80000300800 */
[----:B------:R-:W2:Y:S04]  /*21c60*/  LDL.LU R2, [R1+0xa8] ;  /* 0x0000a80001027983 */ /* 0x000ea80000300800 */
[----:B------:R-:W2:Y:S04]  /*21c70*/  LDL.LU R3, [R1+0xac] ;  /* 0x0000ac0001037983 */ /* 0x000ea80000300800 */
[----:B------:R-:W2:Y:S04]  /*21c80*/  LDL.LU R28, [R1+0x10dc] ;  /* 0x0010dc00011c7983 */ /* 0x000ea80000300800 */
[----:B------:R-:W2:Y:S04]  /*21c90*/  LDL.LU R29, [R1+0x10e8] ;  /* 0x0010e800011d7983 */ /* 0x000ea80000300800 */
[----:B------:R-:W2:Y:S04]  /*21ca0*/  LDL.LU R0, [R1+0x10e4] ;  /* 0x0010e40001007983 */ /* 0x000ea80000300800 */
[----:B------:R0:W-:Y:S04]  /*21cb0*/  STL.64 [R1+0x1cb8], R22 ;  /* 0x001cb81601007387 */ /* 0x0001e80000100a00 */
[----:B0-----:R-:W2:Y:S04]  /*21cc0*/  LDL.LU R22, [R1+0x10d4] ;  /* 0x0010d40001167983 */ /* 0x001ea80000300800 */
[----:B------:R-:W2:Y:S04]  /*21cd0*/  LDL.LU R23, [R1+0x10e0] ;  /* 0x0010e00001177983 */ /* 0x000ea80000300800 */
[----:B------:R0:W-:Y:S04]  /*21ce0*/  STL.64 [R1+0x1cb0], R20 ;  /* 0x001cb01401007387 */ /* 0x0001e80000100a00 */
[----:B0-----:R-:W2:Y:S04]  /*21cf0*/  LDL.LU R20, [R1+0x10cc] ;  /* 0x0010cc0001147983 */ /* 0x001ea80000300800 */
[----:B------:R-:W2:Y:S04]  /*21d00*/  LDL.LU R21, [R1+0x10d8] ;  /* 0x0010d80001157983 */ /* 0x000ea80000300800 */
[----:B------:R-:W-:Y:S04]  /*21d10*/  STL.64 [R1+0x200], R8 ;  /* 0x0002000801007387 */ /* 0x000fe80000100a00 */
[----:B------:R0:W-:Y:S04]  /*21d20*/  STL.64 [R1+0x208], R10 ;  /* 0x0002080a01007387 */ /* 0x0001e80000100a00 */
[----:B0-----:R-:W2:Y:S04]  /*21d30*/  LDL.LU.64 R10, [R1+0x1d80] ;  /* 0x001d8000010a7983 */ /* 0x001ea80000300a00 */
[----:B------:R-:W4:Y:S01]  /*21d40*/  LDL.LU.64 R8, [R1+0x1d78] ;  /* 0x001d780001087983 */ /* 0x000f220000300a00 */
[----:B---3--:R-:W-:-:S15]  /*21d50*/  HMMA.16816.F32 R24, R12, R16, R24 ;  /* 0x000000100c18723c */ /* 0x008fde0000001818 */
[----:B------:R-:W-:-:S04]  /*21d60*/  NOP ;  /* 0x0000000000007918 */ /* 0x000fc80000000000 */
[----:B------:R-:W-:Y:S04]  /*21d70*/  STL.64 [R1+0x220], R24 ;  /* 0x0002201801007387 */ /* 0x000fe80000100a00 */
[----:B------:R0:W-:Y:S04]  /*21d80*/  STL.64 [R1+0x228], R26 ;  /* 0x0002281a01007387 */ /* 0x0001e80000100a00 */
[----:B0-----:R-:W3:Y:S04]  /*21d90*/  LDL.LU.64 R26, [R1+0x1d70] ;  /* 0x001d7000011a7983 */ /* 0x001ee80000300a00 */
[----:B------:R-:W3:Y:S01]  /*21da0*/  LDL.LU.64 R24, [R1+0x1d68] ;  /* 0x001d680001187983 */ /* 0x000ee20000300a00 */
[----:B--2---:R-:W-:-:S02]  /*21db0*/  F2FP.F16.E4M3.UNPACK_B R10, R10.H1 ;  /* 0x0000000aff0a723e */ /* 0x004fc400030006ff */
[----:B------:R-:W-:Y:S01]  /*21dc0*/  F2FP.F16.E4M3.UNPACK_B R11, R11.H1 ;  /* 0x0000000bff0b723e */ /* 0x000fe200030006ff */
[----:B------:R0:W-:Y:S04]  /*21dd0*/  STL.64 [R1+0x1c98], R18 ;  /* 0x001c981201007387 */ /* 0x0001e80000100a00 */
[----:B0-----:R-:W2:Y:S04]  /*21de0*/  LDL.LU R19, [R1+0x10d0] ;  /* 0x0010d00001137983 */ /* 0x001ea80000300800 */
[----:B------:R-:W-:Y:S01]  /*21df0*/  STL.64 [R1+0x1c90], R16 ;  /* 0x001c901001007387 */ /* 0x000fe20000100a00 */
[----:B---3--:R-:W-:-:S15]  /*21e00*/  HMMA.16816.F32 R24, R12, R10, R24 ;  /* 0x0000000a0c18723c */ /* 0x008fde0000001818 */
[----:B------:R-:W-:-:S04]  /*21e10*/  NOP ;  /* 0x0000000000007918 */ /* 0x000fc80000000000 */
[----:B------:R-:W-:Y:S04]  /*21e20*/  STL.64 [R1+0x240], R24 ;  /* 0x0002401801007387 */ /* 0x000fe80000100a00 */
[----:B------:R0:W-:Y:S04]  /*21e30*/  STL.64 [R1+0x248], R26 ;  /* 0x0002481a01007387 */ /* 0x0001e80000100a00 */
[----:B0-----:R-:W3:Y:S04]  /*21e40*/  LDL.LU.64 R26, [R1+0x1d60] ;  /* 0x001d6000011a7983 */ /* 0x001ee80000300a00 */
[----:B------:R-:W3:Y:S01]  /*21e50*/  LDL.LU.64 R24, [R1+0x1d58] ;  /* 0x001d580001187983 */ /* 0x000ee20000300a00 */
[----:B----4-:R-:W-:-:S02]  /*21e60*/  F2FP.F16.E4M3.UNPACK_B R8, R8.H1 ;  /* 0x00000008ff08723e */ /* 0x010fc400030006ff */
[----:B------:R-:W-:-:S07]  /*21e70*/  F2FP.F16.E4M3.UNPACK_B R9, R9.H1 ;  /* 0x00000009ff09723e */ /* 0x000fce00030006ff */
[----:B---3--:R-:W-:-:S15]  /*21e80*/  HMMA.16816.F32 R24, R12, R8, R24 ;  /* 0x000000080c18723c */ /* 0x008fde0000001818 */
[----:B------:R-:W-:-:S04]  /*21e90*/  NOP ;  /* 0x0000000000007918 */ /* 0x000fc80000000000 */
[----:B------:R-:W-:Y:S04]  /*21ea0*/  STL.64 [R1+0x260], R24 ;  /* 0x0002601801007387 */ /* 0x000fe80000100a00 */
[----:B------:R0:W-:Y:S04]  /*21eb0*/  STL.64 [R1+0x268], R26 ;  /* 0x0002681a01007387 */ /* 0x0001e80000100a00 */
[----:B0-----:R-:W3:Y:S04]  /*21ec0*/  LDL.LU.64 R26, [R1+0x1d50] ;  /* 0x001d5000011a7983 */ /* 0x001ee80000300a00 */
[----:B------:R-:W3:Y:S01]  /*21ed0*/  LDL.LU.64 R24, [R1+0x1d48] ;  /* 0x001d480001187983 */ /* 0x000ee20000300a00 */
[----:B------:R-:W-:-:S02]  /*21ee0*/  F2FP.F16.E4M3.UNPACK_B R6, R6.H1 ;  /* 0x00000006ff06723e */ /* 0x000fc400030006ff */
[----:B------:R-:W-:Y:S01]  /*21ef0*/  F2FP.F16.E4M3.UNPACK_B R7, R7.H1 ;  /* 0x00000007ff07723e */ /* 0x000fe200030006ff */
[----:B------:R-:W-:Y:S04]  /*21f00*/  STL.64 [R1+0x1c78], R10 ;  /* 0x001c780a01007387 */ /* 0x000fe80000100a00 */
[----:B------:R0:W-:Y:S04]  /*21f10*/  STL.64 [R1+0x1c70], R8 ;  /* 0x001c700801007387 */ /* 0x0001e80000100a00 */
[----:B0-----:R-:W4:Y:S04]  /*21f20*/  LDL.LU R8, [R1+0x8a0] ;  /* 0x0008a00001087983 */ /* 0x001f280000300800 */
[----:B------:R-:W4:Y:S04]  /*21f30*/  LDL.LU R9, [R1+0x8a4] ;  /* 0x0008a40001097983 */ /* 0x000f280000300800 */
[----:B------:R-:W4:Y:S04]  /*21f40*/  LDL.LU R10, [R1+0x8a8] ;  /* 0x0008a800010a7983 */ /* 0x000f280000300800 */
[----:B------:R-:W4:Y:S01]  /*21f50*/  LDL.LU R11, [R1+0x8ac] ;  /* 0x0008ac00010b7983 */ /* 0x000f220000300800 */
[----:B---3--:R-:W-:-:S15]  /*21f60*/  HMMA.16816.F32 R24, R12, R6, R24 ;  /* 0x000000060c18723c */ /* 0x008fde0000001818 */
[----:B------:R-:W-:-:S04]  /*21f70*/  NOP ;  /* 0x0000000000007918 */ /* 0x000fc80000000000 */
[----:B------:R-:W-:Y:S04]  /*21f80*/  STL.64 [R1+0x2f0], R24 ;  /* 0x0002f01801007387 */ /* 0x000fe80000100a00 */
[----:B------:R0:W-:Y:S04]  /*21f90*/  STL.64 [R1+0x2f8], R26 ;  /* 0x0002f81a01007387 */ /* 0x0001e80000100a00 */
[----:B0-----:R-:W3:Y:S04]  /*21fa0*/  LDL.LU.64 R26, [R1+0x1d40] ;  /* 0x001d4000011a7983 */ /* 0x001ee80000300a00 */
[----:B------:R-:W3:Y:S01]  /*21fb0*/  LDL.LU.64 R24, [R1+0x1d38] ;  /* 0x001d380001187983 */ /* 0x000ee20000300a00 */
[----:B------:R-:W-:-:S02]  /*21fc0*/  F2FP.F16.E4M3.UNPACK_B R4, R4.H1 ;  /* 0x00000004ff04723e */ /* 0x000fc400030006ff */
[----:B------:R-:W-:-:S07]  /*21fd0*/  F2FP.F16.E4M3.UNPACK_B R5, R5.H1 ;  /* 0x00000005ff05723e */ /* 0x000fce00030006ff */
[----:B----4-:R-:W-:Y:S01]  /*21fe0*/  HMMA.16816.F32 R8, R12, R4, R8 ;  /* 0x000000040c08723c */ /* 0x010fe20000001808 */
[----:B------:R-:W-:Y:S02]  /*21ff0*/  F2FP.F16.E4M3.UNPACK_B R2, R2.H1 ;  /* 0x00000002ff02723e */ /* 0x000fe400030006ff */
[----:B------:R-:W-:Y:S01]  /*22000*/  F2FP.F16.E4M3.UNPACK_B R3, R3.H1 ;  /* 0x00000003ff03723e */ /* 0x000fe200030006ff */
[----:B------:R0:W-:Y:S04]  /*22010*/  STL [R1+0x1c6c], R6 ;  /* 0x001c6c0601007387 */ /* 0x0001e80000100800 */
[----:B------:R-:W-:Y:S04]  /*22020*/  STL [R1+0x1c68], R7 ;  /* 0x001c680701007387 */ /* 0x000fe80000100800 */
[----:B------:R1:W-:Y:S07]  /*22030*/  STL.64 [R1+0x1cf8], R4 ;  /* 0x001cf80401007387 */ /* 0x0003ee0000100a00 */
[----:B------:R-:W-:Y:S04]  /*22040*/  STL.64 [R1+0x8a0], R8 ;  /* 0x0008a00801007387 */ /* 0x000fe80000100a00 */
[----:B------:R3:W-:Y:S01]  /*22050*/  STL.64 [R1+0x8a8], R10 ;  /* 0x0008a80a01007387 */ /* 0x0007e20000100a00 */
[----:B0-----:R-:W-:-:S02]  /*22060*/  IMAD R6, R22, 0x100, R21 ;  /* 0x0000010016067824 */ /* 0x001fc400078e0215 */
[----:B-1----:R-:W-:-:S03]  /*22070*/  IMAD R5, R28, 0x100, R23 ;  /* 0x000001001c057824 */ /* 0x002fc600078e0217 */
[----:B------:R-:W-:Y:S04]  /*22080*/  STL [R1+0x24], R6 ;  /* 0x0000240601007387 */ /* 0x000fe80000100800 */
[----:B------:R0:W-:Y:S04]  /*22090*/  STL [R1+0x28], R5 ;  /* 0x0000280501007387 */ /* 0x0001e80000100800 */
[----:B------:R-:W-:Y:S04]  /*220a0*/  STL [R1+0x1c3c], R2 ;  /* 0x001c3c0201007387 */ /* 0x000fe80000100800 */
[----:B------:R-:W-:Y:S01]  /*220b0*/  STL [R1+0x1c38], R3 ;  /* 0x001c380301007387 */ /* 0x000fe20000100800 */
[----:B--2---:R-:W-:Y:S01]  /*220c0*/  IMAD R4, R20, 0x100, R19 ;  /* 0x0000010014047824 */ /* 0x004fe200078e0213 */
[----:B---3--:R-:W-:Y:S04]  /*220d0*/  HMMA.16816.F32 R8, R12, R2, R24 ;  /* 0x000000020c08723c */ /* 0x008fe80000001818 */
[----:B------:R-:W-:-:S15]  /*220e0*/  F2FP.F16.E4M3.UNPACK_B R12, R4 ;  /* 0x00000004ff0c723e */ /* 0x000fde00020006ff */
[----:B------:R-:W-:Y:S04]  /*220f0*/  STL.64 [R1+0x2e0], R8 ;  /* 0x0002e00801007387 */ /* 0x000fe80000100a00 */
[----:B------:R-:W-:Y:S04]  /*22100*/  STL.64 [R1+0x2e8], R10 ;  /* 0x0002e80a01007387 */ /* 0x000fe80000100a00 */
[----:B------:R-:W2:Y:S04]  /*22110*/  LDL.LU R16, [R1+0x810] ;  /* 0x0008100001107983 */ /* 0x000ea80000300800 */
[----:B------:R-:W2:Y:S04]  /*22120*/  LDL.LU R17, [R1+0x814] ;  /* 0x0008140001117983 */ /* 0x000ea80000300800 */
[----:B------:R-:W3:Y:S04]  /*22130*/  LDL.LU R18, [R1+0x818] ;  /* 0x0008180001127983 */ /* 0x000ee80000300800 */
[----:B------:R-:W3:Y:S04]  /*22140*/  LDL.LU R19, [R1+0x81c] ;  /* 0x00081c0001137983 */ /* 0x000ee80000300800 */
[----:B------:R-:W4:Y:S04]  /*22150*/  LDL.LU R20, [R1+0x830] ;  /* 0x0008300001147983 */ /* 0x000f280000300800 */
        /* <DEDUP_REMOVED lines=8> */
[----:B0-----:R-:W2:Y:S04]  /*221e0*/  LDL.LU R5, [R1+0x874] ;  /* 0x0008740001057983 */ /* 0x001ea80000300800 */
[----:B------:R-:W2:Y:S04]  /*221f0*/  LDL.LU R6, [R1+0x878] ;  /* 0x0008780001067983 */ /* 0x000ea80000300800 */
[----:B------:R-:W2:Y:S04]  /*22200*/  LDL.LU R7, [R1+0x87c] ;  /* 0x00087c0001077983 */ /* 0x000ea80000300800 */
[----:B--2---:R0:W-:Y:S04]  /*22210*/  STL.64 [R1+0x1d08], R6 ;  /* 0x001d080601007387 */ /* 0x0041e80000100a00 */
[----:B0-----:R-:W2:Y:S04]  /*22220*/  LDL R6, [R1+0x10] ;  /* 0x0000100001067983 */ /* 0x001ea80000100800 */
[----:B------:R-:W2:Y:S04]  /*22230*/  LDL R7, [R1+0x14] ;  /* 0x0000140001077983 */ /* 0x000ea80000100800 */
[----:B------:R-:W-:Y:S04]  /*22240*/  STL.64 [R1+0x1d00], R4 ;  /* 0x001d000401007387 */ /* 0x000fe80000100a00 */
[----:B--2---:R-:W-:Y:S04]  /*22250*/  STL.64 [R1+0x1d20], R6 ;  /* 0x001d200601007387 */ /* 0x004fe80000100a00 */
[----:B------:R-:W2:Y:S04]  /*22260*/  LDL.64 R2, [R1+0x8] ;  /* 0x0000080001027983 */ /* 0x000ea80000100a00 */
[----:B------:R-:W-:Y:S04]  /*22270*/  STL.64 [R1+0x1cf0], R26 ;  /* 0x001cf01a01007387 */ /* 0x000fe80000100a00 */
[----:B------:R0:W-:Y:S04]  /*22280*/  STL.64 [R1+0x1ce8], R24 ;  /* 0x001ce81801007387 */ /* 0x0001e80000100a00 */
[----:B0-----:R-:W2:Y:S04]  /*22290*/  LDL.LU R24, [R1+0x860] ;  /* 0x0008600001187983 */ /* 0x001ea80000300800 */
[----:B------:R-:W2:Y:S04]  /*222a0*/  LDL.LU R25, [R1+0x864] ;  /* 0x0008640001197983 */ /* 0x000ea80000300800 */
[----:B------:R-:W2:Y:S04]  /*222b0*/  LDL.LU R26, [R1+0x868] ;  /* 0x00086800011a7983 */ /* 0x000ea80000300800 */
[----:B------:R-:W2:Y:S04]  /*222c0*/  LDL.LU R27, [R1+0x86c] ;  /* 0x00086c00011b7983 */ /* 0x000ea80000300800 */
[----:B------:R-:W3:Y:S04]  /*222d0*/  LDL R4, [R1+0x18] ;  /* 0x0000180001047983 */ /* 0x000ee80000100800 */
[----:B------:R-:W3:Y:S04]  /*222e0*/  LDL R5, [R1+0x1c] ;  /* 0x00001c0001057983 */ /* 0x000ee80000100800 */
[----:B--2---:R-:W-:Y:S04]  /*222f0*/  STL.64 [R1+0x1d18], R26 ;  /* 0x001d181a01007387 */ /* 0x004fe80000100a00 */
[----:B------:R0:W-:Y:S04]  /*22300*/  STL.64 [R1+0x1d10], R24 ;  /* 0x001d101801007387 */ /* 0x0001e80000100a00 */
[----:B0-----:R-:W2:Y:S04]  /*22310*/  LDL.LU R24, [R1+0x880] ;  /* 0x0008800001187983 */ /* 0x001ea80000300800 */
[----:B------:R-:W2:Y:S04]  /*22320*/  LDL.LU R25, [R1+0x884] ;  /* 0x0008840001197983 */ /* 0x000ea80000300800 */
[----:B------:R-:W2:Y:S04]  /*22330*/  LDL.LU R26, [R1+0x888] ;  /* 0x00088800011a7983 */ /* 0x000ea80000300800 */
[----:B------:R-:W2:Y:S04]  /*22340*/  LDL.LU R27, [R1+0x88c] ;  /* 0x00088c00011b7983 */ /* 0x000ea80000300800 */
[----:B------:R-:W3:Y:S04]  /*22350*/  LDL.LU R14, [R1+0x24] ;  /* 0x00002400010e7983 */ /* 0x000ee80000300800 */
[----:B------:R-:W3:Y:S01]  /*22360*/  LDL.LU R15, [R1+0x28] ;  /* 0x00002800010f7983 */ /* 0x000ee20000300800 */
[----:B------:R-:W-:-:S03]  /*22370*/  IMAD R0, R0, 0x100, R29 ;  /* 0x0000010000007824 */ /* 0x000fc600078e021d */
[----:B--2---:R-:W-:Y:S04]  /*22380*/  STL.64 [R1+0x1d30], R26 ;  /* 0x001d301a01007387 */ /* 0x004fe80000100a00 */
[----:B------:R0:W-:Y:S04]  /*22390*/  STL.64 [R1+0x1d28], R24 ;  /* 0x001d281801007387 */ /* 0x0001e80000100a00 */
[----:B0-----:R-:W2:Y:S04]  /*223a0*/  LDL.LU R24, [R1+0x890] ;  /* 0x0008900001187983 */ /* 0x001ea80000300800 */
[----:B------:R-:W2:Y:S04]  /*223b0*/  LDL.LU R25, [R1+0x894] ;  /* 0x0008940001197983 */ /* 0x000ea80000300800 */
[----:B------:R-:W2:Y:S04]  /*223c0*/  LDL.LU R26, [R1+0x898] ;  /* 0x00089800011a7983 */ /* 0x000ea80000300800 */
[----:B------:R-:W2:Y:S04]  /*223d0*/  LDL.LU R27, [R1+0x89c] ;  /* 0x00089c00011b7983 */ /* 0x000ea80000300800 */
[----:B------:R-:W2:Y:S04]  /*223e0*/  LDL.64 R28, [R1] ;  /* 0x00000000011c7983 */ /* 0x000ea80000100a00 */
[----:B------:R-:W-:Y:S04]  /*223f0*/  STL.64 [R1+0x1cc8], R22 ;  /* 0x001cc81601007387 */ /* 0x000fe80000100a00 */
[----:B----4-:R0:W-:Y:S04]  /*22400*/  STL.64 [R1+0x1cc0], R20 ;  /* 0x001cc01401007387 */ /* 0x0101e80000100a00 */
[----:B0-----:R-:W4:Y:S04]  /*22410*/  LDL.LU R20, [R1+0x840] ;  /* 0x0008400001147983 */ /* 0x001f280000300800 */
[----:B------:R-:W4:Y:S04]  /*22420*/  LDL.LU R21, [R1+0x844] ;  /* 0x0008440001157983 */ /* 0x000f280000300800 */
[----:B------:R-:W4:Y:S04]  /*22430*/  LDL.LU R22, [R1+0x848] ;  /* 0x0008480001167983 */ /* 0x000f280000300800 */
[----:B------:R-:W4:Y:S04]  /*22440*/  LDL.LU R23, [R1+0x84c] ;  /* 0x00084c0001177983 */ /* 0x000f280000300800 */
[----:B---3--:R-:W-:Y:S04]  /*22450*/  STL.64 [R1+0x1ca8], R18 ;  /* 0x001ca81201007387 */ /* 0x008fe80000100a00 */
[----:B------:R0:W-:Y:S04]  /*22460*/  STL.64 [R1+0x1ca0], R16 ;  /* 0x001ca01001007387 */ /* 0x0001e80000100a00 */
[----:B0-----:R-:W3:Y:S04]  /*22470*/  LDL.LU R16, [R1+0x820] ;  /* 0x0008200001107983 */ /* 0x001ee80000300800 */
[----:B------:R-:W3:Y:S04]  /*22480*/  LDL.LU R17, [R1+0x824] ;  /* 0x0008240001117983 */ /* 0x000ee80000300800 */
[----:B------:R-:W3:Y:S04]  /*22490*/  LDL.LU R18, [R1+0x828] ;  /* 0x0008280001127983 */ /* 0x000ee80000300800 */
[----:B------:R-:W3:Y:S04]  /*224a0*/  LDL.LU R19, [R1+0x82c] ;  /* 0x00082c0001137983 */ /* 0x000ee80000300800 */
[----:B------:R-:W3:Y:S04]  /*224b0*/  LDL.LU R8, [R1+0x7f0] ;  /* 0x0007f00001087983 */ /* 0x000ee80000300800 */
[----:B------:R-:W3:Y:S04]  /*224c0*/  LDL.LU R9, [R1+0x7f4] ;  /* 0x0007f40001097983 */ /* 0x000ee80000300800 */
[----:B------:R-:W3:Y:S04]  /*224d0*/  LDL.LU R10, [R1+0x7f8] ;  /* 0x0007f800010a7983 */ /* 0x000ee80000300800 */
[----:B------:R-:W3:Y:S01]  /*224e0*/  LDL.LU R11, [R1+0x7fc] ;  /* 0x0007fc00010b7983 */ /* 0x000ee20000300800 */
[----:B------:R-:W-:-:S02]  /*224f0*/  F2FP.F16.E4M3.UNPACK_B R13, R14 ;  /* 0x0000000eff0d723e */ /* 0x000fc400020006ff */
[----:B------:R-:W-:Y:S02]  /*22500*/  F2FP.F16.E4M3.UNPACK_B R14, R15 ;  /* 0x0000000fff0e723e */ /* 0x000fe400020006ff */
[----:B------:R-:W-:-:S07]  /*22510*/  F2FP.F16.E4M3.UNPACK_B R15, R0 ;  /* 0x00000000ff0f723e */ /* 0x000fce00020006ff */
[C---:B--2---:R-:W-:Y:S01]  /*22520*/  HMMA.16816.F32 R4, R12.reuse, R4, R24 ;  /* 0x000000040c04723c */ /* 0x044fe20000001818 */
[----:B---3--:R-:W-:Y:S04]  /*22530*/  STL.64 [R1+0x1c88], R10 ;  /* 0x001c880a01007387 */ /* 0x008fe80000100a00 */
[----:B------:R0:W-:Y:S04]  /*22540*/  STL.64 [R1+0x1c80], R8 ;  /* 0x001c800801007387 */ /* 0x0001e80000100a00 */
[----:B0-----:R-:W2:Y:S04]  /*22550*/  LDL.LU R8, [R1+0x800] ;  /* 0x0008000001087983 */ /* 0x001ea80000300800 */
[----:B------:R-:W2:Y:S04]  /*22560*/  LDL.LU R9, [R1+0x804] ;  /* 0x0008040001097983 */ /* 0x000ea80000300800 */
[----:B------:R-:W2:Y:S04]  /*22570*/  LDL.LU R10, [R1+0x808] ;  /* 0x00080800010a7983 */ /* 0x000ea80000300800 */
[----:B------:R-:W2:Y:S04]  /*22580*/  LDL.LU R11, [R1+0x80c] ;  /* 0x00080c00010b7983 */ /* 0x000ea80000300800 */
[----:B------:R-:W3:Y:S04]  /*22590*/  LDL.LU.64 R26, [R1+0x1d30] ;  /* 0x001d3000011a7983 */ /* 0x000ee80000300a00 */
[----:B------:R-:W3:Y:S04]  /*225a0*/  LDL.LU.64 R24, [R1+0x1d28] ;  /* 0x001d280001187983 */ /* 0x000ee80000300a00 */
        /* <DEDUP_REMOVED lines=10> */
[----:B------:R-:W-:Y:S01]  /*22650*/  IMAD.MOV.U32 R0, RZ, RZ, R29 ;  /* 0x000000ffff007224 */ /* 0x000fe200078e001d */
[C---:B---3--:R-:W-:Y:S08]  /*22660*/  HMMA.16816.F32 R24, R12.reuse, R28, R24 ;  /* 0x0000001c0c18723c */ /* 0x048ff00000001818 */
[----:B--2---:R-:W-:-:S15]  /*22670*/  HMMA.16816.F32 R4, R12, R2, R4 ;  /* 0x000000020c04723c */ /* 0x004fde0000001804 */
[----:B------:R-:W-:-:S04]  /*22680*/  NOP ;  /* 0x0000000000007918 */ /* 0x000fc80000000000 */
[----:B------:R0:W-:Y:S04]  /*22690*/  STL.64 [R1+0x870], R4 ;  /* 0x0008700401007387 */ /* 0x0001e80000100a00 */
[----:B------:R1:W-:Y:S04]  /*226a0*/  STL.64 [R1+0x878], R6 ;  /* 0x0008780601007387 */ /* 0x0003e80000100a00 */
[----:B0-----:R-:W2:Y:S04]  /*226b0*/  LDL.LU.64 R4, [R1+0x1cf8] ;  /* 0x001cf80001047983 */ /* 0x001ea80000300a00 */
[----:B------:R-:W-:Y:S04]  /*226c0*/  STL.64 [R1+0x860], R24 ;  /* 0x0008601801007387 */ /* 0x000fe80000100a00 */
[----:B------:R0:W-:Y:S01]  /*226d0*/  STL.64 [R1+0x868], R26 ;  /* 0x0008681a01007387 */ /* 0x0001e20000100a00 */
[----:B-1----:R-:W-:-:S02]  /*226e0*/  IMAD.MOV.U32 R6, RZ, RZ, R2 ;  /* 0x000000ffff067224 */ /* 0x002fc400078e0002 */
[----:B------:R-:W-:Y:S01]  /*226f0*/  IMAD.MOV.U32 R2, RZ, RZ, R28 ;  /* 0x000000ffff027224 */ /* 0x000fe200078e001c */
[----:B0-----:R-:W3:Y:S04]  /*22700*/  LDL.LU.64 R26, [R1+0x1cf0] ;  /* 0x001cf000011a7983 */ /* 0x001ee80000300a00 */
[----:B------:R-:W3:Y:S04]  /*22710*/  LDL.LU.64 R24, [R1+0x1ce8] ;  /* 0x001ce80001187983 */ /* 0x000ee80000300a00 */
[----:B------:R-:W3:Y:S02]  /*22720*/  LDL.LU.64 R28, [R1+0x1ce0] ;  /* 0x001ce000011c7983 */ /* 0x000ee40000300a00 */
[----:B---3--:R-:W-:-:S15]  /*22730*/  HMMA.16816.F32 R24, R12, R28, R24 ;  /* 0x0000001c0c18723c */ /* 0x008fde0000001818 */
[----:B------:R-:W-:-:S04]  /*22740*/  NOP ;  /* 0x0000000000007918 */ /* 0x000fc80000000000 */
[----:B------:R-:W-:Y:S04]  /*22750*/  STL.64 [R1+0x850], R24 ;  /* 0x0008501801007387 */ /* 0x000fe80000100a00 */
[----:B------:R0:W-:Y:S04]  /*22760*/  STL.64 [R1+0x858], R26 ;  /* 0x0008581a01007387 */ /* 0x0001e80000100a00 */
[----:B0-----:R-:W4:Y:S04]  /*22770*/  LDL.LU.64 R26, [R1+0x1cd8] ;  /* 0x001cd800011a7983 */ /* 0x001f280000300a00 */
[----:B------:R-:W3:Y:S04]  /*22780*/  LDL.LU.64 R24, [R1+0x1cd0] ;  /* 0x001cd00001187983 */ /* 0x000ee80000300a00 */
[----:B------:R-:W-:Y:S01]  /*22790*/  STL.64 [R1+0x1c00], R28 ;  /* 0x001c001c01007387 */ /* 0x000fe20000100a00 */
[----:B----4-:R-:W-:-:S15]  /*227a0*/  HMMA.16816.F32 R20, R12, R26, R20 ;  /* 0x0000001a0c14723c */ /* 0x010fde0000001814 */
        /* <DEDUP_REMOVED lines=13> */
[----:B0-----:R-:W2:Y:S04]  /*22880*/  LDL.LU R24, [R1+0x7d0] ;  /* 0x0007d00001187983 */ /* 0x001ea80000300800 */
[----:B------:R-:W2:Y:S04]  /*22890*/  LDL.LU R25, [R1+0x7d4] ;  /* 0x0007d40001197983 */ /* 0x000ea80000300800 */
[----:B------:R-:W2:Y:S04]  /*228a0*/  LDL.LU R26, [R1+0x7d8] ;  /* 0x0007d800011a7983 */ /* 0x000ea80000300800 */
[----:B------:R-:W2:Y:S01]  /*228b0*/  LDL.LU R27, [R1+0x7dc] ;  /* 0x0007dc00011b7983 */ /* 0x000ea20000300800 */
[----:B---3--:R-:W-:-:S15]  /*228c0*/  HMMA.16816.F32 R16, R12, R22, R16 ;  /* 0x000000160c10723c */ /* 0x008fde0000001810 */
[----:B------:R-:W-:-:S04]  /*228d0*/  NOP ;  /* 0x0000000000007918 */ /* 0x000fc80000000000 */
[----:B------:R-:W-:Y:S04]  /*228e0*/  STL.64 [R1+0x820], R16 ;  /* 0x0008201001007387 */ /* 0x000fe80000100a00 */
[----:B------:R0:W-:Y:S04]  /*228f0*/  STL.64 [R1+0x828], R18 ;  /* 0x0008281201007387 */ /* 0x0001e80000100a00 */
[----:B0-----:R-:W4:Y:S04]  /*22900*/  LDL.LU.64 R18, [R1+0x1ca8] ;  /* 0x001ca80001127983 */ /* 0x001f280000300a00 */
[----:B------:R-:W4:Y:S02]  /*22910*/  LDL.LU.64 R16, [R1+0x1ca0] ;  /* 0x001ca00001107983 */ /* 0x000f240000300a00 */
[----:B----4-:R-:W-:-:S15]  /*22920*/  HMMA.16816.F32 R16, R12, R20, R16 ;  /* 0x000000140c10723c */ /* 0x010fde0000001810 */
        /* <DEDUP_REMOVED lines=21> */
[----:B0-----:R-:W2:Y:S04]  /*22a80*/  LDL.LU.64 R10, [R1+0x1c78] ;  /* 0x001c7800010a7983 */ /* 0x001ea80000300a00 */
[----:B------:R-:W3:Y:S04]  /*22a90*/  LDL.LU.64 R8, [R1+0x1c70] ;  /* 0x001c700001087983 */ /* 0x000ee80000300a00 */
[----:B------:R-:W-:Y:S04]  /*22aa0*/  STL [R1+0x1b90], R17 ;  /* 0x001b901101007387 */ /* 0x000fe80000100800 */
[----:B------:R-:W-:Y:S04]  /*22ab0*/  STL.64 [R1+0x1c10], R18 ;  /* 0x001c101201007387 */ /* 0x000fe80000100a00 */
[----:B------:R3:W-:Y:S01]  /*22ac0*/  STL [R1+0x1c08], R16 ;  /* 0x001c081001007387 */ /* 0x0007e20000100800 */
[C---:B--2---:R-:W-:Y:S08]  /*22ad0*/  HMMA.16816.F32 R20, R12.reuse, R10, R20 ;  /* 0x0000000a0c14723c */ /* 0x044ff00000001814 */
[----:B---3--:R-:W-:Y:S01]  /*22ae0*/  HMMA.16816.F32 R16, R12, R8, R24 ;  /* 0x000000080c10723c */ /* 0x008fe20000001818 */
[----:B------:R-:W2:Y:S10]  /*22af0*/  LDL.LU R24, [R1+0x760] ;  /* 0x0007600001187983 */ /* 0x000eb40000300800 */
[----:B------:R-:W-:Y:S04]  /*22b00*/  STL.64 [R1+0x7e0], R20 ;  /* 0x0007e01401007387 */ /* 0x000fe80000100a00 */
[----:B------:R0:W-:Y:S04]  /*22b10*/  STL.64 [R1+0x7e8], R22 ;  /* 0x0007e81601007387 */ /* 0x0001e80000100a00 */
[----:B------:R-:W-:Y:S04]  /*22b20*/  STL.64 [R1+0x7d0], R16 ;  /* 0x0007d01001007387 */ /* 0x000fe80000100a00 */
[----:B------:R-:W-:Y:S04]  /*22b30*/  STL.64 [R1+0x7d8], R18 ;  /* 0x0007d81201007387 */ /* 0x000fe80000100a00 */
[----:B------:R-:W2:Y:S04]  /*22b40*/  LDL.LU R25, [R1+0x764] ;  /* 0x0007640001197983 */ /* 0x000ea80000300800 */
[----:B------:R-:W3:Y:S04]  /*22b50*/  LDL.LU R26, [R1+0x768] ;  /* 0x00076800011a7983 */ /* 0x000ee80000300800 */
[----:B------:R-:W3:Y:S01]  /*22b60*/  LDL.LU R27, [R1+0x76c] ;  /* 0x00076c00011b7983 */ /* 0x000ee20000300800 */
[----:B0-----:R-:W-:-:S02]  /*22b70*/  IMAD.MOV.U32 R22, RZ, RZ, R2 ;  /* 0x000000ffff167224 */ /* 0x001fc400078e0002 */
[----:B------:R-:W-:Y:S01]  /*22b80*/  IMAD.MOV.U32 R23, RZ, RZ, R0 ;  /* 0x000000ffff177224 */ /* 0x000fe200078e0000 */
[----:B---3--:R-:W-:Y:S04]  /*22b90*/  STL.64 [R1+0x1be0], R26 ;  /* 0x001be01a01007387 */ /* 0x008fe80000100a00 */
[----:B--2---:R0:W-:Y:S04]  /*22ba0*/  STL.64 [R1+0x1bd8], R24 ;  /* 0x001bd81801007387 */ /* 0x0041e80000100a00 */
[----:B------:R-:W-:Y:S04]  /*22bb0*/  STL.64 [R1+0x1be8], R22 ;  /* 0x001be81601007387 */ /* 0x000fe80000100a00 */
[----:B0-----:R-:W2:Y:S04]  /*22bc0*/  LDL.LU R24, [R1+0x770] ;  /* 0x0007700001187983 */ /* 0x001ea80000300800 */
[----:B------:R-:W2:Y:S04]  /*22bd0*/  LDL.LU R25, [R1+0x774] ;  /* 0x0007740001197983 */ /* 0x000ea80000300800 */
[----:B------:R-:W3:Y:S04]  /*22be0*/  LDL.LU R26, [R1+0x778] ;  /* 0x00077800011a7983 */ /* 0x000ee80000300800 */
[----:B------:R-:W3:Y:S04]  /*22bf0*/  LDL.LU R27, [R1+0x77c] ;  /* 0x00077c00011b7983 */ /* 0x000ee80000300800 */
[----:B------:R-:W4:Y:S04]  /*22c00*/  LDL.LU R16, [R1+0x7a0] ;  /* 0x0007a00001107983 */ /* 0x000f280000300800 */
[----:B------:R-:W4:Y:S04]  /*22c10*/  LDL.LU R17, [R1+0x7a4] ;  /* 0x0007a40001117983 */ /* 0x000f280000300800 */
[----:B------:R-:W2:Y:S04]  /*22c20*/  LDL.LU R18, [R1+0x7a8] ;  /* 0x0007a80001127983 */ /* 0x000ea80000300800 */
[----:B------:R-:W2:Y:S04]  /*22c30*/  LDL.LU R19, [R1+0x7ac] ;  /* 0x0007ac0001137983 */ /* 0x000ea80000300800 */
[----:B--2---:R-:W-:Y:S04]  /*22c40*/  STL.64 [R1+0x1c30], R18 ;  /* 0x001c301201007387 */ /* 0x004fe80000100a00 */
[----:B----4-:R0:W-:Y:S04]  /*22c50*/  STL.64 [R1+0x1c28], R16 ;  /* 0x001c281001007387 */ /* 0x0101e80000100a00 */
[----:B0-----:R-:W2:Y:S04]  /*22c60*/  LDL.LU R16, [R1+0x2d0] ;  /* 0x0002d00001107983 */ /* 0x001ea80000300800 */
[----:B--2---:R-:W-:Y:S04]  /*22c70*/  STL [R1+0x1c40], R16 ;  /* 0x001c401001007387 */ /* 0x004fe80000100800 */
[----:B------:R-:W2:Y:S04]  /*22c80*/  LDL.LU R17, [R1+0x2d4] ;  /* 0x0002d40001117983 */ /* 0x000ea80000300800 */
[----:B--2---:R0:W-:Y:S04]  /*22c90*/  STL [R1+0x1c44], R17 ;  /* 0x001c441101007387 */ /* 0x0041e80000100800 */
[----:B------:R-:W2:Y:S04]  /*22ca0*/  LDL.LU R18, [R1+0x2d8] ;  /* 0x0002d80001127983 */ /* 0x000ea80000300800 */
[----:B------:R-:W2:Y:S04]  /*22cb0*/  LDL.LU R19, [R1+0x2dc] ;  /* 0x0002dc0001137983 */ /* 0x000ea80000300800 */
[----:B0-----:R-:W4:Y:S04]  /*22cc0*/  LDL.LU R17, [R1+0x10f0] ;  /* 0x0010f00001117983 */ /* 0x001f280000300800 */
[----:B------:R-:W4:Y:S04]  /*22cd0*/  LDL.LU R16, [R1+0x10f8] ;  /* 0x0010f80001107983 */ /* 0x000f280000300800 */
[----:B--2---:R-:W-:Y:S04]  /*22ce0*/  STL.64 [R1+0x1c50], R18 ;  /* 0x001c501201007387 */ /* 0x004fe80000100a00 */
[----:B----4-:R0:W-:Y:S04]  /*22cf0*/  STL.64 [R1+0x1c48], R16 ;  /* 0x001c481001007387 */ /* 0x0101e80000100a00 */
[----:B0-----:R-:W2:Y:S04]  /*22d00*/  LDL.LU R16, [R1+0x7b0] ;  /* 0x0007b00001107983 */ /* 0x001ea80000300800 */
[----:B------:R-:W2:Y:S04]  /*22d10*/  LDL.LU R17, [R1+0x7b4] ;  /* 0x0007b40001117983 */ /* 0x000ea80000300800 */
[----:B------:R-:W4:Y:S04]  /*22d20*/  LDL.LU R18, [R1+0x7b8] ;  /* 0x0007b80001127983 */ /* 0x000f280000300800 */
[----:B------:R-:W4:Y:S01]  /*22d30*/  LDL.LU R19, [R1+0x7bc] ;  /* 0x0007bc0001137983 */ /* 0x000f220000300800 */
[----:B------:R-:W-:-:S02]  /*22d40*/  IMAD.MOV.U32 R7, RZ, RZ, R3 ;  /* 0x000000ffff077224 */ /* 0x000fc400078e0003 */
[----:B------:R-:W-:Y:S02]  /*22d50*/  IMAD.MOV.U32 R20, RZ, RZ, R6 ;  /* 0x000000ffff147224 */ /* 0x000fe400078e0006 */
[----:B------:R-:W-:Y:S01]  /*22d60*/  IMAD.MOV.U32 R21, RZ, RZ, R7 ;  /* 0x000000ffff157224 */ /* 0x000fe200078e0007 */
[----:B----4-:R-:W-:Y:S04]  /*22d70*/  STL.64 [R1+0x1c60], R18 ;  /* 0x001c601201007387 */ /* 0x010fe80000100a00 */
[----:B--2---:R0:W-:Y:S04]  /*22d80*/  STL.64 [R1+0x1c58], R16 ;  /* 0x001c581001007387 */ /* 0x0041e80000100a00 */
[----:B0-----:R-:W2:Y:S04]  /*22d90*/  LDL.LU R16, [R1+0x7c0] ;  /* 0x0007c00001107983 */ /* 0x001ea80000300800 */
[----:B------:R-:W2:Y:S04]  /*22da0*/  LDL.LU R17, [R1+0x7c4] ;  /* 0x0007c40001117983 */ /* 0x000ea80000300800 */
[----:B------:R-:W2:Y:S04]  /*22db0*/  LDL.LU R18, [R1+0x7c8] ;  /* 0x0007c80001127983 */ /* 0x000ea80000300800 */
[----:B------:R-:W2:Y:S04]  /*22dc0*/  LDL.LU R19, [R1+0x7cc] ;  /* 0x0007cc0001137983 */ /* 0x000ea80000300800 */
[----:B------:R-:W4:Y:S04]  /*22dd0*/  LDL.LU R2, [R1+0x1100] ;  /* 0x0011000001027983 */ /* 0x000f280000300800 */
[----:B------:R-:W2:Y:S04]  /*22de0*/  LDL.LU R3, [R1+0x1108] ;  /* 0x0011080001037983 */ /* 0x000ea80000300800 */
[----:B------:R-:W2:Y:S04]  /*22df0*/  LDL.LU R0, [R1+0x1104] ;  /* 0x0011040001007983 */ /* 0x000ea80000300800 */
[----:B------:R-:W2:Y:S04]  /*22e00*/  LDL.64 R28, [R1+0x18] ;  /* 0x00001800011c7983 */ /* 0x000ea80000100a00 */
[----:B---3--:R-:W-:Y:S04]  /*22e10*/  STL.64 [R1+0x1bf8], R26 ;  /* 0x001bf81a01007387 */ /* 0x008fe80000100a00 */
[----:B------:R-:W-:Y:S04]  /*22e20*/  STL.64 [R1+0x1bf0], R24 ;  /* 0x001bf01801007387 */ /* 0x000fe80000100a00 */
[----:B------:R-:W2:Y:S04]  /*22e30*/  LDL.LU R6, [R1+0x1c6c] ;  /* 0x001c6c0001067983 */ /* 0x000ea80000300800 */
[----:B------:R0:W-:Y:S04]  /*22e40*/  STL [R1+0x1c18], R20 ;  /* 0x001c181401007387 */ /* 0x0001e80000100800 */
[----:B0-----:R-:W4:Y:S04]  /*22e50*/  LDL.LU R20, [R1+0x10fc] ;  /* 0x0010fc0001147983 */ /* 0x001f280000300800 */
[----:B------:R-:W2:Y:S04]  /*22e60*/  LDL.LU R7, [R1+0x1c68] ;  /* 0x001c680001077983 */ /* 0x000ea80000300800 */
[----:B------:R0:W-:Y:S04]  /*22e70*/  STL [R1+0x1c1c], R21 ;  /* 0x001c1c1501007387 */ /* 0x0001e80000100800 */
[----:B0-----:R-:W3:Y:S04]  /*22e80*/  LDL.LU R21, [R1+0x10f4] ;  /* 0x0010f40001157983 */ /* 0x001ee80000300800 */
[----:B------:R-:W3:Y:S01]  /*22e90*/  LDL.64 R22, [R1+0x10] ;  /* 0x0000100001167983 */ /* 0x000ee20000100a00 */
[C---:B--2---:R-:W-:Y:S03]  /*22ea0*/  HMMA.16816.F32 R16, R12.reuse, R6, R16 ;  /* 0x000000060c10723c */ /* 0x044fe60000001810 */
[----:B---3--:R0:W-:Y:S04]  /*22eb0*/  STL [R1+0x1c20], R23 ;  /* 0x001c201701007387 */ /* 0x0081e80000100800 */
[----:B0-----:R-:W2:Y:S04]  /*22ec0*/  LDL.LU R23, [R1+0x10ec] ;  /* 0x0010ec0001177983 */ /* 0x001ea80000300800 */
[----:B------:R-:W3:Y:S04]  /*22ed0*/  LDL.LU R24, [R1+0x780] ;  /* 0x0007800001187983 */ /* 0x000ee80000300800 */
[----:B------:R-:W3:Y:S04]  /*22ee0*/  LDL.LU R25, [R1+0x784] ;  /* 0x0007840001197983 */ /* 0x000ee80000300800 */
[----:B------:R-:W3:Y:S04]  /*22ef0*/  LDL.LU R26, [R1+0x788] ;  /* 0x00078800011a7983 */ /* 0x000ee80000300800 */
[----:B------:R-:W3:Y:S04]  /*22f00*/  LDL.LU R27, [R1+0x78c] ;  /* 0x00078c00011b7983 */ /* 0x000ee80000300800 */
[----:B------:R-:W-:Y:S04]  /*22f10*/  STL.64 [R1+0x1b78], R10 ;  /* 0x001b780a01007387 */ /* 0x000fe80000100a00 */
[----:B------:R0:W-:Y:S04]  /*22f20*/  STL.64 [R1+0x1b70], R8 ;  /* 0x001b700801007387 */ /* 0x0001e80000100a00 */
[----:B0-----:R-:W2:Y:S04]  /*22f30*/  LDL.LU R8, [R1+0x740] ;  /* 0x0007400001087983 */ /* 0x001ea80000300800 */
[----:B------:R-:W2:Y:S04]  /*22f40*/  LDL.LU R9, [R1+0x744] ;  /* 0x0007440001097983 */ /* 0x000ea80000300800 */
[----:B------:R-:W2:Y:S04]  /*22f50*/  LDL.LU R10, [R1+0x748] ;  /* 0x00074800010a7983 */ /* 0x000ea80000300800 */
[----:B------:R-:W2:Y:S04]  /*22f60*/  LDL.LU R11, [R1+0x74c] ;  /* 0x00074c00010b7983 */ /* 0x000ea80000300800 */
        /* <DEDUP_REMOVED lines=9> */
[----:B------:R-:W2:Y:S04]  /*23000*/  LDL.LU.64 R16, [R1+0x1c48] ;  /* 0x001c480001107983 */ /* 0x000ea80000300a00 */
[----:B------:R-:W-:Y:S04]  /*23010*/  STL.64 [R1+0x1b58], R6 ;  /* 0x001b580601007387 */ /* 0x000fe80000100a00 */
[----:B------:R0:W-:Y:S01]  /*23020*/  STL.64 [R1+0x1b50], R4 ;  /* 0x001b500401007387 */ /* 0x0001e20000100a00 */
[----:B----4-:R-:W-:-:S02]  /*23030*/  IMAD R20, R20, 0x100, R2 ;  /* 0x0000010014147824 */ /* 0x010fc400078e0202 */
[----:B------:R-:W-:Y:S01]  /*23040*/  IMAD R0, R0, 0x100, R3 ;  /* 0x0000010000007824 */ /* 0x000fe200078e0203 */
[----:B0-----:R-:W4:Y:S04]  /*23050*/  LDL.LU R4, [R1+0x790] ;  /* 0x0007900001047983 */ /* 0x001f280000300800 */
[----:B------:R-:W4:Y:S04]  /*23060*/  LDL.LU R5, [R1+0x794] ;  /* 0x0007940001057983 */ /* 0x000f280000300800 */
[----:B------:R-:W4:Y:S04]  /*23070*/  LDL.LU R6, [R1+0x798] ;  /* 0x0007980001067983 */ /* 0x000f280000300800 */
[----:B------:R-:W4:Y:S01]  /*23080*/  LDL.LU R7, [R1+0x79c] ;  /* 0x00079c0001077983 */ /* 0x000f220000300800 */
[----:B--2---:R-:W-:-:S02]  /*23090*/  IMAD R23, R23, 0x100, R17 ;  /* 0x0000010017177824 */ /* 0x004fc400078e0211 */
[----:B------:R-:W-:Y:S01]  /*230a0*/  IMAD R21, R21, 0x100, R16 ;  /* 0x0000010015157824 */ /* 0x000fe200078e0210 */
[----:B------:R-:W2:Y:S04]  /*230b0*/  LDL.LU R17, [R1+0x1c44] ;  /* 0x001c440001117983 */ /* 0x000ea80000300800 */
[----:B------:R-:W2:Y:S04]  /*230c0*/  LDL.LU R16, [R1+0x1c40] ;  /* 0x001c400001107983 */ /* 0x000ea80000300800 */
[----:B------:R-:W2:Y:S04]  /*230d0*/  LDL.LU R2, [R1+0x1c3c] ;  /* 0x001c3c0001027983 */ /* 0x000ea80000300800 */
[----:B------:R-:W2:Y:S02]  /*230e0*/  LDL.LU R3, [R1+0x1c38] ;  /* 0x001c380001037983 */ /* 0x000ea40000300800 */
[----:B--2---:R-:W-:Y:S02]  /*230f0*/  HMMA.16816.F32 R12, R12, R2, R16 ;  /* 0x000000020c0c723c */ /* 0x004fe40000001810 */
[----:B------:R-:W2:Y:S04]  /*23100*/  LDL.LU.64 R18, [R1+0x1c30] ;  /* 0x001c300001127983 */ /* 0x000ea80000300a00 */
[----:B------:R-:W2:-:S13]  /*23110*/  LDL.LU.64 R16, [R1+0x1c28] ;  /* 0x001c280001107983 */ /* 0x000e9a0000300a00 */
[----:B------:R0:W-:Y:S04]  /*23120*/  STL.64 [R1+0x2d0], R12 ;  /* 0x0002d00c01007387 */ /* 0x0001e80000100a00 */
[----:B------:R1:W-:Y:S01]  /*23130*/  STL.64 [R1+0x2d8], R14 ;  /* 0x0002d80e01007387 */ /* 0x0003e20000100a00 */
[----:B0-----:R-:W-:Y:S02]  /*23140*/  F2FP.F16.E4M3.UNPACK_B R12, R23 ;  /* 0x00000017ff0c723e */ /* 0x001fe400020006ff */
[----:B------:R-:W-:Y:S02]  /*23150*/  F2FP.F16.E4M3.UNPACK_B R13, R21 ;  /* 0x00000015ff0d723e */ /* 0x000fe400020006ff */
[----:B-1----:R-:W-:Y:S02]  /*23160*/  F2FP.F16.E4M3.UNPACK_B R14, R20 ;  /* 0x00000014ff0e723e */ /* 0x002fe400020006ff */
[----:B------:R-:W-:Y:S01]  /*23170*/  F2FP.F16.E4M3.UNPACK_B R15, R0 ;  /* 0x00000000ff0f723e */ /* 0x000fe200020006ff */
[----:B------:R-:W4:Y:S04]  /*23180*/  LDL.LU R23, [R1+0x1c20] ;  /* 0x001c200001177983 */ /* 0x000f280000300800 */
[----:B------:R-:W3:Y:S04]  /*23190*/  LDL.LU R21, [R1+0x1c1c] ;  /* 0x001c1c0001157983 */ /* 0x000ee80000300800 */
[----:B------:R-:W3:Y:S01]  /*231a0*/  LDL.LU R20, [R1+0x1c18] ;  /* 0x001c180001147983 */ /* 0x000ee20000300800 */
[----:B--2---:R-:W-:-:S15]  /*231b0*/  HMMA.16816.F32 R16, R12, R28, R16 ;  /* 0x0000001c0c10723c */ /* 0x004fde0000001810 */
[----:B------:R-:W-:-:S04]  /*231c0*/  NOP ;  /* 0x0000000000007918 */ /* 0x000fc80000000000 */
[----:B------:R-:W-:Y:S04]  /*231d0*/  STL.64 [R1+0x7a0], R16 ;  /* 0x0007a01001007387 */ /* 0x000fe80000100a00 */
[----:B------:R0:W-:Y:S04]  /*231e0*/  STL.64 [R1+0x7a8], R18 ;  /* 0x0007a81201007387 */ /* 0x0001e80000100a00 */
[----:B0-----:R-:W2:Y:S04]  /*231f0*/  LDL.LU.64 R18, [R1+0x1c10] ;  /* 0x001c100001127983 */ /* 0x001ea80000300a00 */
[----:B------:R-:W3:Y:S01]  /*23200*/  LDL.LU R16, [R1+0x1c08] ;  /* 0x001c080001107983 */ /* 0x000ee20000300800 */
[----:B----4-:R-:W-:Y:S01]  /*23210*/  HMMA.16816.F32 R4, R12, R22, R4 ;  /* 0x000000160c04723c */ /* 0x010fe20000001804 */
[----:B------:R-:W-:-:S02]  /*23220*/  IMAD.MOV.U32 R17, RZ, RZ, R28 ;  /* 0x000000ffff117224 */ /* 0x000fc400078e001c */
[----:B------:R-:W4:Y:S01]  /*23230*/  LDL.LU.64 R28, [R1+0x1c00] ;  /* 0x001c0000011c7983 */ /* 0x000f220000300a00 */
[----:B------:R-:W-:-:S03]  /*23240*/  IMAD.MOV.U32 R0, RZ, RZ, R23 ;  /* 0x000000ffff007224 */ /* 0x000fc600078e0017 */
[----:B--2---:R-:W-:Y:S04]  /*23250*/  STL.64 [R1+0x1ba0], R18 ;  /* 0x001ba01201007387 */ /* 0x004fe80000100a00 */
[----:B---3--:R0:W-:Y:S04]  /*23260*/  STL.64 [R1+0x1b98], R16 ;  /* 0x001b981001007387 */ /* 0x0081e80000100a00 */
[----:B0-----:R-:W2:Y:S04]  /*23270*/  LDL.LU R16, [R1+0x750] ;  /* 0x0007500001107983 */ /* 0x001ea80000300800 */
[----:B------:R-:W2:Y:S04]  /*23280*/  LDL.LU R17, [R1+0x754] ;  /* 0x0007540001117983 */ /* 0x000ea80000300800 */
[----:B------:R-:W2:Y:S04]  /*23290*/  LDL.LU R18, [R1+0x758] ;  /* 0x0007580001127983 */ /* 0x000ea80000300800 */
[----:B------:R-:W2:Y:S04]  /*232a0*/  LDL.LU R19, [R1+0x75c] ;  /* 0x00075c0001137983 */ /* 0x000ea80000300800 */
[----:B------:R0:W-:Y:S02]  /*232b0*/  STL.64 [R1+0x790], R4 ;  /* 0x0007900401007387 */ /* 0x0001e40000100a00 */
[----:B0-----:R-:W-:-:S02]  /*232c0*/  IMAD.MOV.U32 R4, RZ, RZ, R22 ;  /* 0x000000ffff047224 */ /* 0x001fc400078e0016 */
[C---:B------:R-:W-:Y:S01]  /*232d0*/  HMMA.16816.F32 R20, R12.reuse, R20, R24 ;  /* 0x000000140c14723c */ /* 0x040fe20000001818 */
[----:B------:R-:W-:Y:S04]  /*232e0*/  STL.64 [R1+0x798], R6 ;  /* 0x0007980601007387 */ /* 0x000fe80000100a00 */
[----:B------:R-:W3:Y:S04]  /*232f0*/  LDL.LU.64 R26, [R1+0x1bf8] ;  /* 0x001bf800011a7983 */ /* 0x000ee80000300a00 */
[----:B------:R-:W3:Y:S10]  /*23300*/  LDL.LU.64 R24, [R1+0x1bf0] ;  /* 0x001bf00001187983 */ /* 0x000ef40000300a00 */
[----:B------:R-:W-:Y:S04]  /*23310*/  STL.64 [R1+0x780], R20 ;  /* 0x0007801401007387 */ /* 0x000fe80000100a00 */
[----:B------:R0:W-:Y:S04]  /*23320*/  STL.64 [R1+0x788], R22 ;  /* 0x0007881601007387 */ /* 0x0001e80000100a00 */
[----:B0-----:R-:W3:Y:S02]  /*23330*/  LDL.LU.64 R22, [R1+0x1be8] ;  /* 0x001be80001167983 */ /* 0x001ee40000300a00 */
[----:B---3--:R-:W-:Y:S02]  /*23340*/  HMMA.16816.F32 R20, R12, R22, R24 ;  /* 0x000000160c14723c */ /* 0x008fe40000001818 */
[----:B------:R-:W4:Y:S04]  /*23350*/  LDL.LU.64 R26, [R1+0x1be0] ;  /* 0x001be000011a7983 */ /* 0x000f280000300a00 */
[----:B------:R-:W4:-:S13]  /*23360*/  LDL.LU.64 R24, [R1+0x1bd8] ;  /* 0x001bd80001187983 */ /* 0x000f1a0000300a00 */
[----:B------:R-:W-:Y:S04]  /*23370*/  STL.64 [R1+0x770], R20 ;  /* 0x0007701401007387 */ /* 0x000fe80000100a00 */
[----:B------:R0:W-:Y:S04]  /*23380*/  STL.64 [R1+0x778], R22 ;  /* 0x0007781601007387 */ /* 0x0001e80000100a00 */
[----:B0-----:R-:W3:Y:S04]  /*23390*/  LDL.LU.64 R22, [R1+0x1bd0] ;  /* 0x001bd00001167983 */ /* 0x001ee80000300a00 */
[----:B------:R-:W2:Y:S01]  /*233a0*/  LDL.LU.64 R20, [R1+0x1bc8] ;  /* 0x001bc80001147983 */ /* 0x000ea20000300a00 */
[----:B----4-:R-:W-:-:S15]  /*233b0*/  HMMA.16816.F32 R24, R12, R28, R24 ;  /* 0x0000001c0c18723c */ /* 0x010fde0000001818 */
[----:B------:R-:W-:-:S04]  /*233c0*/  NOP ;  /* 0x0000000000007918 */ /* 0x000fc80000000000 */
[----:B------:R-:W-:Y:S04]  /*233d0*/  STL.64 [R1+0x760], R24 ;  /* 0x0007601801007387 */ /* 0x000fe80000100a00 */
[----:B------:R0:W-:Y:S04]  /*233e0*/  STL.64 [R1+0x768], R26 ;  /* 0x0007681a01007387 */ /* 0x0001e80000100a00 */
[----:B0-----:R-:W2:Y:S04]  /*233f0*/  LDL.LU.64 R26, [R1+0x1bc0] ;  /* 0x001bc000011a7983 */ /* 0x001ea80000300a00 */
[----:B------:R-:W4:Y:S04]  /*23400*/  LDL.LU.64 R24, [R1+0x1bb8] ;  /* 0x001bb80001187983 */ /* 0x000f280000300a00 */
[----:B------:R0:W-:Y:S02]  /*23410*/  STL.64 [R1+0x1af8], R28 ;  /* 0x001af81c01007387 */ /* 0x0001e40000100a00 */
[----:B0-----:R-:W-:Y:S01]  /*23420*/  IMAD.MOV.U32 R28, RZ, RZ, R4 ;  /* 0x000000ffff1c7224 */ /* 0x001fe200078e0004 */
[C---:B--2---:R-:W-:Y:S08]  /*23430*/  HMMA.16816.F32 R16, R12.reuse, R26, R16 ;  /* 0x0000001a0c10723c */ /* 0x044ff00000001810 */
[----:B----4-:R-:W-:Y:S11]  /*23440*/  HMMA.16816.F32 R8, R12, R24, R8 ;  /* 0x000000180c08723c */ /* 0x010ff60000001808 */
[----:B------:R-:W-:Y:S04]  /*23450*/  STL.64 [R1+0x750], R16 ;  /* 0x0007501001007387 */ /* 0x000fe80000100a00 */
[----:B------:R-:W-:Y:S04]  /*23460*/  STL.64 [R1+0x758], R18 ;  /* 0x0007581201007387 */ /* 0x000fe80000100a00 */
[----:B------:R-:W-:Y:S04]  /*23470*/  STL.64 [R1+0x740], R8 ;  /* 0x0007400801007387 */ /* 0x000fe80000100a00 */
[----:B------:R-:W-:Y:S04]  /*23480*/  STL.64 [R1+0x748], R10 ;  /* 0x0007480a01007387 */ /* 0x000fe80000100a00 */
[----:B------:R-:W-:Y:S04]  /*23490*/  STL.64 [R1+0x1af0], R26 ;  /* 0x001af01a01007387 */ /* 0x000fe80000100a00 */
[----:B------:R0:W-:Y:S04]  /*234a0*/  STL.64 [R1+0x1ae8], R24 ;  /* 0x001ae81801007387 */ /* 0x0001e80000100a00 */
[----:B0-----:R-:W2:Y:S04]  /*234b0*/  LDL.LU R24, [R1+0x6a0] ;  /* 0x0006a00001187983 */ /* 0x001ea80000300800 */
[----:B------:R-:W2:Y:S04]  /*234c0*/  LDL.LU R25, [R1+0x6a4] ;  /* 0x0006a40001197983 */ /* 0x000ea80000300800 */
        /* <DEDUP_REMOVED lines=13> */
[----:B------:R-:W2:Y:S01]  /*235a0*/  LDL.LU R19, [R1+0x72c] ;  /* 0x00072c0001137983 */ /* 0x000ea20000300800 */
[----:B------:R-:W-:-:S03]  /*235b0*/  IMAD.MOV.U32 R29, RZ, RZ, R0 ;  /* 0x000000ffff1d7224 */ /* 0x000fc600078e0000 */
[----:B--2---:R-:W-:Y:S04]  /*235c0*/  STL.64 [R1+0x1bb0], R18 ;  /* 0x001bb01201007387 */ /* 0x004fe80000100a00 */
[----:B------:R0:W-:Y:S04]  /*235d0*/  STL.64 [R1+0x1ba8], R16 ;  /* 0x001ba81001007387 */ /* 0x0001e80000100a00 */
[----:B0-----:R-:W3:Y:S04]  /*235e0*/  LDL.LU R16, [R1+0x730] ;  /* 0x0007300001107983 */ /* 0x001ee80000300800 */
        /* <DEDUP_REMOVED lines=11> */
[----:B0-----:R-:W2:Y:S04]  /*236a0*/  LDL.LU R4, [R1+0x6f0] ;  /* 0x0006f00001047983 */ /* 0x001ea80000300800 */
[----:B------:R-:W2:Y:S04]  /*236b0*/  LDL.LU R5, [R1+0x6f4] ;  /* 0x0006f40001057983 */ /* 0x000ea80000300800 */
[----:B------:R-:W2:Y:S04]  /*236c0*/  LDL.LU R6, [R1+0x6f8] ;  /* 0x0006f80001067983 */ /* 0x000ea80000300800 */
[----:B------:R-:W2:Y:S04]  /*236d0*/  LDL.LU R7, [R1+0x6fc] ;  /* 0x0006fc0001077983 */ /* 0x000ea80000300800 */
[----:B------:R-:W2:Y:S04]  /*236e0*/  LDL.LU R0, [R1+0x1124] ;  /* 0x0011240001007983 */ /* 0x000ea80000300800 */
[----:B----4-:R-:W-:Y:S04]  /*236f0*/  STL.64 [R1+0x1b28], R26 ;  /* 0x001b281a01007387 */ /* 0x010fe80000100a00 */
[----:B------:R0:W-:Y:S04]  /*23700*/  STL.64 [R1+0x1b20], R24 ;  /* 0x001b201801007387 */ /* 0x0001e80000100a00 */
[----:B0-----:R-:W4:Y:S04]  /*23710*/  LDL.LU R24, [R1+0x2c0] ;  /* 0x0002c00001187983 */ /* 0x001f280000300800 */
[----:B------:R-:W4:Y:S04]  /*23720*/  LDL.LU R25, [R1+0x2c4] ;  /* 0x0002c40001197983 */ /* 0x000f280000300800 */
[----:B------:R-:W2:Y:S04]  /*23730*/  LDL.LU R26, [R1+0x2c8] ;  /* 0x0002c800011a7983 */ /* 0x000ea80000300800 */
[----:B------:R-:W2:Y:S04]  /*23740*/  LDL.LU R27, [R1+0x2cc] ;  /* 0x0002cc00011b7983 */ /* 0x000ea80000300800 */
[----:B--2---:R-:W-:Y:S04]  /*23750*/  STL.64 [R1+0x1b38], R26 ;  /* 0x001b381a01007387 */ /* 0x004fe80000100a00 */
[----:B----4-:R0:W-:Y:S04]  /*23760*/  STL.64 [R1+0x1b30], R24 ;  /* 0x001b301801007387 */ /* 0x0101e80000100a00 */
[----:B0-----:R-:W2:Y:S04]  /*23770*/  LDL.LU R24, [R1+0x6c0] ;  /* 0x0006c00001187983 */ /* 0x001ea80000300800 */
[----:B------:R-:W2:Y:S04]  /*23780*/  LDL.LU R25, [R1+0x6c4] ;  /* 0x0006c40001197983 */ /* 0x000ea80000300800 */
[----:B------:R-:W4:Y:S04]  /*23790*/  LDL.LU R26, [R1+0x6c8] ;  /* 0x0006c800011a7983 */ /* 0x000f280000300800 */
[----:B------:R-:W4:Y:S01]  /*237a0*/  LDL.LU R27, [R1+0x6cc] ;  /* 0x0006cc00011b7983 */ /* 0x000f220000300800 */
[C---:B---3--:R-:W-:Y:S03]  /*237b0*/  HMMA.16816.F32 R16, R12.reuse, R22, R16 ;  /* 0x000000160c10723c */ /* 0x048fe60000001810 */
[----:B----4-:R-:W-:Y:S04]  /*237c0*/  STL.64 [R1+0x1b48], R26 ;  /* 0x001b481a01007387 */ /* 0x010fe80000100a00 */
[----:B--2---:R0:W-:Y:S04]  /*237d0*/  STL.64 [R1+0x1b40], R24 ;  /* 0x001b401801007387 */ /* 0x0041e80000100a00 */
[----:B0-----:R-:W2:Y:S04]  /*237e0*/  LDL.LU R24, [R1+0x6d0] ;  /* 0x0006d00001187983 */ /* 0x001ea80000300800 */
[----:B------:R-:W2:Y:S04]  /*237f0*/  LDL.LU R25, [R1+0x6d4] ;  /* 0x0006d40001197983 */ /* 0x000ea80000300800 */
[----:B------:R-:W2:Y:S04]  /*23800*/  LDL.LU R26, [R1+0x6d8] ;  /* 0x0006d800011a7983 */ /* 0x000ea80000300800 */
[----:B------:R-:W2:Y:S04]  /*23810*/  LDL.LU R27, [R1+0x6dc] ;  /* 0x0006dc00011b7983 */ /* 0x000ea80000300800 */
        /* <DEDUP_REMOVED lines=10> */
[----:B------:R4:W-:Y:S01]  /*238c0*/  STL.64 [R1+0x1ad0], R22 ;  /* 0x001ad01601007387 */ /* 0x0009e20000100a00 */
[----:B---3--:R-:W-:Y:S01]  /*238d0*/  HMMA.16816.F32 R8, R12, R18, R8 ;  /* 0x000000120c08723c */ /* 0x008fe20000001808 */
[----:B----4-:R-:W-:-:S02]  /*238e0*/  IMAD.MOV.U32 R22, RZ, RZ, R17 ;  /* 0x000000ffff167224 */ /* 0x010fc400078e0011 */
[----:B------:R-:W3:Y:S04]  /*238f0*/  LDL.LU R17, [R1+0x1b90] ;  /* 0x001b900001117983 */ /* 0x000ee80000300800 */
[----:B------:R-:W4:Y:S04]  /*23900*/  LDL R23, [R1+0x1c] ;  /* 0x00001c0001177983 */ /* 0x000f280000100800 */
[----:B------:R0:W-:Y:S04]  /*23910*/  STL.64 [R1+0x1ac8], R20 ;  /* 0x001ac81401007387 */ /* 0x0001e80000100a00 */
[----:B0-----:R-:W2:Y:S04]  /*23920*/  LDL.LU R20, [R1+0x111c] ;  /* 0x00111c0001147983 */ /* 0x001ea80000300800 */
        /* <DEDUP_REMOVED lines=10> */
[----:B------:R-:W2:Y:S04]  /*239d0*/  LDL.LU.64 R8, [R1+0x1b70] ;  /* 0x001b700001087983 */ /* 0x000ea80000300a00 */
        /* <DEDUP_REMOVED lines=18> */
[----:B------:R0:W-:Y:S04]  /*23b00*/  STL.64 [R1+0x1a90], R10 ;  /* 0x001a900a01007387 */ /* 0x0001e80000100a00 */
[----:B0-----:R-:W3:Y:S04]  /*23b10*/  LDL.LU R10, [R1+0x1114] ;  /* 0x00111400010a7983 */ /* 0x001ee80000300800 */
[----:B------:R-:W3:Y:S04]  /*23b20*/  LDL.LU R11, [R1+0x1120] ;  /* 0x00112000010b7983 */ /* 0x000ee80000300800 */
[----:B------:R0:W-:Y:S04]  /*23b30*/  STL.64 [R1+0x1a88], R8 ;  /* 0x001a880801007387 */ /* 0x0001e80000100a00 */
[----:B0-----:R-:W3:Y:S04]  /*23b40*/  LDL.LU R8, [R1+0x110c] ;  /* 0x00110c0001087983 */ /* 0x001ee80000300800 */
[----:B------:R-:W3:Y:S01]  /*23b50*/  LDL.LU R9, [R1+0x1118] ;  /* 0x0011180001097983 */ /* 0x000ee20000300800 */
        /* <DEDUP_REMOVED lines=11> */
[----:B------:R-:W2:Y:S04]  /*23c10*/  LDL.LU.64 R24, [R1+0x1b30] ;  /* 0x001b300001187983 */ /* 0x000ea80000300a00 */
[----:B------:R0:W-:Y:S04]  /*23c20*/  STL.64 [R1+0x1a80], R6 ;  /* 0x001a800601007387 */ /* 0x0001e80000100a00 */
[----:B0-----:R-:W3:Y:S04]  /*23c30*/  LDL.LU R7, [R1+0x1110] ;  /* 0x0011100001077983 */ /* 0x001ee80000300800 */
[----:B------:R0:W-:Y:S01]  /*23c40*/  STL.64 [R1+0x1a78], R4 ;  /* 0x001a780401007387 */ /* 0x0001e20000100a00 */
[----:B--2---:R-:W-:Y:S03]  /*23c50*/  HMMA.16816.F32 R12, R12, R2, R24 ;  /* 0x000000020c0c723c */ /* 0x004fe60000001818 */
[----:B------:R-:W2:Y:S04]  /*23c60*/  LDL.LU.64 R26, [R1+0x1b28] ;  /* 0x001b2800011a7983 */ /* 0x000ea80000300a00 */
[----:B------:R-:W2:Y:S01]  /*23c70*/  LDL.LU.64 R24, [R1+0x1b20] ;  /* 0x001b200001187983 */ /* 0x000ea20000300a00 */
[----:B0-----:R-:W-:-:S02]  /*23c80*/  IMAD R5, R10, 0x100, R9 ;  /* 0x000001000a057824 */ /* 0x001fc400078e0209 */
[----:B------:R-:W-:Y:S02]  /*23c90*/  IMAD R4, R20, 0x100, R11 ;  /* 0x0000010014047824 */ /* 0x000fe400078e020b */
[----:B------:R-:W-:Y:S01]  /*23ca0*/  IMAD R0, R0, 0x100, R21 ;  /* 0x0000010000007824 */ /* 0x000fe200078e0215 */
[----:B------:R-:W-:Y:S04]  /*23cb0*/  STL [R1+0x1a6c], R2 ;  /* 0x001a6c0201007387 */ /* 0x000fe80000100800 */
[----:B------:R-:W-:Y:S01]  /*23cc0*/  STL [R1+0x1a68], R3 ;  /* 0x001a680301007387 */ /* 0x000fe20000100800 */
[----:B---3--:R-:W-:-:S03]  /*23cd0*/  IMAD R8, R8, 0x100, R7 ;  /* 0x0000010008087824 */ /* 0x008fc600078e0207 */
[----:B------:R0:W-:Y:S04]  /*23ce0*/  STL.64 [R1+0x2c0], R12 ;  /* 0x0002c00c01007387 */ /* 0x0001e80000100a00 */
[----:B------:R1:W-:Y:S01]  /*23cf0*/  STL.64 [R1+0x2c8], R14 ;  /* 0x0002c80e01007387 */ /* 0x0003e20000100a00 */
[----:B0-----:R-:W-:Y:S02]  /*23d00*/  F2FP.F16.E4M3.UNPACK_B R12, R8 ;  /* 0x00000008ff0c723e */ /* 0x001fe400020006ff */
[----:B------:R-:W-:Y:S02]  /*23d10*/  F2FP.F16.E4M3.UNPACK_B R13, R5 ;  /* 0x00000005ff0d723e */ /* 0x000fe400020006ff */
[----:B-1----:R-:W-:Y:S02]  /*23d20*/  F2FP.F16.E4M3.UNPACK_B R14, R4 ;  /* 0x00000004ff0e723e */ /* 0x002fe400020006ff */
[----:B------:R-:W-:-:S07]  /*23d30*/  F2FP.F16.E4M3.UNPACK_B R15, R0 ;  /* 0x00000000ff0f723e */ /* 0x000fce00020006ff */
[----:B----4-:R-:W-:Y:S01]  /*23d40*/  HMMA.16816.F32 R8, R12, R22, R16 ;  /* 0x000000160c08723c */ /* 0x010fe20000001810 */
[----:B------:R-:W3:-:S15]  /*23d50*/  LDL.LU R16, [R1+0x630] ;  /* 0x0006300001107983 */ /* 0x000ede0000300800 */
[----:B------:R-:W-:-:S03]  /*23d60*/  NOP ;  /* 0x0000000000007918 */ /* 0x000fc60000000000 */
[----:B------:R-:W-:Y:S04]  /*23d70*/  STL.64 [R1+0x6b0], R8 ;  /* 0x0006b00801007387 */ /* 0x000fe80000100a00 */
[----:B------:R-:W-:Y:S01]  /*23d80*/  STL.64 [R1+0x6b8], R10 ;  /* 0x0006b80a01007387 */ /* 0x000fe20000100a00 */
[----:B--2---:R-:W-:-:S15]  /*23d90*/  HMMA.16816.F32 R4, R12, R28, R24 ;  /* 0x0000001c0c04723c */ /* 0x004fde0000001818 */
[----:B------:R-:W-:-:S04]  /*23da0*/  NOP ;  /* 0x0000000000007918 */ /* 0x000fc80000000000 */
[----:B------:R-:W-:Y:S04]  /*23db0*/  STL.64 [R1+0x6a0], R4 ;  /* 0x0006a00401007387 */ /* 0x000fe80000100a00 */
[----:B------:R0:W-:Y:S04]  /*23dc0*/  STL.64 [R1+0x6a8], R6 ;  /* 0x0006a80601007387 */ /* 0x0001e80000100a00 */
[----:B------:R-:W3:Y:S04]  /*23dd0*/  LDL.LU R17, [R1+0x634] ;  /* 0x0006340001117983 */ /* 0x000ee80000300800 */
[----:B------:R-:W2:Y:S04]  /*23de0*/  LDL.LU R18, [R1+0x638] ;  /* 0x0006380001127983 */ /* 0x000ea80000300800 */
[----:B------:R-:W2:Y:S04]  /*23df0*/  LDL.LU R19, [R1+0x63c] ;  /* 0x00063c0001137983 */ /* 0x000ea80000300800 */
[----:B------:R-:W4:Y:S04]  /*23e00*/  LDL.LU R20, [R1+0x650] ;  /* 0x0006500001147983 */ /* 0x000f280000300800 */
[----:B------:R-:W4:Y:S04]  /*23e10*/  LDL.LU R21, [R1+0x654] ;  /* 0x0006540001157983 */ /* 0x000f280000300800 */
[----:B------:R-:W2:Y:S04]  /*23e20*/  LDL.LU R22, [R1+0x658] ;  /* 0x0006580001167983 */ /* 0x000ea80000300800 */
[----:B------:R-:W2:Y:S04]  /*23e30*/  LDL.LU R23, [R1+0x65c] ;  /* 0x00065c0001177983 */ /* 0x000ea80000300800 */
[----:B------:R-:W2:Y:S04]  /*23e40*/  LDL.64 R28, [R1] ;  /* 0x00000000011c7983 */ /* 0x000ea80000100a00 */
[----:B0-----:R-:W2:Y:S04]  /*23e50*/  LDL.64 R6, [R1+0x8] ;  /* 0x0000080001067983 */ /* 0x001ea80000100a00 */
[----:B------:R-:W2:Y:S04]  /*23e60*/  LDL.LU R24, [R1+0x670] ;  /* 0x0006700001187983 */ /* 0x000ea80000300800 */
[----:B------:R-:W2:Y:S04]  /*23e70*/  LDL.LU R25, [R1+0x674] ;  /* 0x0006740001197983 */ /* 0x000ea80000300800 */
[----:B------:R-:W2:Y:S04]  /*23e80*/  LDL.LU R26, [R1+0x678] ;  /* 0x00067800011a7983 */ /* 0x000ea80000300800 */
[----:B------:R-:W2:Y:S04]  /*23e90*/  LDL.LU R27, [R1+0x67c] ;  /* 0x00067c00011b7983 */ /* 0x000ea80000300800 */
[----:B--2---:R-:W-:Y:S04]  /*23ea0*/  STL.64 [R1+0x1b08], R26 ;  /* 0x001b081a01007387 */ /* 0x004fe80000100a00 */
[----:B------:R0:W-:Y:S04]  /*23eb0*/  STL.64 [R1+0x1b00], R24 ;  /* 0x001b001801007387 */ /* 0x0001e80000100a00 */
[----:B0-----:R-:W2:Y:S04]  /*23ec0*/  LDL.LU R24, [R1+0x680] ;  /* 0x0006800001187983 */ /* 0x001ea80000300800 */
        /* <DEDUP_REMOVED lines=9> */
[----:B------:R-:W-:Y:S04]  /*23f60*/  STL.64 [R1+0x1ae0], R22 ;  /* 0x001ae01601007387 */ /* 0x000fe80000100a00 */
[----:B----4-:R0:W-:Y:S04]  /*23f70*/  STL.64 [R1+0x1ad8], R20 ;  /* 0x001ad81401007387 */ /* 0x0101e80000100a00 */
[----:B0-----:R-:W4:Y:S04]  /*23f80*/  LDL.LU R20, [R1+0x660] ;  /* 0x0006600001147983 */ /* 0x001f280000300800 */
[----:B------:R-:W4:Y:S04]  /*23f90*/  LDL.LU R21, [R1+0x664] ;  /* 0x0006640001157983 */ /* 0x000f280000300800 */
[----:B------:R-:W4:Y:S04]  /*23fa0*/  LDL.LU R22, [R1+0x668] ;  /* 0x0006680001167983 */ /* 0x000f280000300800 */
[----:B------:R-:W4:Y:S04]  /*23fb0*/  LDL.LU R23, [R1+0x66c] ;  /* 0x00066c0001177983 */ /* 0x000f280000300800 */
[----:B------:R-:W-:Y:S04]  /*23fc0*/  STL.64 [R1+0x1ac0], R18 ;  /* 0x001ac01201007387 */ /* 0x000fe80000100a00 */
[----:B---3--:R0:W-:Y:S04]  /*23fd0*/  STL.64 [R1+0x1ab8], R16 ;  /* 0x001ab81001007387 */ /* 0x0081e80000100a00 */
        /* <DEDUP_REMOVED lines=8> */
[----:B--2---:R-:W-:Y:S03]  /*24060*/  HMMA.16816.F32 R24, R12, R6, R24 ;  /* 0x000000060c18723c */ /* 0x004fe60000001818 */
[----:B---3--:R-:W-:Y:S04]  /*24070*/  STL.64 [R1+0x1aa0], R10 ;  /* 0x001aa00a01007387 */ /* 0x008fe80000100a00 */
[----:B------:R0:W-:Y:S04]  /*24080*/  STL.64 [R1+0x1a98], R8 ;  /* 0x001a980801007387 */ /* 0x0001e80000100a00 */
[----:B0-----:R-:W2:Y:S04]  /*24090*/  LDL.LU R8, [R1+0x620] ;  /* 0x0006200001087983 */ /* 0x001ea80000300800 */
[----:B------:R-:W2:Y:S04]  /*240a0*/  LDL.LU R9, [R1+0x624] ;  /* 0x0006240001097983 */ /* 0x000ea80000300800 */
[----:B------:R-:W2:Y:S04]  /*240b0*/  LDL.LU R10, [R1+0x628] ;  /* 0x00062800010a7983 */ /* 0x000ea80000300800 */
[----:B------:R-:W2:Y:S04]  /*240c0*/  LDL.LU R11, [R1+0x62c] ;  /* 0x00062c00010b7983 */ /* 0x000ea80000300800 */
[----:B------:R-:W-:Y:S04]  /*240d0*/  STL.64 [R1+0x690], R24 ;  /* 0x0006901801007387 */ /* 0x000fe80000100a00 */
[----:B------:R0:W-:Y:S04]  /*240e0*/  STL.64 [R1+0x698], R26 ;  /* 0x0006981a01007387 */ /* 0x0001e80000100a00 */
[----:B0-----:R-:W3:Y:S04]  /*240f0*/  LDL.LU.64 R26, [R1+0x1b18] ;  /* 0x001b1800011a7983 */ /* 0x001ee80000300a00 */
[----:B------:R-:W3:Y:S04]  /*24100*/  LDL.LU.64 R24, [R1+0x1b10] ;  /* 0x001b100001187983 */ /* 0x000ee80000300a00 */
[----:B------:R-:W2:Y:S01]  /*24110*/  LDL.LU R4, [R1+0x600] ;  /* 0x0006000001047983 */ /* 0x000ea20000300800 */
[----:B------:R-:W-:-:S03]  /*24120*/  IMAD.MOV.U32 R2, RZ, RZ, R6 ;  /* 0x000000ffff027224 */ /* 0x000fc600078e0006 */
[----:B------:R-:W2:Y:S01]  /*24130*/  LDL.LU R5, [R1+0x604] ;  /* 0x0006040001057983 */ /* 0x000ea20000300800 */
[----:B------:R-:W-:-:S03]  /*24140*/  IMAD.MOV.U32 R0, RZ, RZ, R7 ;  /* 0x000000ffff007224 */ /* 0x000fc600078e0007 */
[----:B------:R-:W2:Y:S04]  /*24150*/  LDL.LU R6, [R1+0x608] ;  /* 0x0006080001067983 */ /* 0x000ea80000300800 */
[----:B------:R-:W2:Y:S01]  /*24160*/  LDL.LU R7, [R1+0x60c] ;  /* 0x00060c0001077983 */ /* 0x000ea20000300800 */
[----:B------:R-:W-:Y:S01]  /*24170*/  IMAD.MOV.U32 R3, RZ, RZ, R29 ;  /* 0x000000ffff037224 */ /* 0x000fe200078e001d */
[----:B---3--:R-:W-:-:S15]  /*24180*/  HMMA.16816.F32 R24, R12, R28, R24 ;  /* 0x0000001c0c18723c */ /* 0x008fde0000001818 */
[----:B------:R-:W-:-:S04]  /*24190*/  NOP ;  /* 0x0000000000007918 */ /* 0x000fc80000000000 */
[----:B------:R-:W-:Y:S04]  /*241a0*/  STL.64 [R1+0x680], R24 ;  /* 0x0006801801007387 */ /* 0x000fe80000100a00 */
[----:B------:R0:W-:Y:S04]  /*241b0*/  STL.64 [R1+0x688], R26 ;  /* 0x0006881a01007387 */ /* 0x0001e80000100a00 */
        /* <DEDUP_REMOVED lines=9> */
[----:B------:R0:W-:Y:S04]  /*24250*/  STL [R1+0x1a54], R28 ;  /* 0x001a541c01007387 */ /* 0x0001e80000100800 */
[----:B0-----:R-:W2:Y:S04]  /*24260*/  LDL.LU R28, [R1+0x112c] ;  /* 0x00112c00011c7983 */ /* 0x001ea80000300800 */
[----:B------:R0:W-:Y:S04]  /*24270*/  STL [R1+0x1a50], R29 ;  /* 0x001a501d01007387 */ /* 0x0001e80000100800 */
[----:B0-----:R-:W2:Y:S01]  /*24280*/  LDL.LU R29, [R1+0x1130] ;  /* 0x00113000011d7983 */ /* 0x001ea20000300800 */
        /* <DEDUP_REMOVED lines=30> */
[----:B------:R-:W-:Y:S04]  /*24470*/  STL.64 [R1+0x19d0], R22 ;  /* 0x0019d01601007387 */ /* 0x000fe80000100a00 */
[----:B------:R0:W-:Y:S04]  /*24480*/  STL.64 [R1+0x19c8], R20 ;  /* 0x0019c81401007387 */ /* 0x0001e80000100a00 */
[----:B0-----:R-:W4:Y:S04]  /*24490*/  LDL.LU R20, [R1+0x5e0] ;  /* 0x0005e00001147983 */ /* 0x001f280000300800 */
[----:B------:R-:W4:Y:S04]  /*244a0*/  LDL.LU R21, [R1+0x5e4] ;  /* 0x0005e40001157983 */ /* 0x000f280000300800 */
[----:B------:R-:W4:Y:S04]  /*244b0*/  LDL.LU R22, [R1+0x5e8] ;  /* 0x0005e80001167983 */ /* 0x000f280000300800 */
[----:B------:R-:W4:Y:S01]  /*244c0*/  LDL.LU R23, [R1+0x5ec] ;  /* 0x0005ec0001177983 */ /* 0x000f220000300800 */
        /* <DEDUP_REMOVED lines=14> */
[----:B0-----:R-:W3:Y:S04]  /*245b0*/  LDL.LU R16, [R1+0x5f0] ;  /* 0x0005f00001107983 */ /* 0x001ee80000300800 */
[----:B------:R-:W3:Y:S04]  /*245c0*/  LDL.LU R17, [R1+0x5f4] ;  /* 0x0005f40001117983 */ /* 0x000ee80000300800 */
[----:B------:R-:W3:Y:S04]  /*245d0*/  LDL.LU R18, [R1+0x5f8] ;  /* 0x0005f80001127983 */ /* 0x000ee80000300800 */
[----:B------:R-:W3:Y:S01]  /*245e0*/  LDL.LU R19, [R1+0x5fc] ;  /* 0x0005fc0001137983 */ /* 0x000ee20000300800 */
[----:B--2---:R-:W-:-:S15]  /*245f0*/  HMMA.16816.F32 R4, R12, R10, R4 ;  /* 0x0000000a0c04723c */ /* 0x004fde0000001804 */
[----:B------:R-:W-:-:S04]  /*24600*/  NOP ;  /* 0x0000000000007918 */ /* 0x000fc80000000000 */
[----:B------:R-:W-:Y:S04]  /*24610*/  STL.64 [R1+0x600], R4 ;  /* 0x0006000401007387 */ /* 0x000fe80000100a00 */
[----:B------:R0:W-:Y:S04]  /*24620*/  STL.64 [R1+0x608], R6 ;  /* 0x0006080601007387 */ /* 0x0001e80000100a00 */
[----:B0-----:R-:W4:Y:S04]  /*24630*/  LDL.LU.64 R6, [R1+0x1a80] ;  /* 0x001a800001067983 */ /* 0x001f280000300a00 */
[----:B------:R-:W2:Y:S01]  /*24640*/  LDL.LU.64 R4, [R1+0x1a78] ;  /* 0x001a780001047983 */ /* 0x000ea20000300a00 */
[----:B---3--:R-:W-:Y:S03]  /*24650*/  HMMA.16816.F32 R16, R12, R8, R16 ;  /* 0x000000080c10723c */ /* 0x008fe60000001810 */
[----:B------:R-:W-:Y:S04]  /*24660*/  STL.64 [R1+0x19b0], R10 ;  /* 0x0019b00a01007387 */ /* 0x000fe80000100a00 */
[----:B------:R-:W-:-:S12]  /*24670*/  STL.64 [R1+0x19a8], R8 ;  /* 0x0019a80801007387 */ /* 0x000fd80000100a00 */
[----:B------:R-:W-:Y:S04]  /*24680*/  STL.64 [R1+0x5f0], R16 ;  /* 0x0005f01001007387 */ /* 0x000fe80000100a00 */
[----:B------:R4:W-:Y:S04]  /*24690*/  STL.64 [R1+0x5f8], R18 ;  /* 0x0005f81201007387 */ /* 0x0009e80000100a00 */
[----:B------:R-:W-:Y:S01]  /*246a0*/  STL [R1+0x1a70], R15 ;  /* 0x001a700f01007387 */ /* 0x000fe20000100800 */
[C---:B----4-:R-:W-:Y:S08]  /*246b0*/  HMMA.16816.F32 R16, R12.reuse, R6, R20 ;  /* 0x000000060c10723c */ /* 0x050ff00000001814 */
[----:B--2---:R-:W-:Y:S11]  /*246c0*/  HMMA.16816.F32 R8, R12, R4, R24 ;  /* 0x000000040c08723c */ /* 0x004ff60000001818 */
[----:B------:R-:W-:Y:S04]  /*246d0*/  STL.64 [R1+0x5e0], R16 ;  /* 0x0005e01001007387 */ /* 0x000fe80000100a00 */
[----:B------:R-:W-:Y:S04]  /*246e0*/  STL.64 [R1+0x5e8], R18 ;  /* 0x0005e81201007387 */ /* 0x000fe80000100a00 */
[----:B------:R-:W-:Y:S04]  /*246f0*/  STL [R1+0x1980], R5 ;  /* 0x0019800501007387 */ /* 0x000fe80000100800 */
[----:B------:R-:W-:Y:S04]  /*24700*/  STL.64 [R1+0x5d0], R8 ;  /* 0x0005d00801007387 */ /* 0x000fe80000100a00 */
[----:B------:R-:W-:Y:S04]  /*24710*/  STL.64 [R1+0x5d8], R10 ;  /* 0x0005d80a01007387 */ /* 0x000fe80000100a00 */
[----:B------:R-:W-:Y:S04]  /*24720*/  STL.64 [R1+0x1a48], R6 ;  /* 0x001a480601007387 */ /* 0x000fe80000100a00 */
[----:B------:R0:W-:Y:S04]  /*24730*/  STL [R1+0x1a40], R4 ;  /* 0x001a400401007387 */ /* 0x0001e80000100800 */
[----:B------:R-:W2:Y:S01]  /*24740*/  LDL.LU R20, [R1+0x560] ;  /* 0x0005600001147983 */ /* 0x000ea20000300800 */
[----:B0-----:R-:W-:-:S05]  /*24750*/  IMAD R4, R28, 0x100, R29 ;  /* 0x000001001c047824 */ /* 0x001fca00078e021d */
[----:B------:R-:W-:Y:S04]  /*24760*/  STL [R1+0x20], R4 ;  /* 0x0000200401007387 */ /* 0x000fe80000100800 */
[----:B------:R-:W2:Y:S04]  /*24770*/  LDL.LU R21, [R1+0x564] ;  /* 0x0005640001157983 */ /* 0x000ea80000300800 */
[----:B------:R-:W3:Y:S04]  /*24780*/  LDL.LU R22, [R1+0x568] ;  /* 0x0005680001167983 */ /* 0x000ee80000300800 */
[----:B------:R-:W3:Y:S04]  /*24790*/  LDL.LU R23, [R1+0x56c] ;  /* 0x00056c0001177983 */ /* 0x000ee80000300800 */
[----:B---3--:R0:W-:Y:S04]  /*247a0*/  STL.64 [R1+0x1a00], R22 ;  /* 0x001a001601007387 */ /* 0x0081e80000100a00 */
[----:B--2---:R1:W-:Y:S04]  /*247b0*/  STL.64 [R1+0x19f8], R20 ;  /* 0x0019f81401007387 */ /* 0x0043e80000100a00 */
[----:B------:R-:W2:Y:S04]  /*247c0*/  LDL.LU R24, [R1+0x580] ;  /* 0x0005800001187983 */ /* 0x000ea80000300800 */
[----:B------:R-:W2:Y:S04]  /*247d0*/  LDL.LU R25, [R1+0x584] ;  /* 0x0005840001197983 */ /* 0x000ea80000300800 */
[----:B------:R-:W3:Y:S04]  /*247e0*/  LDL.LU R26, [R1+0x588] ;  /* 0x00058800011a7983 */ /* 0x000ee80000300800 */
[----:B------:R-:W3:Y:S04]  /*247f0*/  LDL.LU R27, [R1+0x58c] ;  /* 0x00058c00011b7983 */ /* 0x000ee80000300800 */
[----:B---3--:R-:W-:Y:S04]  /*24800*/  STL.64 [R1+0x1a10], R26 ;  /* 0x001a101a01007387 */ /* 0x008fe80000100a00 */
[----:B--2---:R2:W-:Y:S04]  /*24810*/  STL.64 [R1+0x1a08], R24 ;  /* 0x001a081801007387 */ /* 0x0045e80000100a00 */
[----:B0-----:R-:W3:Y:S01]  /*24820*/  LDL R22, [R1] ;  /* 0x0000000001167983 */ /* 0x001ee20000100800 */
[----:B------:R-:W-:-:S02]  /*24830*/  IMAD.MOV.U32 R23, RZ, RZ, R3 ;  /* 0x000000ffff177224 */ /* 0x000fc400078e0003 */
[----:B-1----:R-:W-:Y:S02]  /*24840*/  IMAD.MOV.U32 R20, RZ, RZ, R2 ;  /* 0x000000ffff147224 */ /* 0x002fe400078e0002 */
[----:B------:R-:W-:Y:S01]  /*24850*/  IMAD.MOV.U32 R21, RZ, RZ, R0 ;  /* 0x000000ffff157224 */ /* 0x000fe200078e0000 */
[----:B---3--:R-:W-:Y:S04]  /*24860*/  STL.64 [R1+0x1a18], R22 ;  /* 0x001a181601007387 */ /* 0x008fe80000100a00 */
[----:B--2---:R-:W2:Y:S04]  /*24870*/  LDL.LU R24, [R1+0x590] ;  /* 0x0005900001187983 */ /* 0x004ea80000300800 */
        /* <DEDUP_REMOVED lines=19> */
[----:B------:R-:W2:Y:S04]  /*249b0*/  LDL.64 R22, [R1+0x10] ;  /* 0x0000100001167983 */ /* 0x000ea80000100a00 */
[----:B---3--:R-:W-:Y:S04]  /*249c0*/  STL.64 [R1+0x1a28], R26 ;  /* 0x001a281a01007387 */ /* 0x008fe80000100a00 */
[----:B------:R0:W-:Y:S04]  /*249d0*/  STL.64 [R1+0x1a20], R24 ;  /* 0x001a201801007387 */ /* 0x0001e80000100a00 */
[----:B0-----:R-:W3:Y:S04]  /*249e0*/  LDL.LU R24, [R1+0x5a0] ;  /* 0x0005a00001187983 */ /* 0x001ee80000300800 */
[----:B------:R-:W3:Y:S04]  /*249f0*/  LDL.LU R25, [R1+0x5a4] ;  /* 0x0005a40001197983 */ /* 0x000ee80000300800 */
[----:B------:R-:W2:Y:S04]  /*24a00*/  LDL.LU R26, [R1+0x5a8] ;  /* 0x0005a800011a7983 */ /* 0x000ea80000300800 */
[----:B------:R-:W2:Y:S01]  /*24a10*/  LDL.LU R27, [R1+0x5ac] ;  /* 0x0005ac00011b7983 */ /* 0x000ea20000300800 */
[----:B----4-:R-:W-:-:S02]  /*24a20*/  IMAD R28, R28, 0x100, R15 ;  /* 0x000001001c1c7824 */ /* 0x010fc400078e020f */
[----:B------:R-:W-:Y:S02]  /*24a30*/  IMAD R29, R29, 0x100, R2 ;  /* 0x000001001d1d7824 */ /* 0x000fe400078e0202 */
[----:B------:R-:W-:Y:S01]  /*24a40*/  IMAD R0, R0, 0x100, R3 ;  /* 0x0000010000007824 */ /* 0x000fe200078e0203 */
[----:B--2---:R-:W-:Y:S04]  /*24a50*/  STL.64 [R1+0x1a38], R26 ;  /* 0x001a381a01007387 */ /* 0x004fe80000100a00 */
[----:B---3--:R0:W-:Y:S04]  /*24a60*/  STL.64 [R1+0x1a30], R24 ;  /* 0x001a301801007387 */ /* 0x0081e80000100a00 */
[----:B0-----:R-:W2:Y:S04]  /*24a70*/  LDL.LU R24, [R1+0x5b0] ;  /* 0x0005b00001187983 */ /* 0x001ea80000300800 */
[----:B------:R-:W2:Y:S04]  /*24a80*/  LDL.LU R25, [R1+0x5b4] ;  /* 0x0005b40001197983 */ /* 0x000ea80000300800 */
[----:B------:R-:W2:Y:S04]  /*24a90*/  LDL.LU R26, [R1+0x5b8] ;  /* 0x0005b800011a7983 */ /* 0x000ea80000300800 */
[----:B------:R-:W2:Y:S04]  /*24aa0*/  LDL.LU R27, [R1+0x5bc] ;  /* 0x0005bc00011b7983 */ /* 0x000ea80000300800 */
[----:B------:R-:W3:Y:S04]  /*24ab0*/  LDL.LU R16, [R1+0x570] ;  /* 0x0005700001107983 */ /* 0x000ee80000300800 */
[----:B------:R-:W3:Y:S04]  /*24ac0*/  LDL.LU R17, [R1+0x574] ;  /* 0x0005740001117983 */ /* 0x000ee80000300800 */
[----:B------:R-:W3:Y:S04]  /*24ad0*/  LDL.LU R18, [R1+0x578] ;  /* 0x0005780001127983 */ /* 0x000ee80000300800 */
[----:B------:R-:W3:Y:S04]  /*24ae0*/  LDL.LU R19, [R1+0x57c] ;  /* 0x00057c0001137983 */ /* 0x000ee80000300800 */
[----:B------:R-:W4:Y:S04]  /*24af0*/  LDL.LU R8, [R1+0x540] ;  /* 0x0005400001087983 */ /* 0x000f280000300800 */
[----:B------:R-:W4:Y:S04]  /*24b00*/  LDL.LU R9, [R1+0x544] ;  /* 0x0005440001097983 */ /* 0x000f280000300800 */
[----:B------:R-:W4:Y:S04]  /*24b10*/  LDL.LU R10, [R1+0x548] ;  /* 0x00054800010a7983 */ /* 0x000f280000300800 */
[----:B------:R-:W4:Y:S04]  /*24b20*/  LDL.LU R11, [R1+0x54c] ;  /* 0x00054c00010b7983 */ /* 0x000f280000300800 */
[----:B------:R-:W2:Y:S04]  /*24b30*/  LDL.LU R15, [R1+0x1a70] ;  /* 0x001a7000010f7983 */ /* 0x000ea80000300800 */
[----:B------:R-:W2:Y:S04]  /*24b40*/  LDL.LU R2, [R1+0x1a6c] ;  /* 0x001a6c0001027983 */ /* 0x000ea80000300800 */
[----:B------:R-:W2:Y:S02]  /*24b50*/  LDL.LU R3, [R1+0x1a68] ;  /* 0x001a680001037983 */ /* 0x000ea40000300800 */
[----:B--2---:R-:W-:Y:S02]  /*24b60*/  HMMA.16816.F32 R12, R12, R2, R4 ;  /* 0x000000020c0c723c */ /* 0x004fe40000001804 */
[----:B------:R-:W2:Y:S04]  /*24b70*/  LDL.LU.64 R6, [R1+0x1a60] ;  /* 0x001a600001067983 */ /* 0x000ea80000300a00 */
[----:B------:R-:W2:-:S13]  /*24b80*/  LDL.LU.64 R4, [R1+0x1a58] ;  /* 0x001a580001047983 */ /* 0x000e9a0000300a00 */
[----:B------:R-:W-:Y:S04]  /*24b90*/  STL.64 [R1+0x2b0], R12 ;  /* 0x0002b00c01007387 */ /* 0x000fe80000100a00 */
[----:B------:R0:W-:Y:S04]  /*24ba0*/  STL.64 [R1+0x2b8], R14 ;  /* 0x0002b80e01007387 */ /* 0x0001e80000100a00 */
[----:B0-----:R-:W2:Y:S04]  /*24bb0*/  LDL.LU R15, [R1+0x20] ;  /* 0x00002000010f7983 */ /* 0x001ea80000300800 */
[----:B------:R-:W-:Y:S04]  /*24bc0*/  STL [R1+0x1954], R2 ;  /* 0x0019540201007387 */ /* 0x000fe80000100800 */
[----:B------:R0:W-:Y:S04]  /*24bd0*/  STL [R1+0x1950], R3 ;  /* 0x0019500301007387 */ /* 0x0001e80000100800 */
[----:B0-----:R-:W3:Y:S01]  /*24be0*/  LDL.64 R2, [R1+0x18] ;  /* 0x0000180001027983 */ /* 0x001ee20000100a00 */
[----:B------:R-:W-:-:S02]  /*24bf0*/  F2FP.F16.E4M3.UNPACK_B R13, R28 ;  /* 0x0000001cff0d723e */ /* 0x000fc400020006ff */
[----:B------:R-:W-:Y:S01]  /*24c00*/  F2FP.F16.E4M3.UNPACK_B R14, R29 ;  /* 0x0000001dff0e723e */ /* 0x000fe200020006ff */
[----:B------:R-:W4:Y:S04]  /*24c10*/  LDL.LU R28, [R1+0x1a54] ;  /* 0x001a5400011c7983 */ /* 0x000f280000300800 */
[----:B------:R-:W4:Y:S01]  /*24c20*/  LDL.LU R29, [R1+0x1a50] ;  /* 0x001a5000011d7983 */ /* 0x000f220000300800 */
[----:B--2---:R-:W-:Y:S02]  /*24c30*/  F2FP.F16.E4M3.UNPACK_B R12, R15 ;  /* 0x0000000fff0c723e */ /* 0x004fe400020006ff */
[----:B------:R-:W-:-:S07]  /*24c40*/  F2FP.F16.E4M3.UNPACK_B R15, R0 ;  /* 0x00000000ff0f723e */ /* 0x000fce00020006ff */
[----:B---3--:R-:W-:-:S15]  /*24c50*/  HMMA.16816.F32 R4, R12, R2, R4 ;  /* 0x000000020c04723c */ /* 0x008fde0000001804 */
[----:B------:R-:W-:-:S04]  /*24c60*/  NOP ;  /* 0x0000000000007918 */ /* 0x000fc80000000000 */
[----:B------:R-:W-:Y:S04]  /*24c70*/  STL.64 [R1+0x5c0], R4 ;  /* 0x0005c00401007387 */ /* 0x000fe80000100a00 */
[----:B------:R0:W-:Y:S04]  /*24c80*/  STL.64 [R1+0x5c8], R6 ;  /* 0x0005c80601007387 */ /* 0x0001e80000100a00 */
[----:B0-----:R-:W2:Y:S04]  /*24c90*/  LDL.LU.64 R6, [R1+0x1a48] ;  /* 0x001a480001067983 */ /* 0x001ea80000300a00 */
[----:B------:R-:W3:Y:S01]  /*24ca0*/  LDL.LU R4, [R1+0x1a40] ;  /* 0x001a400001047983 */ /* 0x000ee20000300800 */
[----:B------:R-:W-:Y:S01]  /*24cb0*/  HMMA.16816.F32 R24, R12, R22, R24 ;  /* 0x000000160c18723c */ /* 0x000fe20000001818 */
[----:B------:R-:W-:-:S02]  /*24cc0*/  IMAD.MOV.U32 R5, RZ, RZ, R2 ;  /* 0x000000ffff057224 */ /* 0x000fc400078e0002 */
[----:B--2---:R-:W-:Y:S04]  /*24cd0*/  STL.64 [R1+0x1990], R6 ;  /* 0x0019900601007387 */ /* 0x004fe80000100a00 */
[----:B---3--:R0:W-:Y:S04]  /*24ce0*/  STL.64 [R1+0x1988], R4 ;  /* 0x0019880401007387 */ /* 0x0081e80000100a00 */
[----:B0-----:R-:W2:Y:S04]  /*24cf0*/  LDL.LU R4, [R1+0x550] ;  /* 0x0005500001047983 */ /* 0x001ea80000300800 */
[----:B------:R-:W2:Y:S04]  /*24d00*/  LDL.LU R5, [R1+0x554] ;  /* 0x0005540001057983 */ /* 0x000ea80000300800 */
[----:B------:R-:W2:Y:S04]  /*24d10*/  LDL.LU R6, [R1+0x558] ;  /* 0x0005580001067983 */ /* 0x000ea80000300800 */
[----:B------:R-:W2:Y:S04]  /*24d20*/  LDL.LU R7, [R1+0x55c] ;  /* 0x00055c0001077983 */ /* 0x000ea80000300800 */
[----:B------:R-:W-:Y:S04]  /*24d30*/  STL.64 [R1+0x5b0], R24 ;  /* 0x0005b01801007387 */ /* 0x000fe80000100a00 */
[----:B------:R0:W-:Y:S04]  /*24d40*/  STL.64 [R1+0x5b8], R26 ;  /* 0x0005b81a01007387 */ /* 0x0001e80000100a00 */
[----:B0-----:R-:W3:Y:S04]  /*24d50*/  LDL.LU.64 R26, [R1+0x1a38] ;  /* 0x001a3800011a7983 */ /* 0x001ee80000300a00 */
[----:B------:R-:W3:Y:S01]  /*24d60*/  LDL.LU.64 R24, [R1+0x1a30] ;  /* 0x001a300001187983 */ /* 0x000ee20000300a00 */
[----:B------:R-:W-:-:S02]  /*24d70*/  IMAD.MOV.U32 R2, RZ, RZ, R22 ;  /* 0x000000ffff027224 */ /* 0x000fc400078e0016 */
[----:B------:R-:W-:Y:S02]  /*24d80*/  IMAD.MOV.U32 R0, RZ, RZ, R23 ;  /* 0x000000ffff007224 */ /* 0x000fe400078e0017 */
[----:B---3--:R-:W-:Y:S01]  /*24d90*/  HMMA.16816.F32 R20, R12, R20, R24 ;  /* 0x000000140c14723c */ /* 0x008fe20000001818 */
[----:B------:R-:W3:Y:S04]  /*24da0*/  LDL.LU.64 R26, [R1+0x1a28] ;  /* 0x001a2800011a7983 */ /* 0x000ee80000300a00 */
[----:B------:R-:W3:-:S14]  /*24db0*/  LDL.LU.64 R24, [R1+0x1a20] ;  /* 0x001a200001187983 */ /* 0x000edc0000300a00 */
        /* <DEDUP_REMOVED lines=9> */
[----:B------:R-:W3:Y:S01]  /*24e50*/  LDL.LU.64 R20, [R1+0x19f8] ;  /* 0x0019f80001147983 */ /* 0x000ee20000300a00 */
[----:B----4-:R-:W-:-:S15]  /*24e60*/  HMMA.16816.F32 R24, R12, R28, R24 ;  /* 0x0000001c0c18723c */ /* 0x010fde0000001818 */
[----:B------:R-:W-:-:S04]  /*24e70*/  NOP ;  /* 0x0000000000007918 */ /* 0x000fc80000000000 */
[----:B------:R-:W-:Y:S04]  /*24e80*/  STL.64 [R1+0x580], R24 ;  /* 0x0005801801007387 */ /* 0x000fe80000100a00 */
[----:B------:R0:W-:Y:S04]  /*24e90*/  STL.64 [R1+0x588], R26 ;  /* 0x0005881a01007387 */ /* 0x0001e80000100a00 */
[----:B0-----:R-:W4:Y:S04]  /*24ea0*/  LDL.LU.64 R26, [R1+0x19f0] ;  /* 0x0019f000011a7983 */ /* 0x001f280000300a00 */
[----:B------:R-:W3:Y:S04]  /*24eb0*/  LDL.LU.64 R24, [R1+0x19e8] ;  /* 0x0019e80001187983 */ /* 0x000ee80000300a00 */
[----:B------:R-:W-:Y:S04]  /*24ec0*/  STL [R1+0x1958], R28 ;  /* 0x0019581c01007387 */ /* 0x000fe80000100800 */
[----:B------:R-:W-:Y:S01]  /*24ed0*/  STL [R1+0x1938], R29 ;  /* 0x0019381d01007387 */ /* 0x000fe20000100800 */
[C---:B----4-:R-:W-:Y:S08]  /*24ee0*/  HMMA.16816.F32 R16, R12.reuse, R26, R16 ;  /* 0x0000001a0c10723c */ /* 0x050ff00000001810 */
[----:B---3--:R-:W-:Y:S11]  /*24ef0*/  HMMA.16816.F32 R20, R12, R24, R20 ;  /* 0x000000180c14723c */ /* 0x008ff60000001814 */
        /* <DEDUP_REMOVED lines=8> */
[----:B------:R0:W-:Y:S04]  /*24f80*/  STL.64 [R1+0x1910], R26 ;  /* 0x0019101a01007387 */ /* 0x0001e80000100a00 */
[----:B0-----:R-:W3:Y:S04]  /*24f90*/  LDL.64 R26, [R1+0x8] ;  /* 0x00000800011a7983 */ /* 0x001ee80000100a00 */
[----:B------:R0:W-:Y:S02]  /*24fa0*/  STL.64 [R1+0x1908], R24 ;  /* 0x0019081801007387 */ /* 0x0001e40000100a00 */
[----:B0-----:R-:W-:-:S02]  /*24fb0*/  IMAD.MOV.U32 R24, RZ, RZ, R2 ;  /* 0x000000ffff187224 */ /* 0x001fc400078e0002 */
[----:B------:R-:W-:Y:S01]  /*24fc0*/  IMAD.MOV.U32 R25, RZ, RZ, R0 ;  /* 0x000000ffff197224 */ /* 0x000fe200078e0000 */
[----:B--2---:R-:W-:-:S15]  /*24fd0*/  HMMA.16816.F32 R4, R12, R22, R4 ;  /* 0x000000160c04723c */ /* 0x004fde0000001804 */
[----:B------:R-:W-:-:S04]  /*24fe0*/  NOP ;  /* 0x0000000000007918 */ /* 0x000fc80000000000 */
[----:B------:R-:W-:Y:S04]  /*24ff0*/  STL.64 [R1+0x550], R4 ;  /* 0x0005500401007387 */ /* 0x000fe80000100a00 */
[----:B------:R-:W-:Y:S04]  /*25000*/  STL.64 [R1+0x558], R6 ;  /* 0x0005580601007387 */ /* 0x000fe80000100a00 */
[----:B---3--:R-:W-:Y:S04]  /*25010*/  STL.64 [R1+0x1948], R26 ;  /* 0x0019481a01007387 */ /* 0x008fe80000100a00 */
[----:B------:R0:W-:Y:S04]  /*25020*/  STL.64 [R1+0x1940], R24 ;  /* 0x0019401801007387 */ /* 0x0001e80000100a00 */
[----:B0-----:R-:W2:Y:S01]  /*25030*/  LDL.LU R24, [R1+0x2a0] ;  /* 0x0002a00001187983 */ /* 0x001ea20000300800 */
[----:B------:R-:W-:-:S15]  /*25040*/  HMMA.16816.F32 R4, R12, R20, R8 ;  /* 0x000000140c04723c */ /* 0x000fde0000001808 */
[----:B------:R-:W-:-:S04]  /*25050*/  NOP ;  /* 0x0000000000007918 */ /* 0x000fc80000000000 */
[----:B------:R0:W-:Y:S04]  /*25060*/  STL.64 [R1+0x540], R4 ;  /* 0x0005400401007387 */ /* 0x0001e80000100a00 */
[----:B------:R1:W-:Y:S04]  /*25070*/  STL.64 [R1+0x548], R6 ;  /* 0x0005480601007387 */ /* 0x0003e80000100a00 */
[----:B--2---:R-:W-:Y:S04]  /*25080*/  STL [R1+0x195c], R24 ;  /* 0x00195c1801007387 */ /* 0x004fe80000100800 */
[----:B------:R-:W2:Y:S04]  /*25090*/  LDL.LU R25, [R1+0x2a4] ;  /* 0x0002a40001197983 */ /* 0x000ea80000300800 */
[----:B------:R-:W3:Y:S04]  /*250a0*/  LDL.LU R26, [R1+0x2a8] ;  /* 0x0002a800011a7983 */ /* 0x000ee80000300800 */
[----:B------:R-:W3:Y:S04]  /*250b0*/  LDL.LU R27, [R1+0x2ac] ;  /* 0x0002ac00011b7983 */ /* 0x000ee80000300800 */
[----:B0-----:R-:W2:Y:S04]  /*250c0*/  LDL.LU R4, [R1+0x500] ;  /* 0x0005000001047983 */ /* 0x001ea80000300800 */
[----:B------:R-:W2:Y:S04]  /*250d0*/  LDL.LU R5, [R1+0x504] ;  /* 0x0005040001057983 */ /* 0x000ea80000300800 */
[----:B-1----:R-:W2:Y:S04]  /*250e0*/  LDL.LU R6, [R1+0x508] ;  /* 0x0005080001067983 */ /* 0x002ea80000300800 */
        /* <DEDUP_REMOVED lines=18> */
[----:B---3--:R-:W-:Y:S04]  /*25210*/  STL.64 [R1+0x1968], R26 ;  /* 0x0019681a01007387 */ /* 0x008fe80000100a00 */
[----:B--2---:R0:W-:Y:S04]  /*25220*/  STL.64 [R1+0x1960], R24 ;  /* 0x0019601801007387 */ /* 0x0041e80000100a00 */
[----:B0-----:R-:W2:Y:S04]  /*25230*/  LDL.LU R24, [R1+0x4e0] ;  /* 0x0004e00001187983 */ /* 0x001ea80000300800 */
[----:B------:R-:W2:Y:S04]  /*25240*/  LDL.LU R25, [R1+0x4e4] ;  /* 0x0004e40001197983 */ /* 0x000ea80000300800 */
[----:B------:R-:W3:Y:S04]  /*25250*/  LDL.LU R26, [R1+0x4e8] ;  /* 0x0004e800011a7983 */ /* 0x000ee80000300800 */
[----:B------:R-:W3:Y:S01]  /*25260*/  LDL.LU R27, [R1+0x4ec] ;  /* 0x0004ec00011b7983 */ /* 0x000ee20000300800 */
[C---:B------:R-:W-:Y:S03]  /*25270*/  HMMA.16816.F32 R8, R12.reuse, R18, R8 ;  /* 0x000000120c08723c */ /* 0x040fe60000001808 */
[----:B---3--:R-:W-:Y:S04]  /*25280*/  STL.64 [R1+0x1978], R26 ;  /* 0x0019781a01007387 */ /* 0x008fe80000100a00 */
[----:B--2---:R0:W-:Y:S04]  /*25290*/  STL.64 [R1+0x1970], R24 ;  /* 0x0019701801007387 */ /* 0x0041e80000100a00 */
[----:B0-----:R-:W2:Y:S04]  /*252a0*/  LDL.LU R24, [R1+0x4f0] ;  /* 0x0004f00001187983 */ /* 0x001ea80000300800 */
[----:B------:R-:W2:Y:S04]  /*252b0*/  LDL.LU R25, [R1+0x4f4] ;  /* 0x0004f40001197983 */ /* 0x000ea80000300800 */
[----:B------:R-:W2:Y:S04]  /*252c0*/  LDL.LU R26, [R1+0x4f8] ;  /* 0x0004f800011a7983 */ /* 0x000ea80000300800 */
[----:B------:R-:W2:Y:S04]  /*252d0*/  LDL.LU R27, [R1+0x4fc] ;  /* 0x0004fc00011b7983 */ /* 0x000ea80000300800 */
[----:B------:R-:W3:Y:S04]  /*252e0*/  LDL.LU R29, [R1+0x114c] ;  /* 0x00114c00011d7983 */ /* 0x000ee80000300800 */
[----:B------:R-:W2:Y:S04]  /*252f0*/  LDL.LU R28, [R1+0x1158] ;  /* 0x00115800011c7983 */ /* 0x000ea80000300800 */
        /* <DEDUP_REMOVED lines=17> */
[----:B0-----:R-:W4:Y:S04]  /*25410*/  LDL.LU.64 R10, [R1+0x19b0] ;  /* 0x0019b000010a7983 */ /* 0x001f280000300a00 */
[----:B------:R-:W2:Y:S04]  /*25420*/  LDL.LU.64 R8, [R1+0x19a8] ;  /* 0x0019a80001087983 */ /* 0x000ea80000300a00 */
[----:B------:R-:W-:Y:S04]  /*25430*/  STL.64 [R1+0x18d0], R18 ;  /* 0x0018d01201007387 */ /* 0x000fe80000100a00 */
[----:B------:R0:W-:Y:S04]  /*25440*/  STL.64 [R1+0x18c8], R16 ;  /* 0x0018c81001007387 */ /* 0x0001e80000100a00 */
[----:B0-----:R-:W2:Y:S04]  /*25450*/  LDL.LU R16, [R1+0x4c0] ;  /* 0x0004c00001107983 */ /* 0x001ea80000300800 */
[----:B------:R-:W2:Y:S04]  /*25460*/  LDL.LU R17, [R1+0x4c4] ;  /* 0x0004c40001117983 */ /* 0x000ea80000300800 */
[----:B------:R-:W2:Y:S04]  /*25470*/  LDL.LU R18, [R1+0x4c8] ;  /* 0x0004c80001127983 */ /* 0x000ea80000300800 */
[----:B------:R-:W2:Y:S01]  /*25480*/  LDL.LU R19, [R1+0x4cc] ;  /* 0x0004cc0001137983 */ /* 0x000ea20000300800 */
[----:B----4-:R-:W-:-:S15]  /*25490*/  HMMA.16816.F32 R4, R12, R10, R4 ;  /* 0x0000000a0c04723c */ /* 0x010fde0000001804 */
        /* <DEDUP_REMOVED lines=10> */
[----:B------:R-:W4:Y:S04]  /*25540*/  LDL.LU.64 R4, [R1+0x1988] ;  /* 0x0019880001047983 */ /* 0x000f280000300a00 */
[----:B------:R4:W-:Y:S01]  /*25550*/  STL.64 [R1+0x18b0], R10 ;  /* 0x0018b00a01007387 */ /* 0x0009e20000100a00 */
[----:B--2---:R-:W-:Y:S01]  /*25560*/  HMMA.16816.F32 R24, R12, R6, R24 ;  /* 0x000000060c18723c */ /* 0x004fe20000001818 */
[----:B----4-:R-:W-:-:S02]  /*25570*/  IMAD.MOV.U32 R10, RZ, RZ, R5 ;  /* 0x000000ffff0a7224 */ /* 0x010fc400078e0005 */
[----:B------:R-:W2:Y:S04]  /*25580*/  LDL.LU R5, [R1+0x1980] ;  /* 0x0019800001057983 */ /* 0x000ea80000300800 */
[----:B------:R-:W4:Y:S04]  /*25590*/  LDL R11, [R1+0x1c] ;  /* 0x00001c00010b7983 */ /* 0x000f280000100800 */
[----:B------:R0:W-:Y:S04]  /*255a0*/  STL.64 [R1+0x18a8], R8 ;  /* 0x0018a80801007387 */ /* 0x0001e80000100a00 */
[----:B0-----:R-:W2:Y:S04]  /*255b0*/  LDL.LU R9, [R1+0x1154] ;  /* 0x0011540001097983 */ /* 0x001ea80000300800 */
        /* <DEDUP_REMOVED lines=12> */
[----:B------:R0:W-:Y:S01]  /*25680*/  STL.64 [R1+0x1888], R4 ;  /* 0x0018880401007387 */ /* 0x0001e20000100a00 */
[----:B------:R-:W-:-:S02]  /*25690*/  IMAD R9, R9, 0x100, R28 ;  /* 0x0000010009097824 */ /* 0x000fc400078e021c */
[----:B------:R-:W-:Y:S02]  /*256a0*/  IMAD R8, R8, 0x100, R2 ;  /* 0x0000010008087824 */ /* 0x000fe400078e0202 */
[----:B------:R-:W-:Y:S01]  /*256b0*/  IMAD R0, R0, 0x100, R3 ;  /* 0x0000010000007824 */ /* 0x000fe200078e0203 */
[----:B0-----:R-:W4:Y:S04]  /*256c0*/  LDL.LU R4, [R1+0x4d0] ;  /* 0x0004d00001047983 */ /* 0x001f280000300800 */
[----:B------:R-:W4:Y:S04]  /*256d0*/  LDL.LU R5, [R1+0x4d4] ;  /* 0x0004d40001057983 */ /* 0x000f280000300800 */
[----:B------:R-:W4:Y:S04]  /*256e0*/  LDL.LU R6, [R1+0x4d8] ;  /* 0x0004d80001067983 */ /* 0x000f280000300800 */
[----:B------:R-:W4:Y:S01]  /*256f0*/  LDL.LU R7, [R1+0x4dc] ;  /* 0x0004dc0001077983 */ /* 0x000f220000300800 */
[----:B---3--:R-:W-:-:S03]  /*25700*/  IMAD R29, R29, 0x100, R24 ;  /* 0x000001001d1d7824 */ /* 0x008fc600078e0218 */
[----:B------:R-:W2:Y:S04]  /*25710*/  LDL.LU R24, [R1+0x195c] ;  /* 0x00195c0001187983 */ /* 0x000ea80000300800 */
[----:B------:R-:W3:Y:S04]  /*25720*/  LDL.LU R28, [R1+0x1958] ;  /* 0x00195800011c7983 */ /* 0x000ee80000300800 */
[----:B------:R-:W2:Y:S04]  /*25730*/  LDL.LU R2, [R1+0x1954] ;  /* 0x0019540001027983 */ /* 0x000ea80000300800 */
[----:B------:R-:W2:Y:S02]  /*25740*/  LDL.LU R3, [R1+0x1950] ;  /* 0x0019500001037983 */ /* 0x000ea40000300800 */
[----:B--2---:R-:W-:Y:S02]  /*25750*/  HMMA.16816.F32 R12, R12, R2, R24 ;  /* 0x000000020c0c723c */ /* 0x004fe40000001818 */
[----:B------:R-:W2:Y:S04]  /*25760*/  LDL.LU.64 R26, [R1+0x1948] ;  /* 0x00194800011a7983 */ /* 0x000ea80000300a00 */
[----:B------:R-:W2:Y:S04]  /*25770*/  LDL.LU.64 R24, [R1+0x1940] ;  /* 0x0019400001187983 */ /* 0x000ea80000300a00 */
[----:B------:R-:W-:Y:S09]  /*25780*/  STL [R1+0x1880], R3 ;  /* 0x0018800301007387 */ /* 0x000ff20000100800 */
[----:B------:R0:W-:Y:S04]  /*25790*/  STL.64 [R1+0x2a0], R12 ;  /* 0x0002a00c01007387 */ /* 0x0001e80000100a00 */
[----:B------:R1:W-:Y:S01]  /*257a0*/  STL.64 [R1+0x2a8], R14 ;  /* 0x0002a80e01007387 */ /* 0x0003e20000100a00 */
[----:B0-----:R-:W-:-:S02]  /*257b0*/  F2FP.F16.E4M3.UNPACK_B R12, R29 ;  /* 0x0000001dff0c723e */ /* 0x001fc400020006ff */
[----:B------:R-:W-:Y:S02]  /*257c0*/  F2FP.F16.E4M3.UNPACK_B R13, R9 ;  /* 0x00000009ff0d723e */ /* 0x000fe400020006ff */
[----:B-1----:R-:W-:Y:S02]  /*257d0*/  F2FP.F16.E4M3.UNPACK_B R14, R8 ;  /* 0x00000008ff0e723e */ /* 0x002fe400020006ff */
[----:B------:R-:W-:Y:S01]  /*257e0*/  F2FP.F16.E4M3.UNPACK_B R15, R0 ;  /* 0x00000000ff0f723e */ /* 0x000fe200020006ff */
[----:B------:R-:W3:Y:S06]  /*257f0*/  LDL.LU R29, [R1+0x1938] ;  /* 0x00193800011d7983 */ /* 0x000eec0000300800 */
[----:B----4-:R-:W-:-:S15]  /*25800*/  HMMA.16816.F32 R4, R12, R10, R4 ;  /* 0x0000000a0c04723c */ /* 0x010fde0000001804 */
[----:B------:R-:W-:-:S04]  /*25810*/  NOP ;  /* 0x0000000000007918 */ /* 0x000fc80000000000 */
[----:B------:R-:W-:Y:S04]  /*25820*/  STL.64 [R1+0x4d0], R4 ;  /* 0x0004d00401007387 */ /* 0x000fe80000100a00 */
[----:B------:R0:W-:Y:S01]  /*25830*/  STL.64 [R1+0x4d8], R6 ;  /* 0x0004d80601007387 */ /* 0x0001e20000100a00 */
[C---:B--2---:R-:W-:Y:S08]  /*25840*/  HMMA.16816.F32 R8, R12.reuse, R24, R16 ;  /* 0x000000180c08723c */ /* 0x044ff00000001810 */
[----:B0-----:R-:W-:Y:S01]  /*25850*/  HMMA.16816.F32 R4, R12, R26, R20 ;  /* 0x0000001a0c04723c */ /* 0x001fe20000001814 */
[----:B------:R-:W-:-:S02]  /*25860*/  IMAD.MOV.U32 R3, RZ, RZ, R26 ;  /* 0x000000ffff037224 */ /* 0x000fc400078e001a */
[----:B------:R-:W-:-:S08]  /*25870*/  IMAD.MOV.U32 R0, RZ, RZ, R27 ;  /* 0x000000ffff007224 */ /* 0x000fd000078e001b */
[----:B------:R0:W-:Y:S04]  /*25880*/  STL.64 [R1+0x4c0], R8 ;  /* 0x0004c00801007387 */ /* 0x0001e80000100a00 */
[----:B------:R1:W-:Y:S04]  /*25890*/  STL.64 [R1+0x4c8], R10 ;  /* 0x0004c80a01007387 */ /* 0x0003e80000100a00 */
[----:B------:R-:W-:Y:S04]  /*258a0*/  STL.64 [R1+0x4b0], R4 ;  /* 0x0004b00401007387 */ /* 0x000fe80000100a00 */
[----:B------:R-:W-:Y:S04]  /*258b0*/  STL.64 [R1+0x4b8], R6 ;  /* 0x0004b80601007387 */ /* 0x000fe80000100a00 */
[----:B0-----:R-:W2:Y:S04]  /*258c0*/  LDL.LU R8, [R1+0x430] ;  /* 0x0004300001087983 */ /* 0x001ea80000300800 */
[----:B------:R-:W2:Y:S04]  /*258d0*/  LDL.LU R9, [R1+0x434] ;  /* 0x0004340001097983 */ /* 0x000ea80000300800 */
[----:B-1----:R-:W4:Y:S04]  /*258e0*/  LDL.LU R10, [R1+0x438] ;  /* 0x00043800010a7983 */ /* 0x002f280000300800 */
        /* <DEDUP_REMOVED lines=9> */
[----:B--2---:R0:W-:Y:S04]  /*25980*/  STL.64 [R1+0x1920], R26 ;  /* 0x0019201a01007387 */ /* 0x0041e80000100a00 */
[----:B0-----:R-:W2:Y:S04]  /*25990*/  LDL R26, [R1] ;  /* 0x00000000011a7983 */ /* 0x001ea80000100800 */
[----:B------:R-:W2:Y:S04]  /*259a0*/  LDL R27, [R1+0x4] ;  /* 0x00000400011b7983 */ /* 0x000ea80000100800 */
[----:B------:R-:W-:Y:S04]  /*259b0*/  STL.64 [R1+0x1918], R24 ;  /* 0x0019181801007387 */ /* 0x000fe80000100a00 */
[----:B------:R-:W-:Y:S04]  /*259c0*/  STL.64 [R1+0x1900], R22 ;  /* 0x0019001601007387 */ /* 0x000fe80000100a00 */
        /* <DEDUP_REMOVED lines=21> */
[----:B----4-:R-:W-:Y:S04]  /*25b20*/  STL.64 [R1+0x18c0], R10 ;  /* 0x0018c00a01007387 */ /* 0x010fe80000100a00 */
[----:B------:R0:W-:Y:S04]  /*25b30*/  STL.64 [R1+0x18b8], R8 ;  /* 0x0018b80801007387 */ /* 0x0001e80000100a00 */
[----:B0-----:R-:W4:Y:S04]  /*25b40*/  LDL.LU R8, [R1+0x440] ;  /* 0x0004400001087983 */ /* 0x001f280000300800 */
[----:B------:R-:W4:Y:S04]  /*25b50*/  LDL.LU R9, [R1+0x444] ;  /* 0x0004440001097983 */ /* 0x000f280000300800 */
[----:B------:R-:W4:Y:S04]  /*25b60*/  LDL.LU R10, [R1+0x448] ;  /* 0x00044800010a7983 */ /* 0x000f280000300800 */
[----:B------:R-:W4:Y:S04]  /*25b70*/  LDL.LU R11, [R1+0x44c] ;  /* 0x00044c00010b7983 */ /* 0x000f280000300800 */
[----:B------:R-:W2:Y:S04]  /*25b80*/  LDL.LU R4, [R1+0x410] ;  /* 0x0004100001047983 */ /* 0x000ea80000300800 */
[----:B------:R-:W2:Y:S04]  /*25b90*/  LDL.LU R5, [R1+0x414] ;  /* 0x0004140001057983 */ /* 0x000ea80000300800 */
[----:B------:R-:W2:Y:S04]  /*25ba0*/  LDL.LU R6, [R1+0x418] ;  /* 0x0004180001067983 */ /* 0x000ea80000300800 */
[----:B------:R-:W2:Y:S01]  /*25bb0*/  LDL.LU R7, [R1+0x41c] ;  /* 0x00041c0001077983 */ /* 0x000ea20000300800 */
[C---:B------:R-:W-:Y:S03]  /*25bc0*/  HMMA.16816.F32 R24, R12.reuse, R26, R20 ;  /* 0x0000001a0c18723c */ /* 0x040fe60000001814 */
[----:B--2---:R-:W-:Y:S04]  /*25bd0*/  STL.64 [R1+0x18a0], R6 ;  /* 0x0018a00601007387 */ /* 0x004fe80000100a00 */
[----:B------:R0:W-:Y:S04]  /*25be0*/  STL.64 [R1+0x1898], R4 ;  /* 0x0018980401007387 */ /* 0x0001e80000100a00 */
[----:B0-----:R-:W2:Y:S04]  /*25bf0*/  LDL.LU R4, [R1+0x420] ;  /* 0x0004200001047983 */ /* 0x001ea80000300800 */
[----:B------:R-:W2:Y:S04]  /*25c00*/  LDL.LU R5, [R1+0x424] ;  /* 0x0004240001057983 */ /* 0x000ea80000300800 */
[----:B------:R-:W2:Y:S04]  /*25c10*/  LDL.LU R6, [R1+0x428] ;  /* 0x0004280001067983 */ /* 0x000ea80000300800 */
[----:B------:R-:W2:Y:S04]  /*25c20*/  LDL.LU R7, [R1+0x42c] ;  /* 0x00042c0001077983 */ /* 0x000ea80000300800 */
[----:B------:R-:W2:Y:S04]  /*25c30*/  LDL.LU.64 R22, [R1+0x1930] ;  /* 0x0019300001167983 */ /* 0x000ea80000300a00 */
        /* <DEDUP_REMOVED lines=42> */
[----:B0-----:R-:W4:Y:S04]  /*25ee0*/  LDL.LU.64 R18, [R1+0x18d0] ;  /* 0x0018d00001127983 */ /* 0x001f280000300a00 */
[----:B------:R-:W2:Y:S04]  /*25ef0*/  LDL.LU.64 R16, [R1+0x18c8] ;  /* 0x0018c80001107983 */ /* 0x000ea80000300a00 */
[----:B------:R-:W-:Y:S04]  /*25f00*/  STL.64 [R1+0x17f0], R22 ;  /* 0x0017f01601007387 */ /* 0x000fe80000100a00 */
[----:B------:R0:W-:Y:S04]  /*25f10*/  STL.64 [R1+0x17e8], R20 ;  /* 0x0017e81401007387 */ /* 0x0001e80000100a00 */
[----:B0-----:R-:W3:Y:S04]  /*25f20*/  LDL.LU R20, [R1+0x3f0] ;  /* 0x0003f00001147983 */ /* 0x001ee80000300800 */
[----:B------:R-:W3:Y:S04]  /*25f30*/  LDL.LU R21, [R1+0x3f4] ;  /* 0x0003f40001157983 */ /* 0x000ee80000300800 */
[----:B------:R-:W3:Y:S04]  /*25f40*/  LDL.LU R22, [R1+0x3f8] ;  /* 0x0003f80001167983 */ /* 0x000ee80000300800 */
[----:B------:R-:W3:Y:S01]  /*25f50*/  LDL.LU R23, [R1+0x3fc] ;  /* 0x0003fc0001177983 */ /* 0x000ee20000300800 */
        /* <DEDUP_REMOVED lines=29> */
[----:B------:R-:W2:Y:S04]  /*26130*/  LDL.LU.64 R4, [R1+0x1888] ;  /* 0x0018880001047983 */ /* 0x000ea80000300a00 */
[----:B------:R-:W-:Y:S04]  /*26140*/  STL.64 [R1+0x17e0], R10 ;  /* 0x0017e00a01007387 */ /* 0x000fe80000100a00 */
[----:B------:R2:W-:Y:S01]  /*26150*/  STL.64 [R1+0x17d8], R8 ;  /* 0x0017d80801007387 */ /* 0x0005e20000100a00 */
[C---:B---3--:R-:W-:Y:S08]  /*26160*/  HMMA.16816.F32 R16, R12.reuse, R6, R16 ;  /* 0x000000060c10723c */ /* 0x048ff00000001810 */
[----:B--2---:R-:W-:Y:S01]  /*26170*/  HMMA.16816.F32 R8, R12, R4, R20 ;  /* 0x000000040c08723c */ /* 0x004fe20000001814 */
[----:B------:R0:W-:Y:S02]  /*26180*/  STL.64 [R1+0x17a8], R6 ;  /* 0x0017a80601007387 */ /* 0x0001e40000100a00 */
[----:B0-----:R-:W-:-:S08]  /*26190*/  IMAD R6, R25, 0x100, R24 ;  /* 0x0000010019067824 */ /* 0x001fd000078e0218 */
[----:B------:R-:W-:Y:S04]  /*261a0*/  STL.64 [R1+0x400], R16 ;  /* 0x0004001001007387 */ /* 0x000fe80000100a00 */
[----:B------:R-:W-:Y:S04]  /*261b0*/  STL.64 [R1+0x408], R18 ;  /* 0x0004081201007387 */ /* 0x000fe80000100a00 */
[----:B------:R0:W-:Y:S04]  /*261c0*/  STL.64 [R1+0x17a0], R4 ;  /* 0x0017a00401007387 */ /* 0x0001e80000100a00 */
[----:B------:R-:W-:Y:S04]  /*261d0*/  STL.64 [R1+0x3f0], R8 ;  /* 0x0003f00801007387 */ /* 0x000fe80000100a00 */
[----:B------:R-:W-:Y:S04]  /*261e0*/  STL.64 [R1+0x3f8], R10 ;  /* 0x0003f80a01007387 */ /* 0x000fe80000100a00 */
[----:B------:R1:W-:Y:S04]  /*261f0*/  STL [R1+0x20], R6 ;  /* 0x0000200601007387 */ /* 0x0003e80000100800 */
[----:B------:R-:W2:Y:S01]  /*26200*/  LDL.LU R20, [R1+0x380] ;  /* 0x0003800001147983 */ /* 0x000ea20000300800 */
[----:B0-----:R-:W-:-:S02]  /*26210*/  IMAD R5, R27, 0x100, R26 ;  /* 0x000001001b057824 */ /* 0x001fc400078e021a */
[----:B------:R-:W-:-:S03]  /*26220*/  IMAD R4, R29, 0x100, R28 ;  /* 0x000001001d047824 */ /* 0x000fc600078e021c */
[----:B------:R-:W-:Y:S04]  /*26230*/  STL [R1+0x24], R5 ;  /* 0x0000240501007387 */ /* 0x000fe80000100800 */
[----:B------:R-:W-:Y:S04]  /*26240*/  STL [R1+0x28], R4 ;  /* 0x0000280401007387 */ /* 0x000fe80000100800 */
[----:B------:R-:W2:Y:S04]  /*26250*/  LDL.LU R21, [R1+0x384] ;  /* 0x0003840001157983 */ /* 0x000ea80000300800 */
[----:B------:R-:W3:Y:S04]  /*26260*/  LDL.LU R22, [R1+0x388] ;  /* 0x0003880001167983 */ /* 0x000ee80000300800 */
[----:B------:R-:W3:Y:S04]  /*26270*/  LDL.LU R23, [R1+0x38c] ;  /* 0x00038c0001177983 */ /* 0x000ee80000300800 */
[----:B------:R-:W4:Y:S04]  /*26280*/  LDL.LU.64 R28, [R1] ;  /* 0x00000000011c7983 */ /* 0x000f280000300a00 */
[----:B----4-:R-:W-:Y:S04]  /*26290*/  STL.64 [R1+0x1840], R28 ;  /* 0x0018401c01007387 */ /* 0x010fe80000100a00 */
[----:B------:R-:W4:Y:S04]  /*262a0*/  LDL.LU R24, [R1+0x3a0] ;  /* 0x0003a00001187983 */ /* 0x000f280000300800 */
[----:B------:R-:W4:Y:S04]  /*262b0*/  LDL.LU R25, [R1+0x3a4] ;  /* 0x0003a40001197983 */ /* 0x000f280000300800 */
[----:B------:R-:W2:Y:S04]  /*262c0*/  LDL.LU R26, [R1+0x3a8] ;  /* 0x0003a800011a7983 */ /* 0x000ea80000300800 */
[----:B------:R-:W2:Y:S01]  /*262d0*/  LDL.LU R27, [R1+0x3ac] ;  /* 0x0003ac00011b7983 */ /* 0x000ea20000300800 */
[----:B-1----:R-:W-:-:S02]  /*262e0*/  IMAD.MOV.U32 R6, RZ, RZ, R3 ;  /* 0x000000ffff067224 */ /* 0x002fc400078e0003 */
[----:B------:R-:W-:Y:S01]  /*262f0*/  IMAD.MOV.U32 R7, RZ, RZ, R0 ;  /* 0x000000ffff077224 */ /* 0x000fe200078e0000 */
[----:B--2---:R-:W-:Y:S04]  /*26300*/  STL.64 [R1+0x1828], R26 ;  /* 0x0018281a01007387 */ /* 0x004fe80000100a00 */
[----:B----4-:R0:W-:Y:S04]  /*26310*/  STL.64 [R1+0x1820], R24 ;  /* 0x0018201801007387 */ /* 0x0101e80000100a00 */
[----:B0-----:R-:W2:Y:S04]  /*26320*/  LDL.LU R24, [R1+0x3b0] ;  /* 0x0003b00001187983 */ /* 0x001ea80000300800 */
[----:B------:R-:W2:Y:S04]  /*26330*/  LDL.LU R25, [R1+0x3b4] ;  /* 0x0003b40001197983 */ /* 0x000ea80000300800 */
[----:B------:R-:W4:Y:S04]  /*26340*/  LDL.LU R26, [R1+0x3b8] ;  /* 0x0003b800011a7983 */ /* 0x000f280000300800 */
[----:B------:R-:W4:Y:S04]  /*26350*/  LDL.LU R27, [R1+0x3bc] ;  /* 0x0003bc00011b7983 */ /* 0x000f280000300800 */
[----:B------:R-:W-:Y:S04]  /*26360*/  STL.64 [R1+0x1848], R6 ;  /* 0x0018480601007387 */ /* 0x000fe80000100a00 */
[----:B------:R-:W2:Y:S04]  /*26370*/  LDL.LU R4, [R1+0x3d0] ;  /* 0x0003d00001047983 */ /* 0x000ea80000300800 */
[----:B------:R-:W2:Y:S04]  /*26380*/  LDL.LU R5, [R1+0x3d4] ;  /* 0x0003d40001057983 */ /* 0x000ea80000300800 */
[----:B--2---:R0:W-:Y:S04]  /*26390*/  STL.64 [R1+0x1850], R4 ;  /* 0x0018500401007387 */ /* 0x0041e80000100a00 */
[----:B0-----:R-:W2:Y:S04]  /*263a0*/  LDL.LU.64 R4, [R1+0x18] ;  /* 0x0000180001047983 */ /* 0x001ea80000300a00 */
[----:B------:R-:W2:Y:S04]  /*263b0*/  LDL.LU R6, [R1+0x3d8] ;  /* 0x0003d80001067983 */ /* 0x000ea80000300800 */
[----:B------:R-:W2:Y:S04]  /*263c0*/  LDL.LU R7, [R1+0x3dc] ;  /* 0x0003dc0001077983 */ /* 0x000ea80000300800 */
[----:B------:R-:W3:Y:S04]  /*263d0*/  LDL.LU R3, [R1+0x1188] ;  /* 0x0011880001037983 */ /* 0x000ee80000300800 */
[----:B------:R-:W3:Y:S04]  /*263e0*/  LDL.LU R0, [R1+0x1184] ;  /* 0x0011840001007983 */ /* 0x000ee80000300800 */
[----:B--2---:R-:W-:Y:S04]  /*263f0*/  STL.64 [R1+0x1878], R6 ;  /* 0x0018780601007387 */ /* 0x004fe80000100a00 */
[----:B------:R0:W-:Y:S04]  /*26400*/  STL.64 [R1+0x1870], R4 ;  /* 0x0018700401007387 */ /* 0x0001e80000100a00 */
[----:B0-----:R-:W2:Y:S04]  /*26410*/  LDL.LU R4, [R1+0x290] ;  /* 0x0002900001047983 */ /* 0x001ea80000300800 */
[----:B------:R-:W2:Y:S04]  /*26420*/  LDL.LU R5, [R1+0x294] ;  /* 0x0002940001057983 */ /* 0x000ea80000300800 */
[----:B------:R-:W2:Y:S04]  /*26430*/  LDL.LU R6, [R1+0x298] ;  /* 0x0002980001067983 */ /* 0x000ea80000300800 */
[----:B------:R-:W2:Y:S04]  /*26440*/  LDL.LU R7, [R1+0x29c] ;  /* 0x00029c0001077983 */ /* 0x000ea80000300800 */
[----:B------:R-:W2:Y:S04]  /*26450*/  LDL.LU.64 R28, [R1+0x10] ;  /* 0x00001000011c7983 */ /* 0x000ea80000300a00 */
[----:B----4-:R-:W-:Y:S04]  /*26460*/  STL.64 [R1+0x1838], R26 ;  /* 0x0018381a01007387 */ /* 0x010fe80000100a00 */
[----:B------:R0:W-:Y:S04]  /*26470*/  STL.64 [R1+0x1830], R24 ;  /* 0x0018301801007387 */ /* 0x0001e80000100a00 */
[----:B0-----:R-:W4:Y:S04]  /*26480*/  LDL.LU R24, [R1+0x3c0] ;  /* 0x0003c00001187983 */ /* 0x001f280000300800 */
[----:B------:R-:W4:Y:S04]  /*26490*/  LDL.LU R25, [R1+0x3c4] ;  /* 0x0003c40001197983 */ /* 0x000f280000300800 */
[----:B------:R-:W2:Y:S04]  /*264a0*/  LDL.LU R26, [R1+0x3c8] ;  /* 0x0003c800011a7983 */ /* 0x000ea80000300800 */
[----:B------:R-:W2:Y:S01]  /*264b0*/  LDL.LU R27, [R1+0x3cc] ;  /* 0x0003cc00011b7983 */ /* 0x000ea20000300800 */
[----:B---3--:R-:W-:-:S03]  /*264c0*/  IMAD R0, R0, 0x100, R3 ;  /* 0x0000010000007824 */ /* 0x008fc600078e0203 */
[----:B--2---:R-:W-:Y:S04]  /*264d0*/  STL.64 [R1+0x1860], R26 ;  /* 0x0018601a01007387 */ /* 0x004fe80000100a00 */
[----:B----4-:R0:W-:Y:S04]  /*264e0*/  STL.64 [R1+0x1858], R24 ;  /* 0x0018581801007387 */ /* 0x0101e80000100a00 */
[----:B0-----:R-:W2:Y:S04]  /*264f0*/  LDL.LU R24, [R1+0x3e0] ;  /* 0x0003e00001187983 */ /* 0x001ea80000300800 */
[----:B------:R-:W2:Y:S04]  /*26500*/  LDL.LU R25, [R1+0x3e4] ;  /* 0x0003e40001197983 */ /* 0x000ea80000300800 */
[----:B------:R-:W2:Y:S04]  /*26510*/  LDL.LU R26, [R1+0x3e8] ;  /* 0x0003e800011a7983 */ /* 0x000ea80000300800 */
[----:B------:R-:W2:Y:S04]  /*26520*/  LDL.LU R27, [R1+0x3ec] ;  /* 0x0003ec00011b7983 */ /* 0x000ea80000300800 */
[----:B------:R-:W-:Y:S04]  /*26530*/  STL.64 [R1+0x1800], R22 ;  /* 0x0018001601007387 */ /* 0x000fe80000100a00 */
[----:B------:R0:W-:Y:S04]  /*26540*/  STL.64 [R1+0x17f8], R20 ;  /* 0x0017f81401007387 */ /* 0x0001e80000100a00 */
[----:B0-----:R-:W3:Y:S04]  /*26550*/  LDL.LU R20, [R1+0x390] ;  /* 0x0003900001147983 */ /* 0x001ee80000300800 */
        /* <DEDUP_REMOVED lines=16> */
[----:B------:R1:W-:Y:S04]  /*26660*/  STL.64 [R1+0x298], R14 ;  /* 0x0002980e01007387 */ /* 0x0003e80000100a00 */
[----:B0-----:R-:W2:Y:S04]  /*26670*/  LDL.LU R13, [R1+0x20] ;  /* 0x00002000010d7983 */ /* 0x001ea80000300800 */
[----:B-1----:R-:W3:Y:S04]  /*26680*/  LDL.LU R14, [R1+0x24] ;  /* 0x00002400010e7983 */ /* 0x002ee80000300800 */
[----:B------:R-:W4:Y:S04]  /*26690*/  LDL.LU R15, [R1+0x28] ;  /* 0x00002800010f7983 */ /* 0x000f280000300800 */
[----:B------:R-:W-:Y:S04]  /*266a0*/  STL [R1+0x1774], R2 ;  /* 0x0017740201007387 */ /* 0x000fe80000100800 */
[----:B------:R0:W-:Y:S01]  /*266b0*/  STL [R1+0x1770], R3 ;  /* 0x0017700301007387 */ /* 0x0001e20000100800 */
[----:B--2---:R-:W-:-:S02]  /*266c0*/  F2FP.F16.E4M3.UNPACK_B R12, R13 ;  /* 0x0000000dff0c723e */ /* 0x004fc400020006ff */
[----:B---3--:R-:W-:Y:S02]  /*266d0*/  F2FP.F16.E4M3.UNPACK_B R13, R14 ;  /* 0x0000000eff0d723e */ /* 0x008fe400020006ff */
[----:B----4-:R-:W-:Y:S02]  /*266e0*/  F2FP.F16.E4M3.UNPACK_B R14, R15 ;  /* 0x0000000fff0e723e */ /* 0x010fe400020006ff */
[----:B------:R-:W-:Y:S02]  /*266f0*/  F2FP.F16.E4M3.UNPACK_B R15, R0 ;  /* 0x00000000ff0f723e */ /* 0x000fe400020006ff */
[----:B------:R-:W2:Y:S05]  /*26700*/  LDL.LU R0, [R1+0x1868] ;  /* 0x0018680001007983 */ /* 0x000eaa0000300800 */
[----:B------:R-:W-:Y:S01]  /*26710*/  HMMA.16816.F32 R24, R12, R4, R24 ;  /* 0x000000040c18723c */ /* 0x000fe20000001818 */
[----:B0-----:R-:W-:-:S02]  /*26720*/  IMAD.MOV.U32 R3, RZ, RZ, R4 ;  /* 0x000000ffff037224 */ /* 0x001fc400078e0004 */
[----:B------:R-:W-:-:S15]  /*26730*/  IMAD.MOV.U32 R2, RZ, RZ, R5 ;  /* 0x000000ffff027224 */ /* 0x000fde00078e0005 */
[----:B------:R-:W-:Y:S01]  /*26740*/  NOP ;  /* 0x0000000000007918 */ /* 0x000fe20000000000 */
[----:B------:R-:W-:Y:S04]  /*26750*/  STL.64 [R1+0x3e0], R24 ;  /* 0x0003e01801007387 */ /* 0x000fe80000100a00 */
[----:B------:R0:W-:Y:S04]  /*26760*/  STL.64 [R1+0x3e8], R26 ;  /* 0x0003e81a01007387 */ /* 0x0001e80000100a00 */
[----:B0-----:R-:W3:Y:S04]  /*26770*/  LDL.LU.64 R26, [R1+0x1860] ;  /* 0x00186000011a7983 */ /* 0x001ee80000300a00 */
[----:B------:R-:W3:Y:S04]  /*26780*/  LDL.LU.64 R24, [R1+0x1858] ;  /* 0x0018580001187983 */ /* 0x000ee80000300a00 */
[----:B------:R-:W4:Y:S02]  /*26790*/  LDL.LU.64 R4, [R1+0x1850] ;  /* 0x0018500001047983 */ /* 0x000f240000300a00 */
[----:B----4-:R-:W-:-:S15]  /*267a0*/  HMMA.16816.F32 R4, R12, R28, R4 ;  /* 0x0000001c0c04723c */ /* 0x010fde0000001804 */
[----:B------:R-:W-:-:S04]  /*267b0*/  NOP ;  /* 0x0000000000007918 */ /* 0x000fc80000000000 */
[----:B------:R-:W-:Y:S04]  /*267c0*/  STL.64 [R1+0x3d0], R4 ;  /* 0x0003d00401007387 */ /* 0x000fe80000100a00 */
[----:B------:R0:W-:Y:S04]  /*267d0*/  STL.64 [R1+0x3d8], R6 ;  /* 0x0003d80601007387 */ /* 0x0001e80000100a00 */
[----:B0-----:R-:W3:Y:S01]  /*267e0*/  LDL.LU.64 R6, [R1+0x1848] ;  /* 0x0018480001067983 */ /* 0x001ee20000300a00 */
[----:B------:R-:W-:Y:S02]  /*267f0*/  IMAD.MOV.U32 R5, RZ, RZ, R28 ;  /* 0x000000ffff057224 */ /* 0x000fe400078e001c */
[----:B------:R-:W-:-:S02]  /*26800*/  IMAD.MOV.U32 R4, RZ, RZ, R29 ;  /* 0x000000ffff047224 */ /* 0x000fc400078e001d */
[----:B------:R-:W4:Y:S01]  /*26810*/  LDL.LU.64 R28, [R1+0x1840] ;  /* 0x00184000011c7983 */ /* 0x000f220000300a00 */
[----:B---3--:R-:W-:-:S15]  /*26820*/  HMMA.16816.F32 R24, R12, R6, R24 ;  /* 0x000000060c18723c */ /* 0x008fde0000001818 */
[----:B------:R-:W-:-:S04]  /*26830*/  NOP ;  /* 0x0000000000007918 */ /* 0x000fc80000000000 */
[----:B------:R-:W-:Y:S04]  /*26840*/  STL.64 [R1+0x3c0], R24 ;  /* 0x0003c01801007387 */ /* 0x000fe80000100a00 */
[----:B------:R0:W-:Y:S04]  /*26850*/  STL.64 [R1+0x3c8], R26 ;  /* 0x0003c81a01007387 */ /* 0x0001e80000100a00 */
[----:B0-----:R-:W3:Y:S04]  /*26860*/  LDL.LU.64 R26, [R1+0x1838] ;  /* 0x00183800011a7983 */ /* 0x001ee80000300a00 */
[----:B------:R-:W3:Y:S01]  /*26870*/  LDL.LU.64 R24, [R1+0x1830] ;  /* 0x0018300001187983 */ /* 0x000ee20000300a00 */
[----:B----4-:R-:W-:-:S02]  /*26880*/  IMAD.MOV.U32 R7, RZ, RZ, R28 ;  /* 0x000000ffff077224 */ /* 0x010fc400078e001c */
        /* <DEDUP_REMOVED lines=12> */
[----:B0-----:R-:W3:Y:S04]  /*26950*/  LDL.LU.64 R26, [R1+0x1810] ;  /* 0x00181000011a7983 */ /* 0x001ee80000300a00 */
[----:B------:R-:W4:Y:S04]  /*26960*/  LDL.LU.64 R24, [R1+0x1808] ;  /* 0x0018080001187983 */ /* 0x000f280000300a00 */
[----:B------:R-:W-:Y:S04]  /*26970*/  STL [R1+0x177c], R28 ;  /* 0x00177c1c01007387 */ /* 0x000fe80000100800 */
[----:B------:R-:W-:Y:S01]  /*26980*/  STL [R1+0x1758], R29 ;  /* 0x0017581d01007387 */ /* 0x000fe20000100800 */
        /* <DEDUP_REMOVED lines=18> */
[C---:B---3--:R-:W-:Y:S08]  /*26ab0*/  HMMA.16816.F32 R8, R12.reuse, R22, R8 ;  /* 0x000000160c08723c */ /* 0x048ff00000001808 */
[----:B----4-:R-:W-:Y:S11]  /*26ac0*/  HMMA.16816.F32 R16, R12, R20, R16 ;  /* 0x000000140c10723c */ /* 0x010ff60000001810 */
[----:B------:R-:W-:Y:S04]  /*26ad0*/  STL.64 [R1+0x370], R8 ;  /* 0x0003700801007387 */ /* 0x000fe80000100a00 */
[----:B------:R0:W-:Y:S04]  /*26ae0*/  STL.64 [R1+0x378], R10 ;  /* 0x0003780a01007387 */ /* 0x0001e80000100a00 */
[----:B0-----:R-:W3:Y:S04]  /*26af0*/  LDL.LU.64 R10, [R1+0x17e0] ;  /* 0x0017e000010a7983 */ /* 0x001ee80000300a00 */
[----:B------:R-:W4:Y:S04]  /*26b00*/  LDL.LU.64 R8, [R1+0x17d8] ;  /* 0x0017d80001087983 */ /* 0x000f280000300a00 */
[----:B------:R-:W-:Y:S04]  /*26b10*/  STL.64 [R1+0x360], R16 ;  /* 0x0003601001007387 */ /* 0x000fe80000100a00 */
[----:B------:R0:W-:Y:S04]  /*26b20*/  STL.64 [R1+0x368], R18 ;  /* 0x0003681201007387 */ /* 0x0001e80000100a00 */
[----:B0-----:R-:W3:Y:S04]  /*26b30*/  LDL.LU.64 R18, [R1+0x17d0] ;  /* 0x0017d00001127983 */ /* 0x001ee80000300a00 */
[----:B------:R-:W3:Y:S04]  /*26b40*/  LDL.LU.64 R16, [R1+0x17c8] ;  /* 0x0017c80001107983 */ /* 0x000ee80000300a00 */
[----:B------:R-:W-:Y:S04]  /*26b50*/  STL.64 [R1+0x1708], R22 ;  /* 0x0017081601007387 */ /* 0x000fe80000100a00 */
[----:B------:R0:W-:Y:S04]  /*26b60*/  STL.64 [R1+0x1700], R20 ;  /* 0x0017001401007387 */ /* 0x0001e80000100a00 */
[----:B0-----:R-:W3:Y:S04]  /*26b70*/  LDL.LU R20, [R1+0x1f0] ;  /* 0x0001f00001147983 */ /* 0x001ee80000300800 */
[----:B------:R-:W3:Y:S04]  /*26b80*/  LDL.LU R21, [R1+0x1f4] ;  /* 0x0001f40001157983 */ /* 0x000ee80000300800 */
[----:B------:R-:W3:Y:S01]  /*26b90*/  LDL.LU R22, [R1+0x1f8] ;  /* 0x0001f80001167983 */ /* 0x000ee20000300800 */
[----:B--2---:R-:W-:-:S03]  /*26ba0*/  IMAD.MOV.U32 R23, RZ, RZ, R0 ;  /* 0x000000ffff177224 */ /* 0x004fc600078e0000 */
[----:B------:R-:W2:Y:S04]  /*26bb0*/  LDL.LU R0, [R1+0x17c4] ;  /* 0x0017c40001007983 */ /* 0x000ea80000300800 */
[----:B---3--:R-:W-:Y:S04]  /*26bc0*/  STL.64 [R1+0x1738], R22 ;  /* 0x0017381601007387 */ /* 0x008fe80000100a00 */
[----:B------:R0:W-:Y:S04]  /*26bd0*/  STL.64 [R1+0x1730], R20 ;  /* 0x0017301401007387 */ /* 0x0001e80000100a00 */
[----:B0-----:R-:W3:Y:S04]  /*26be0*/  LDL.LU R20, [R1+0x350] ;  /* 0x0003500001147983 */ /* 0x001ee80000300800 */
[----:B------:R-:W3:Y:S04]  /*26bf0*/  LDL.LU R21, [R1+0x354] ;  /* 0x0003540001157983 */ /* 0x000ee80000300800 */
[----:B------:R-:W3:Y:S04]  /*26c00*/  LDL.LU R22, [R1+0x358] ;  /* 0x0003580001167983 */ /* 0x000ee80000300800 */
[----:B------:R-:W3:Y:S02]  /*26c10*/  LDL.LU R23, [R1+0x35c] ;  /* 0x00035c0001177983 */ /* 0x000ee40000300800 */
[----:B---3--:R-:W-:-:S15]  /*26c20*/  HMMA.16816.F32 R20, R12, R18, R20 ;  /* 0x000000120c14723c */ /* 0x008fde0000001814 */
[----:B------:R-:W-:-:S04]  /*26c30*/  NOP ;  /* 0x0000000000007918 */ /* 0x000fc80000000000 */
[----:B------:R-:W-:Y:S04]  /*26c40*/  STL.64 [R1+0x350], R20 ;  /* 0x0003501401007387 */ /* 0x000fe80000100a00 */
[----:B------:R0:W-:Y:S02]  /*26c50*/  STL.64 [R1+0x358], R22 ;  /* 0x0003581601007387 */ /* 0x0001e40000100a00 */
[----:B0-----:R-:W-:Y:S01]  /*26c60*/  HMMA.16816.F32 R20, R12, R16, R24 ;  /* 0x000000100c14723c */ /* 0x001fe20000001818 */
[----:B------:R-:W-:Y:S02]  /*26c70*/  IMAD.MOV.U32 R26, RZ, RZ, R5 ;  /* 0x000000ffff1a7224 */ /* 0x000fe400078e0005 */
[----:B------:R-:W-:Y:S01]  /*26c80*/  IMAD.MOV.U32 R27, RZ, RZ, R4 ;  /* 0x000000ffff1b7224 */ /* 0x000fe200078e0004 */
[----:B------:R0:W-:-:S15]  /*26c90*/  STL.64 [R1+0x16e8], R18 ;  /* 0x0016e81201007387 */ /* 0x0001de0000100a00 */
[----:B------:R1:W-:Y:S04]  /*26ca0*/  STL.64 [R1+0x340], R20 ;  /* 0x0003401401007387 */ /* 0x0003e80000100a00 */
[----:B------:R3:W-:Y:S04]  /*26cb0*/  STL.64 [R1+0x348], R22 ;  /* 0x0003481601007387 */ /* 0x0007e80000100a00 */
[----:B------:R-:W-:Y:S01]  /*26cc0*/  STL.64 [R1+0x1740], R26 ;  /* 0x0017401a01007387 */ /* 0x000fe20000100a00 */
[----:B0-----:R-:W-:Y:S02]  /*26cd0*/  IMAD.MOV.U32 R19, RZ, RZ, R6 ;  /* 0x000000ffff137224 */ /* 0x001fe400078e0006 */
[----:B------:R-:W-:Y:S01]  /*26ce0*/  IMAD.MOV.U32 R18, RZ, RZ, R7 ;  /* 0x000000ffff127224 */ /* 0x000fe200078e0007 */
[----:B-1----:R-:W4:Y:S04]  /*26cf0*/  LDL.LU R20, [R1+0x250] ;  /* 0x0002500001147983 */ /* 0x002f280000300800 */
[----:B------:R-:W4:Y:S04]  /*26d00*/  LDL.LU R21, [R1+0x254] ;  /* 0x0002540001157983 */ /* 0x000f280000300800 */
[----:B---3--:R-:W3:Y:S01]  /*26d10*/  LDL.LU R22, [R1+0x258] ;  /* 0x0002580001167983 */ /* 0x008ee20000300800 */
[----:B--2---:R-:W-:-:S03]  /*26d20*/  IMAD.MOV.U32 R23, RZ, RZ, R0 ;  /* 0x000000ffff177224 */ /* 0x004fc600078e0000 */
[----:B------:R-:W2:Y:S04]  /*26d30*/  LDL.LU R0, [R1+0x17c0] ;  /* 0x0017c00001007983 */ /* 0x000ea80000300800 */
[----:B------:R-:W2:Y:S04]  /*26d40*/  LDL.LU R4, [R1+0x320] ;  /* 0x0003200001047983 */ /* 0x000ea80000300800 */
[----:B------:R-:W2:Y:S04]  /*26d50*/  LDL.LU R5, [R1+0x324] ;  /* 0x0003240001057983 */ /* 0x000ea80000300800 */
[----:B------:R-:W2:Y:S04]  /*26d60*/  LDL.LU R6, [R1+0x328] ;  /* 0x0003280001067983 */ /* 0x000ea80000300800 */
[----:B------:R-:W2:Y:S01]  /*26d70*/  LDL.LU R7, [R1+0x32c] ;  /* 0x00032c0001077983 */ /* 0x000ea20000300800 */
[----:B------:R-:W-:-:S02]  /*26d80*/  IMAD.MOV.U32 R25, RZ, RZ, R2 ;  /* 0x000000ffff197224 */ /* 0x000fc400078e0002 */
[----:B------:R-:W-:Y:S01]  /*26d90*/  IMAD.MOV.U32 R24, RZ, RZ, R3 ;  /* 0x000000ffff187224 */ /* 0x000fe200078e0003 */
[----:B--2---:R-:W-:Y:S04]  /*26da0*/  STL.64 [R1+0x17b8], R6 ;  /* 0x0017b80601007387 */ /* 0x004fe80000100a00 */
[----:B------:R0:W-:Y:S04]  /*26db0*/  STL.64 [R1+0x17b0], R4 ;  /* 0x0017b00401007387 */ /* 0x0001e80000100a00 */
[----:B0-----:R-:W2:Y:S04]  /*26dc0*/  LDL.LU R4, [R1+0x330] ;  /* 0x0003300001047983 */ /* 0x001ea80000300800 */
[----:B------:R-:W2:Y:S04]  /*26dd0*/  LDL.LU R5, [R1+0x334] ;  /* 0x0003340001057983 */ /* 0x000ea80000300800 */
[----:B------:R-:W2:Y:S04]  /*26de0*/  LDL.LU R6, [R1+0x338] ;  /* 0x0003380001067983 */ /* 0x000ea80000300800 */
[----:B------:R-:W2:Y:S01]  /*26df0*/  LDL.LU R28, [R1+0x1190] ;  /* 0x00119000011c7983 */ /* 0x000ea20000300800 */
[----:B------:R-:W-:-:S03]  /*26e00*/  IMAD.MOV.U32 R7, RZ, RZ, R0 ;  /* 0x000000ffff077224 */ /* 0x000fc600078e0000 */
        /* <DEDUP_REMOVED lines=18> */
[----:B---3--:R-:W-:Y:S04]  /*26f30*/  STL.64 [R1+0x1750], R22 ;  /* 0x0017501601007387 */ /* 0x008fe80000100a00 */
[----:B----4-:R0:W-:Y:S04]  /*26f40*/  STL.64 [R1+0x1748], R20 ;  /* 0x0017481401007387 */ /* 0x0101e80000100a00 */
[----:B0-----:R-:W3:Y:S04]  /*26f50*/  LDL.LU R20, [R1+0x270] ;  /* 0x0002700001147983 */ /* 0x001ee80000300800 */
[----:B------:R-:W3:Y:S04]  /*26f60*/  LDL.LU R21, [R1+0x274] ;  /* 0x0002740001157983 */ /* 0x000ee80000300800 */
[----:B------:R-:W4:Y:S04]  /*26f70*/  LDL.LU R22, [R1+0x278] ;  /* 0x0002780001167983 */ /* 0x000f280000300800 */
[----:B------:R-:W4:Y:S01]  /*26f80*/  LDL.LU R23, [R1+0x27c] ;  /* 0x00027c0001177983 */ /* 0x000f220000300800 */
[C---:B------:R-:W-:Y:S03]  /*26f90*/  HMMA.16816.F32 R4, R12.reuse, R10, R4 ;  /* 0x0000000a0c04723c */ /* 0x040fe60000001804 */
[----:B----4-:R-:W-:Y:S04]  /*26fa0*/  STL.64 [R1+0x1768], R22 ;  /* 0x0017681601007387 */ /* 0x010fe80000100a00 */
[----:B---3--:R0:W-:Y:S04]  /*26fb0*/  STL.64 [R1+0x1760], R20 ;  /* 0x0017601401007387 */ /* 0x0081e80000100a00 */
[----:B0-----:R-:W3:Y:S04]  /*26fc0*/  LDL.LU R20, [R1+0x280] ;  /* 0x0002800001147983 */ /* 0x001ee80000300800 */
[----:B------:R-:W3:Y:S04]  /*26fd0*/  LDL.LU R21, [R1+0x284] ;  /* 0x0002840001157983 */ /* 0x000ee80000300800 */
[----:B------:R-:W3:Y:S04]  /*26fe0*/  LDL.LU R22, [R1+0x288] ;  /* 0x0002880001167983 */ /* 0x000ee80000300800 */
[----:B------:R-:W3:Y:S04]  /*26ff0*/  LDL.LU R23, [R1+0x28c] ;  /* 0x00028c0001177983 */ /* 0x000ee80000300800 */
[----:B------:R0:W-:Y:S04]  /*27000*/  STL.64 [R1+0x16e0], R16 ;  /* 0x0016e01001007387 */ /* 0x0001e80000100a00 */
[----:B0-----:R-:W4:Y:S04]  /*27010*/  LDL.LU R16, [R1+0x8] ;  /* 0x0000080001107983 */ /* 0x001f280000300800 */
[----:B------:R-:W4:Y:S04]  /*27020*/  LDL.LU R17, [R1+0xc] ;  /* 0x00000c0001117983 */ /* 0x000f280000300800 */
        /* <DEDUP_REMOVED lines=30> */
[----:B------:R-:W-:-:S03]  /*27210*/  IMAD R29, R29, 0x100, R28 ;  /* 0x000001001d1d7824 */ /* 0x000fc600078e021c */
[----:B0-----:R-:W4:Y:S04]  /*27220*/  LDL.LU R4, [R1+0x230] ;  /* 0x0002300001047983 */ /* 0x001f280000300800 */
[----:B------:R-:W4:Y:S04]  /*27230*/  LDL.LU R5, [R1+0x234] ;  /* 0x0002340001057983 */ /* 0x000f280000300800 */
[----:B------:R-:W4:Y:S04]  /*27240*/  LDL.LU R6, [R1+0x238] ;  /* 0x0002380001067983 */ /* 0x000f280000300800 */
[----:B------:R-:W4:Y:S04]  /*27250*/  LDL.LU R7, [R1+0x23c] ;  /* 0x00023c0001077983 */ /* 0x000f280000300800 */
[----:B------:R-:W3:Y:S01]  /*27260*/  LDL.LU R28, [R1+0x177c] ;  /* 0x00177c00011c7983 */ /* 0x000ee20000300800 */
[----:B--2---:R-:W-:-:S03]  /*27270*/  IMAD R27, R27, 0x100, R0 ;  /* 0x000001001b1b7824 */ /* 0x004fc600078e0200 */
[----:B------:R-:W2:Y:S01]  /*27280*/  LDL.LU R0, [R1+0x1778] ;  /* 0x0017780001007983 */ /* 0x000ea20000300800 */
[----:B------:R-:W-:Y:S02]  /*27290*/  IMAD R26, R26, 0x100, R3 ;  /* 0x000001001a1a7824 */ /* 0x000fe400078e0203 */
[----:B--2---:R-:W-:Y:S02]  /*272a0*/  IMAD R0, R0, 0x100, R2 ;  /* 0x0000010000007824 */ /* 0x004fe400078e0202 */
[----:B------:R-:W2:Y:S04]  /*272b0*/  LDL.LU R2, [R1+0x1774] ;  /* 0x0017740001027983 */ /* 0x000ea80000300800 */
[----:B------:R-:W2:Y:S02]  /*272c0*/  LDL.LU R3, [R1+0x1770] ;  /* 0x0017700001037983 */ /* 0x000ea40000300800 */
[----:B--2---:R-:W-:Y:S02]  /*272d0*/  HMMA.16816.F32 R12, R12, R2, R20 ;  /* 0x000000020c0c723c */ /* 0x004fe40000001814 */
[----:B------:R-:W3:Y:S04]  /*272e0*/  LDL.LU.64 R22, [R1+0x1768] ;  /* 0x0017680001167983 */ /* 0x000ee80000300a00 */
[----:B------:R-:W3:-:S13]  /*272f0*/  LDL.LU.64 R20, [R1+0x1760] ;  /* 0x0017600001147983 */ /* 0x000eda0000300a00 */
[----:B------:R0:W-:Y:S04]  /*27300*/  STL.64 [R1+0x280], R12 ;  /* 0x0002800c01007387 */ /* 0x0001e80000100a00 */
[----:B------:R1:W-:Y:S01]  /*27310*/  STL.64 [R1+0x288], R14 ;  /* 0x0002880e01007387 */ /* 0x0003e20000100a00 */
[----:B0-----:R-:W-:Y:S02]  /*27320*/  F2FP.F16.E4M3.UNPACK_B R12, R29 ;  /* 0x0000001dff0c723e */ /* 0x001fe400020006ff */
[----:B------:R-:W-:Y:S02]  /*27330*/  F2FP.F16.E4M3.UNPACK_B R13, R27 ;  /* 0x0000001bff0d723e */ /* 0x000fe400020006ff */
[----:B-1----:R-:W-:Y:S02]  /*27340*/  F2FP.F16.E4M3.UNPACK_B R14, R0 ;  /* 0x00000000ff0e723e */ /* 0x002fe400020006ff */
[----:B------:R-:W-:Y:S01]  /*27350*/  F2FP.F16.E4M3.UNPACK_B R15, R26 ;  /* 0x0000001aff0f723e */ /* 0x000fe200020006ff */
[----:B------:R-:W2:Y:S04]  /*27360*/  LDL.LU R29, [R1+0x1758] ;  /* 0x00175800011d7983 */ /* 0x000ea80000300800 */
[----:B------:R-:W2:Y:S02]  /*27370*/  LDL.LU R0, [R1+0xc1c] ;  /* 0x000c1c0001007983 */ /* 0x000ea40000300800 */
[----:B---3--:R-:W-:Y:S02]  /*27380*/  HMMA.16816.F32 R24, R12, R24, R20 ;  /* 0x000000180c18723c */ /* 0x008fe40000001814 */
[----:B------:R-:W3:Y:S04]  /*27390*/  LDL.LU.64 R22, [R1+0x1750] ;  /* 0x0017500001167983 */ /* 0x000ee80000300a00 */
[----:B------:R-:W3:-:S13]  /*273a0*/  LDL.LU.64 R20, [R1+0x1748] ;  /* 0x0017480001147983 */ /* 0x000eda0000300a00 */
[----:B------:R-:W-:Y:S04]  /*273b0*/  STL.64 [R1+0x270], R24 ;  /* 0x0002701801007387 */ /* 0x000fe80000100a00 */
[----:B------:R0:W-:Y:S04]  /*273c0*/  STL.64 [R1+0x278], R26 ;  /* 0x0002781a01007387 */ /* 0x0001e80000100a00 */
[----:B0-----:R-:W3:Y:S01]  /*273d0*/  LDL.LU.64 R26, [R1+0x1740] ;  /* 0x00174000011a7983 */ /* 0x001ee20000300a00 */
[C---:B----4-:R-:W-:Y:S08]  /*273e0*/  HMMA.16816.F32 R4, R12.reuse, R16, R4 ;  /* 0x000000100c04723c */ /* 0x050ff00000001804 */
[C---:B---3--:R-:W-:Y:S01]  /*273f0*/  HMMA.16816.F32 R24, R12.reuse, R26, R20 ;  /* 0x0000001a0c18723c */ /* 0x048fe20000001814 */
[----:B------:R-:W2:Y:S04]  /*27400*/  LDL.LU.64 R22, [R1+0x1738] ;  /* 0x0017380001167983 */ /* 0x000ea80000300a00 */
[----:B------:R-:W2:Y:S03]  /*27410*/  LDL.LU.64 R20, [R1+0x1730] ;  /* 0x0017300001147983 */ /* 0x000ea60000300a00 */
[C---:B------:R-:W-:Y:S11]  /*27420*/  HMMA.16816.F32 R16, R12.reuse, R18, R8 ;  /* 0x000000120c10723c */ /* 0x040ff60000001808 */
[----:B------:R-:W-:Y:S04]  /*27430*/  STL.64 [R1+0x250], R24 ;  /* 0x0002501801007387 */ /* 0x000fe80000100a00 */
[----:B------:R0:W-:Y:S04]  /*27440*/  STL.64 [R1+0x258], R26 ;  /* 0x0002581a01007387 */ /* 0x0001e80000100a00 */
[----:B0-----:R-:W3:Y:S04]  /*27450*/  LDL.LU.64 R26, [R1+0x1728] ;  /* 0x00172800011a7983 */ /* 0x001ee80000300a00 */
[----:B------:R-:W4:Y:S04]  /*27460*/  LDL.LU.64 R24, [R1+0x1720] ;  /* 0x0017200001187983 */ /* 0x000f280000300a00 */
[----:B------:R0:W-:Y:S04]  /*27470*/  STL.64 [R1+0x230], R4 ;  /* 0x0002300401007387 */ /* 0x0001e80000100a00 */
[----:B------:R1:W-:Y:S04]  /*27480*/  STL.64 [R1+0x238], R6 ;  /* 0x0002380601007387 */ /* 0x0003e80000100a00 */
[----:B0-----:R-:W3:Y:S04]  /*27490*/  LDL.LU R4, [R1+0xe0] ;  /* 0x0000e00001047983 */ /* 0x001ee80000300800 */
[----:B------:R-:W-:Y:S04]  /*274a0*/  STL.64 [R1+0x210], R16 ;  /* 0x0002101001007387 */ /* 0x000fe80000100a00 */
[----:B------:R-:W-:Y:S01]  /*274b0*/  STL.64 [R1+0x218], R18 ;  /* 0x0002181201007387 */ /* 0x000fe20000100a00 */
[----:B--2---:R-:W-:-:S15]  /*274c0*/  HMMA.16816.F32 R8, R12, R28, R20 ;  /* 0x0000001c0c08723c */ /* 0x004fde0000001814 */
[----:B------:R-:W-:-:S04]  /*274d0*/  NOP ;  /* 0x0000000000007918 */ /* 0x000fc80000000000 */
[----:B------:R-:W-:Y:S04]  /*274e0*/  STL.64 [R1+0x1f0], R8 ;  /* 0x0001f00801007387 */ /* 0x000fe80000100a00 */
[----:B------:R-:W-:Y:S04]  /*274f0*/  STL.64 [R1+0x1f8], R10 ;  /* 0x0001f80a01007387 */ /* 0x000fe80000100a00 */
        /* <DEDUP_REMOVED lines=9> */
[----:B0-----:R-:W3:Y:S04]  /*27590*/  LDL.LU R20, [R1+0x1e0] ;  /* 0x0001e00001147983 */ /* 0x001ee80000300800 */
[----:B------:R-:W3:Y:S04]  /*275a0*/  LDL.LU R21, [R1+0x1e4] ;  /* 0x0001e40001157983 */ /* 0x000ee80000300800 */
[----:B------:R-:W3:Y:S04]  /*275b0*/  LDL.LU R22, [R1+0x1e8] ;  /* 0x0001e80001167983 */ /* 0x000ee80000300800 */
[----:B------:R-:W3:Y:S04]  /*275c0*/  LDL.LU R23, [R1+0x1ec] ;  /* 0x0001ec0001177983 */ /* 0x000ee80000300800 */
        /* <DEDUP_REMOVED lines=8> */
[C---:B---3--:R-:W-:Y:S03]  /*27650*/  HMMA.16816.F32 R20, R12.reuse, R26, R20 ;  /* 0x0000001a0c14723c */ /* 0x048fe60000001814 */
        /* <DEDUP_REMOVED lines=18> */
[----:B------:R-:W2:Y:S04]  /*27780*/  LDL.LU R28, [R1+0xc24] ;  /* 0x000c2400011c7983 */ /* 0x000ea80000300800 */
[----:B------:R-:W2:Y:S04]  /*27790*/  LDL.LU R29, [R1+0xc48] ;  /* 0x000c4800011d7983 */ /* 0x000ea80000300800 */
        /* <DEDUP_REMOVED lines=11> */
[----:B------:R-:W3:Y:S04]  /*27850*/  LDL.LU.64 R20, [R1+0x1700] ;  /* 0x0017000001147983 */ /* 0x000ee80000300a00 */
[----:B------:R-:W3:Y:S04]  /*27860*/  LDL.LU R24, [R1+0xc34] ;  /* 0x000c340001187983 */ /* 0x000ee80000300800 */
[----:B------:R-:W3:Y:S04]  /*27870*/  LDL.LU R25, [R1+0x9c8] ;  /* 0x0009c80001197983 */ /* 0x000ee80000300800 */
[----:B--2---:R-:W-:Y:S04]  /*27880*/  STL.64 [R1+0x1688], R26 ;  /* 0x0016881a01007387 */ /* 0x004fe80000100a00 */
[----:B---3--:R0:W-:Y:S04]  /*27890*/  STL.64 [R1+0x1680], R24 ;  /* 0x0016801801007387 */ /* 0x0081e80000100a00 */
[----:B0-----:R-:W2:Y:S04]  /*278a0*/  LDL.LU R24, [R1+0xb0] ;  /* 0x0000b00001187983 */ /* 0x001ea80000300800 */
[----:B------:R-:W2:Y:S04]  /*278b0*/  LDL.LU R25, [R1+0xb4] ;  /* 0x0000b40001197983 */ /* 0x000ea80000300800 */
[----:B------:R-:W3:Y:S04]  /*278c0*/  LDL.LU R26, [R1+0xb8] ;  /* 0x0000b800011a7983 */ /* 0x000ee80000300800 */
[----:B------:R-:W3:Y:S01]  /*278d0*/  LDL.LU R27, [R1+0xbc] ;  /* 0x0000bc00011b7983 */ /* 0x000ee20000300800 */
[C---:B----4-:R-:W-:Y:S03]  /*278e0*/  HMMA.16816.F32 R16, R12.reuse, R22, R16 ;  /* 0x000000160c10723c */ /* 0x050fe60000001810 */
[----:B---3--:R-:W-:Y:S04]  /*278f0*/  STL.64 [R1+0x1698], R26 ;  /* 0x0016981a01007387 */ /* 0x008fe80000100a00 */
        /* <DEDUP_REMOVED lines=9> */
[----:B------:R-:W4:Y:S04]  /*27990*/  LDL.LU R22, [R1+0xc44] ;  /* 0x000c440001167983 */ /* 0x000f280000300800 */
[----:B------:R-:W2:Y:S01]  /*279a0*/  LDL.LU R23, [R1+0xc3c] ;  /* 0x000c3c0001177983 */ /* 0x000ea20000300800 */
[----:B---3--:R-:W-:-:S15]  /*279b0*/  HMMA.16816.F32 R16, R12, R20, R16 ;  /* 0x000000140c10723c */ /* 0x008fde0000001810 */
[----:B------:R-:W-:-:S04]  /*279c0*/  NOP ;  /* 0x0000000000007918 */ /* 0x000fc80000000000 */
[----:B------:R-:W-:Y:S04]  /*279d0*/  STL.64 [R1+0x180], R16 ;  /* 0x0001801001007387 */ /* 0x000fe80000100a00 */
[----:B------:R0:W-:Y:S04]  /*279e0*/  STL.64 [R1+0x188], R18 ;  /* 0x0001881201007387 */ /* 0x0001e80000100a00 */
[----:B0-----:R-:W3:Y:S04]  /*279f0*/  LDL.LU.64 R18, [R1+0x16e8] ;  /* 0x0016e80001127983 */ /* 0x001ee80000300a00 */
[----:B------:R-:W2:Y:S04]  /*27a00*/  LDL.LU.64 R16, [R1+0x16e0] ;  /* 0x0016e00001107983 */ /* 0x000ea80000300a00 */
[----:B------:R-:W2:Y:S04]  /*27a10*/  LDL.LU R20, [R1+0x9cc] ;  /* 0x0009cc0001147983 */ /* 0x000ea80000300800 */
[----:B------:R-:W2:Y:S01]  /*27a20*/  LDL.LU R21, [R1+0xc4c] ;  /* 0x000c4c0001157983 */ /* 0x000ea20000300800 */
[----:B---3--:R-:W-:-:S15]  /*27a30*/  HMMA.16816.F32 R8, R12, R18, R8 ;  /* 0x000000120c08723c */ /* 0x008fde0000001808 */
[----:B------:R-:W-:-:S04]  /*27a40*/  NOP ;  /* 0x0000000000007918 */ /* 0x000fc80000000000 */
[----:B------:R-:W-:Y:S04]  /*27a50*/  STL.64 [R1+0x170], R8 ;  /* 0x0001700801007387 */ /* 0x000fe80000100a00 */
[----:B------:R0:W-:Y:S04]  /*27a60*/  STL.64 [R1+0x178], R10 ;  /* 0x0001780a01007387 */ /* 0x0001e80000100a00 */
[----:B0-----:R-:W2:Y:S04]  /*27a70*/  LDL.LU.64 R10, [R1+0x16d8] ;  /* 0x0016d800010a7983 */ /* 0x001ea80000300a00 */
[----:B------:R-:W2:Y:S04]  /*27a80*/  LDL.LU.64 R8, [R1+0x16d0] ;  /* 0x0016d00001087983 */ /* 0x000ea80000300a00 */
[----:B------:R-:W3:Y:S04]  /*27a90*/  LDL.LU R18, [R1+0xa18] ;  /* 0x000a180001127983 */ /* 0x000ee80000300800 */
[----:B------:R-:W3:Y:S01]  /*27aa0*/  LDL.LU R19, [R1+0x9d0] ;  /* 0x0009d00001137983 */ /* 0x000ee20000300800 */
        /* <DEDUP_REMOVED lines=17> */
[----:B0-----:R-:W3:Y:S04]  /*27bc0*/  LDL.LU R8, [R1+0x70] ;  /* 0x0000700001087983 */ /* 0x001ee80000300800 */
[----:B------:R-:W3:Y:S04]  /*27bd0*/  LDL.LU R9, [R1+0x74] ;  /* 0x0000740001097983 */ /* 0x000ee80000300800 */
[----:B-1----:R-:W3:Y:S04]  /*27be0*/  LDL.LU R10, [R1+0x78] ;  /* 0x00007800010a7983 */ /* 0x002ee80000300800 */
[----:B------:R-:W3:Y:S01]  /*27bf0*/  LDL.LU R11, [R1+0x7c] ;  /* 0x00007c00010b7983 */ /* 0x000ee20000300800 */
[----:B--2---:R-:W-:-:S15]  /*27c00*/  HMMA.16816.F32 R24, R12, R6, R24 ;  /* 0x000000060c18723c */ /* 0x004fde0000001818 */
[----:B------:R-:W-:-:S04]  /*27c10*/  NOP ;  /* 0x0000000000007918 */ /* 0x000fc80000000000 */
[----:B------:R-:W-:Y:S04]  /*27c20*/  STL.64 [R1+0xc0], R24 ;  /* 0x0000c01801007387 */ /* 0x000fe80000100a00 */
[----:B------:R0:W-:Y:S04]  /*27c30*/  STL.64 [R1+0xc8], R26 ;  /* 0x0000c81a01007387 */ /* 0x0001e80000100a00 */
[----:B0-----:R-:W3:Y:S04]  /*27c40*/  LDL.LU.64 R26, [R1+0x1698] ;  /* 0x00169800011a7983 */ /* 0x001ee80000300a00 */
[----:B------:R-:W3:Y:S01]  /*27c50*/  LDL.LU.64 R24, [R1+0x1690] ;  /* 0x0016900001187983 */ /* 0x000ee20000300a00 */
[----:B------:R-:W-:Y:S01]  /*27c60*/  VIADD R18, R18, 0x1 ;  /* 0x0000000112127836 */ /* 0x000fe20000000000 */
[----:B------:R-:W-:Y:S01]  /*27c70*/  IADD3 R19, P4, PT, R19, UR11, RZ ;  /* 0x0000000b13137c10 */ /* 0x000fe2000ff9e0ff */
[----:B---3--:R-:W-:Y:S01]  /*27c80*/  HMMA.16816.F32 R4, R12, R4, R24 ;  /* 0x000000040c04723c */ /* 0x008fe20000001818 */
[----:B------:R-:W2:Y:S04]  /*27c90*/  LDL.LU.64 R26, [R1+0x1688] ;  /* 0x00168800011a7983 */ /* 0x000ea80000300a00 */
[----:B------:R-:W3:-:S14]  /*27ca0*/  LDL.LU.64 R24, [R1+0x1680] ;  /* 0x0016800001187983 */ /* 0x000edc0000300a00 */
[----:B------:R-:W-:Y:S04]  /*27cb0*/  STL.64 [R1+0xb0], R4 ;  /* 0x0000b00401007387 */ /* 0x000fe80000100a00 */
[----:B------:R0:W-:Y:S02]  /*27cc0*/  STL.64 [R1+0xb8], R6 ;  /* 0x0000b80601007387 */ /* 0x0001e40000100a00 */
[----:B0-----:R-:W-:Y:S01]  /*27cd0*/  HMMA.16816.F32 R4, R12, R2, R8 ;  /* 0x000000020c04723c */ /* 0x001fe20000001808 */
[----:B------:R-:W-:Y:S01]  /*27ce0*/  IADD3 R20, P5, PT, R20, UR11, RZ ;  /* 0x0000000b14147c10 */ /* 0x000fe2000ffbe0ff */
[----:B------:R-:W-:Y:S01]  /*27cf0*/  STL [R1+0xa18], R18 ;  /* 0x000a181201007387 */ /* 0x000fe20000100800 */
[----:B------:R-:W-:Y:S02]  /*27d00*/  IADD3 R21, P6, PT, R21, UR11, RZ ;  /* 0x0000000b15157c10 */ /* 0x000fe4000ffde0ff */
[----:B----4-:R-:W-:-:S02]  /*27d10*/  IADD3 R22, P1, PT, R22, UR11, RZ ;  /* 0x0000000b16167c10 */ /* 0x010fc4000ff3e0ff */
[----:B------:R-:W-:-:S12]  /*27d20*/  IADD3 R23, P2, PT, R23, UR11, RZ ;  /* 0x0000000b17177c10 */ /* 0x000fd8000ff5e0ff */
[----:B------:R-:W-:Y:S04]  /*27d30*/  STL.64 [R1+0x70], R4 ;  /* 0x0000700401007387 */ /* 0x000fe80000100a00 */
[----:B------:R-:W-:Y:S04]  /*27d40*/  STL.64 [R1+0x78], R6 ;  /* 0x0000780601007387 */ /* 0x000fe80000100a00 */
[----:B------:R-:W-:Y:S04]  /*27d50*/  STL [R1+0x9d0], R19 ;  /* 0x0009d01301007387 */ /* 0x000fe80000100800 */
[----:B------:R-:W-:Y:S04]  /*27d60*/  STL [R1+0x9cc], R20 ;  /* 0x0009cc1401007387 */ /* 0x000fe80000100800 */
[----:B------:R-:W-:Y:S04]  /*27d70*/  STL [R1+0xc4c], R21 ;  /* 0x000c4c1501007387 */ /* 0x000fe80000100800 */
[----:B------:R-:W-:Y:S04]  /*27d80*/  STL [R1+0xc44], R22 ;  /* 0x000c441601007387 */ /* 0x000fe80000100800 */
[----:B------:R-:W-:Y:S01]  /*27d90*/  STL [R1+0xc3c], R23 ;  /* 0x000c3c1701007387 */ /* 0x000fe20000100800 */
[----:B---3--:R-:W-:-:S02]  /*27da0*/  IADD3 R24, P3, PT, R24, UR11, RZ ;  /* 0x0000000b18187c10 */ /* 0x008fc4000ff7e0ff */
[----:B------:R-:W-:Y:S02]  /*27db0*/  IADD3.X R25, PT, PT, R25, UR74, RZ, P4, !PT ;  /* 0x0000004a19197c10 */ /* 0x000fe4000a7fe4ff */
[----:B--2---:R-:W-:Y:S02]  /*27dc0*/  IADD3 R26, P4, PT, R26, UR11, RZ ;  /* 0x0000000b1a1a7c10 */ /* 0x004fe4000ff9e0ff */
[----:B------:R-:W-:Y:S01]  /*27dd0*/  IADD3.X R27, PT, PT, R27, UR74, RZ, P5, !PT ;  /* 0x0000004a1b1b7c10 */ /* 0x000fe2000affe4ff */
[----:B------:R-:W-:Y:S04]  /*27de0*/  STL [R1+0xc34], R24 ;  /* 0x000c341801007387 */ /* 0x000fe80000100800 */
[----:B------:R-:W-:Y:S04]  /*27df0*/  STL [R1+0x9c8], R25 ;  /* 0x0009c81901007387 */ /* 0x000fe80000100800 */
[----:B------:R-:W-:Y:S04]  /*27e00*/  STL [R1+0xc2c], R26 ;  /* 0x000c2c1a01007387 */ /* 0x000fe80000100800 */
[----:B------:R-:W-:Y:S04]  /*27e10*/  STL [R1+0x9c4], R27 ;  /* 0x0009c41b01007387 */ /* 0x000fe80000100800 */
[----:B------:R-:W2:Y:S01]  /*27e20*/  LDL.LU R12, [R1+0xc38] ;  /* 0x000c3800010c7983 */ /* 0x000ea20000300800 */
[----:B------:R-:W-:-:S02]  /*27e30*/  IADD3 R28, P5, PT, R28, UR11, RZ ;  /* 0x0000000b1c1c7c10 */ /* 0x000fc4000ffbe0ff */
[----:B------:R-:W-:-:S03]  /*27e40*/  IADD3.X R29, PT, PT, R29, UR74, RZ, P6, !PT ;  /* 0x0000004a1d1d7c10 */ /* 0x000fc6000b7fe4ff */
[----:B------:R-:W-:Y:S04]  /*27e50*/  STL [R1+0xc24], R28 ;  /* 0x000c241c01007387 */ /* 0x000fe80000100800 */
[----:B--2---:R0:W-:Y:S04]  /*27e60*/  STL [R1+0x1678], R12 ;  /* 0x0016780c01007387 */ /* 0x0041e80000100800 */
[----:B------:R-:W-:Y:S04]  /*27e70*/  STL [R1+0xc48], R29 ;  /* 0x000c481d01007387 */ /* 0x000fe80000100800 */
[----:B0-----:R-:W2:Y:S01]  /*27e80*/  LDL.LU R12, [R1+0xc14] ;  /* 0x000c1400010c7983 */ /* 0x001ea20000300800 */
[----:B------:R-:W-:-:S05]  /*27e90*/  IADD3 R0, P6, PT, R0, UR11, RZ ;  /* 0x0000000b00007c10 */ /* 0x000fca000ffde0ff */
[----:B------:R-:W-:Y:S01]  /*27ea0*/  STL [R1+0xc1c], R0 ;  /* 0x000c1c0001007387 */ /* 0x000fe20000100800 */
[----:B------:R-:W-:-:S03]  /*27eb0*/  ISETP.NE.U32.AND P0, PT, R18, UR8, PT ;  /* 0x0000000812007c0c */ /* 0x000fc6000bf05070 */
[----:B--2---:R0:W-:Y:S04]  /*27ec0*/  STL [R1+0x167c], R12 ;  /* 0x00167c0c01007387 */ /* 0x0041e80000100800 */
[----:B0-----:R-:W2:Y:S04]  /*27ed0*/  LDL.LU R12, [R1+0xc40] ;  /* 0x000c4000010c7983 */ /* 0x001ea80000300800 */
[----:B------:R-:W3:Y:S04]  /*27ee0*/  LDL.LU R13, [R1+0xc0c] ;  /* 0x000c0c00010d7983 */ /* 0x000ee80000300800 */
[----:B------:R-:W4:Y:S04]  /*27ef0*/  LDL.LU R14, [R1+0xc30] ;  /* 0x000c3000010e7983 */ /* 0x000f280000300800 */
        /* <DEDUP_REMOVED lines=26> */
[----:B--2---:R-:W-:-:S05]  /*280a0*/  IADD3.X R12, PT, PT, R12, UR74, RZ, P1, !PT ;  /* 0x0000004a0c0c7c10 */ /* 0x004fca0008ffe4ff */
[----:B------:R0:W-:Y:S04]  /*280b0*/  STL [R1+0xc40], R12 ;  /* 0x000c400c01007387 */ /* 0x0001e80000100800 */
[----:B0-----:R-:W2:Y:S02]  /*280c0*/  LDL.LU R12, [R1+0x167c] ;  /* 0x00167c00010c7983 */ /* 0x001ea40000300800 */
[----:B--2---:R-:W-:-:S05]  /*280d0*/  IADD3 R12, P1, PT, R12, UR11, RZ ;  /* 0x0000000b0c0c7c10 */ /* 0x004fca000ff3e0ff */
[----:B------:R0:W-:Y:S04]  /*280e0*/  STL [R1+0xc14], R12 ;  /* 0x000c140c01007387 */ /* 0x0001e80000100800 */
[----:B0-----:R-:W2:Y:S01]  /*280f0*/  LDL.LU R12, [R1+0x1678] ;  /* 0x00167800010c7983 */ /* 0x001ea20000300800 */
[----:B----4-:R-:W-:Y:S02]  /*28100*/  IADD3.X R14, PT, PT, R14, UR74, RZ, P3, !PT ;  /* 0x0000004a0e0e7c10 */ /* 0x010fe40009ffe4ff */
[----:B---3--:R-:W-:Y:S02]  /*28110*/  IADD3 R15, P3, PT, R15, UR11, RZ ;  /* 0x0000000b0f0f7c10 */ /* 0x008fe4000ff7e0ff */
[----:B------:R-:W-:Y:S02]  /*28120*/  IADD3.X R2, PT, PT, R2, UR74, RZ, P4, !PT ;  /* 0x0000004a02027c10 */ /* 0x000fe4000a7fe4ff */
[----:B------:R-:W-:-:S02]  /*28130*/  IADD3 R3, P4, PT, R3, UR11, RZ ;  /* 0x0000000b03037c10 */ /* 0x000fc4000ff9e0ff */
[----:B------:R-:W-:Y:S02]  /*28140*/  IADD3.X R4, PT, PT, R4, UR74, RZ, P5, !PT ;  /* 0x0000004a04047c10 */ /* 0x000fe4000affe4ff */
[----:B------:R-:W-:Y:S02]  /*28150*/  IADD3 R5, P5, PT, R5, UR11, RZ ;  /* 0x0000000b05057c10 */ /* 0x000fe4000ffbe0ff */
[----:B------:R-:W-:Y:S02]  /*28160*/  IADD3.X R6, PT, PT, R6, UR74, RZ, P6, !PT ;  /* 0x0000004a06067c10 */ /* 0x000fe4000b7fe4ff */
[----:B------:R-:W-:Y:S02]  /*28170*/  IADD3 R7, P6, PT, R7, UR11, RZ ;  /* 0x0000000b07077c10 */ /* 0x000fe4000ffde0ff */
        /* <DEDUP_REMOVED lines=12> */
[----:B--2---:R-:W-:Y:S02]  /*28240*/  IADD3.X R12, PT, PT, R12, UR74, RZ, P2, !PT ;  /* 0x0000004a0c0c7c10 */ /* 0x004fe400097fe4ff */
[----:B------:R-:W-:-:S03]  /*28250*/  IADD3 R13, P2, PT, R13, UR11, RZ ;  /* 0x0000000b0d0d7c10 */ /* 0x000fc6000ff5e0ff */
[----:B------:R0:W-:Y:S04]  /*28260*/  STL [R1+0xc38], R12 ;  /* 0x000c380c01007387 */ /* 0x0001e80000100800 */
[----:B------:R-:W-:Y:S04]  /*28270*/  STL [R1+0xc0c], R13 ;  /* 0x000c0c0d01007387 */ /* 0x000fe80000100800 */
[----:B------:R-:W-:Y:S04]  /*28280*/  STL [R1+0xc30], R14 ;  /* 0x000c300e01007387 */ /* 0x000fe80000100800 */
[----:B------:R-:W-:Y:S04]  /*28290*/  STL [R1+0xc04], R15 ;  /* 0x000c040f01007387 */ /* 0x000fe80000100800 */
[----:B------:R-:W-:Y:S04]  /*282a0*/  STL [R1+0xc28], R2 ;  /* 0x000c280201007387 */ /* 0x000fe80000100800 */
[----:B------:R-:W-:Y:S04]  /*282b0*/  STL [R1+0xbfc], R3 ;  /* 0x000bfc0301007387 */ /* 0x000fe80000100800 */
[----:B------:R-:W-:Y:S04]  /*282c0*/  STL [R1+0xc20], R4 ;  /* 0x000c200401007387 */ /* 0x000fe80000100800 */
[----:B------:R-:W-:Y:S01]  /*282d0*/  STL [R1+0xbf4], R5 ;  /* 0x000bf40501007387 */ /* 0x000fe20000100800 */
[----:B------:R-:W-:-:S03]  /*282e0*/  IADD3.X R10, PT, PT, R10, UR74, RZ, P2, !PT ;  /* 0x0000004a0a0a7c10 */ /* 0x000fc600097fe4ff */
[----:B------:R-:W-:Y:S01]  /*282f0*/  STL [R1+0xc18], R6 ;  /* 0x000c180601007387 */ /* 0x000fe20000100800 */
[----:B------:R-:W-:-:S03]  /*28300*/  IADD3 R11, P2, PT, R11, UR11, RZ ;  /* 0x0000000b0b0b7c10 */ /* 0x000fc6000ff5e0ff */
        /* <DEDUP_REMOVED lines=19> */
[----:B0-----:R-:W2:Y:S01]  /*28440*/  LDL.LU R12, [R1+0xb94] ;  /* 0x000b9400010c7983 */ /* 0x001ea20000300800 */
[----:B------:R-:W-:-:S02]  /*28450*/  IADD3.X R28, PT, PT, R28, UR74, RZ, P3, !PT ;  /* 0x0000004a1c1c7c10 */ /* 0x000fc40009ffe4ff */
[----:B------:R-:W-:-:S03]  /*28460*/  IADD3 R29, P3, PT, R29, UR11, RZ ;  /* 0x0000000b1d1d7c10 */ /* 0x000fc6000ff7e0ff */
[----:B------:R-:W-:Y:S04]  /*28470*/  STL [R1+0xbd0], R28 ;  /* 0x000bd01c01007387 */ /* 0x000fe80000100800 */
[----:B--2---:R0:W-:Y:S04]  /*28480*/  STL [R1+0x1670], R12 ;  /* 0x0016700c01007387 */ /* 0x0041e80000100800 */
[----:B------:R-:W-:Y:S04]  /*28490*/  STL [R1+0xba4], R29 ;  /* 0x000ba41d01007387 */ /* 0x000fe80000100800 */
[----:B0-----:R-:W2:Y:S01]  /*284a0*/  LDL.LU R12, [R1+0xbc0] ;  /* 0x000bc000010c7983 */ /* 0x001ea20000300800 */
[----:B------:R-:W-:-:S05]  /*284b0*/  IADD3.X R0, PT, PT, R0, UR74, RZ, P4, !PT ;  /* 0x0000004a00007c10 */ /* 0x000fca000a7fe4ff */
[----:B------:R-:W-:Y:S04]  /*284c0*/  STL [R1+0xbc8], R0 ;  /* 0x000bc80001007387 */ /* 0x000fe80000100800 */
        /* <DEDUP_REMOVED lines=30> */
[----:B--2---:R-:W-:-:S05]  /*286b0*/  IADD3 R12, P4, PT, R12, UR11, RZ ;  /* 0x0000000b0c0c7c10 */ /* 0x004fca000ff9e0ff */
[----:B------:R0:W-:Y:S04]  /*286c0*/  STL [R1+0xb9c], R12 ;  /* 0x000b9c0c01007387 */ /* 0x0001e80000100800 */
[----:B0-----:R-:W2:Y:S02]  /*286d0*/  LDL.LU R12, [R1+0x1674] ;  /* 0x00167400010c7983 */ /* 0x001ea40000300800 */
[----:B--2---:R-:W-:-:S05]  /*286e0*/  IADD3.X R12, PT, PT, R12, UR74, RZ, P5, !PT ;  /* 0x0000004a0c0c7c10 */ /* 0x004fca000affe4ff */
[----:B------:R0:W-:Y:S04]  /*286f0*/  STL [R1+0xbc0], R12 ;  /* 0x000bc00c01007387 */ /* 0x0001e80000100800 */
[----:B0-----:R-:W2:Y:S01]  /*28700*/  LDL.LU R12, [R1+0x1670] ;  /* 0x00167000010c7983 */ /* 0x001ea20000300800 */
[----:B---3--:R-:W-:Y:S02]  /*28710*/  IADD3.X R13, PT, PT, R13, UR74, RZ, P6, !PT ;  /* 0x0000004a0d0d7c10 */ /* 0x008fe4000b7fe4ff */
[----:B----4-:R-:W-:Y:S02]  /*28720*/  IADD3 R14, P6, PT, R14, UR11, RZ ;  /* 0x0000000b0e0e7c10 */ /* 0x010fe4000ffde0ff */
        /* <DEDUP_REMOVED lines=19> */
[----:B--2---:R-:W-:-:S05]  /*28860*/  IADD3 R12, P5, PT, R12, UR11, RZ ;  /* 0x0000000b0c0c7c10 */ /* 0x004fca000ffbe0ff */
[----:B------:R0:W-:Y:S04]  /*28870*/  STL [R1+0xb94], R12 ;  /* 0x000b940c01007387 */ /* 0x0001e80000100800 */
        /* <DEDUP_REMOVED lines=29> */
[----:B0-----:R-:W2:Y:S01]  /*28a50*/  LDL.LU R12, [R1+0xb40] ;  /* 0x000b4000010c7983 */ /* 0x001ea20000300800 */
[----:B------:R-:W-:-:S02]  /*28a60*/  IADD3 R28, P6, PT, R28, UR11, RZ ;  /* 0x0000000b1c1c7c10 */ /* 0x000fc4000ffde0ff */
[----:B------:R-:W-:-:S03]  /*28a70*/  IADD3.X R29, PT, PT, R29, UR74, RZ, P1, !PT ;  /* 0x0000004a1d1d7c10 */ /* 0x000fc60008ffe4ff */
[----:B------:R-:W-:Y:S04]  /*28a80*/  STL [R1+0xb2c], R28 ;  /* 0x000b2c1c01007387 */ /* 0x000fe80000100800 */
[----:B--2---:R0:W-:Y:S04]  /*28a90*/  STL [R1+0x1668], R12 ;  /* 0x0016680c01007387 */ /* 0x0041e80000100800 */
[----:B------:R-:W-:Y:S04]  /*28aa0*/  STL [R1+0xb50], R29 ;  /* 0x000b501d01007387 */ /* 0x000fe80000100800 */
[----:B0-----:R-:W2:Y:S01]  /*28ab0*/  LDL.LU R12, [R1+0xb1c] ;  /* 0x000b1c00010c7983 */ /* 0x001ea20000300800 */
[----:B------:R-:W-:-:S05]  /*28ac0*/  IADD3 R0, P1, PT, R0, UR11, RZ ;  /* 0x0000000b00007c10 */ /* 0x000fca000ff3e0ff */
        /* <DEDUP_REMOVED lines=834> */
[----:B------:R-:W-:-:S02]  /*2bef0*/  IADD3.X R28, PT, PT, R28, UR75, RZ, P2, !PT ;  /* 0x0000004b1c1c7c10 */ /* 0x000fc400097fe4ff */
[----:B--2---:R-:W-:Y:S02]  /*2bf00*/  IADD3.X R12, PT, PT, R12, UR75, RZ, P1, !PT ;  /* 0x0000004b0c0c7c10 */ /* 0x004fe40008ffe4ff */
        /* <DEDUP_REMOVED lines=31> */
[----:B------:R0:W-:Y:S04]  /*2c100*/  STL [R1+0xc90], R0 ;  /* 0x000c900001007387 */ /* 0x0001e80000100800 */
[----:B------:R-:W-:Y:S04]  /*2c110*/  STL [R1+0xc98], R28 ;  /* 0x000c981c01007387 */ /* 0x000fe80000100800 */
[----:B0-----:R-:W2:Y:S01]  /*2c120*/  LDL.LU R0, [R1+0x1004] ;  /* 0x0010040001007983 */ /* 0x001ea20000300800 */
[----:B------:R-:W-:-:S05]  /*2c130*/  IADD3 R29, P2, PT, R29, UR6, RZ ;  /* 0x000000061d1d7c10 */ /* 0x000fca000ff5e0ff */
[----:B------:R-:W-:Y:S04]  /*2c140*/  STL [R1+0xff4], R29 ;  /* 0x000ff41d01007387 */ /* 0x000fe80000100800 */
[----:B--2---:R0:W-:Y:S04]  /*2c150*/  STL [R1+0x1620], R0 ;  /* 0x0016200001007387 */ /* 0x0041e80000100800 */
[----:B0-----:R-:W2:Y:S04]  /*2c160*/  LDL.LU R0, [R1+0xc88] ;  /* 0x000c880001007983 */ /* 0x001ea80000300800 */
        /* <DEDUP_REMOVED lines=58> */
[----:B------:R-:W-:Y:S02]  /*2c510*/  IADD3.X R27, PT, PT, R27, UR75, RZ, P1, !PT ;  /* 0x0000004b1b1b7c10 */ /* 0x000fe40008ffe4ff */
[----:B------:R-:W-:Y:S02]  /*2c520*/  IADD3.X R29, PT, PT, R29, UR75, RZ, P3, !PT ;  /* 0x0000004b1d1d7c10 */ /* 0x000fe40009ffe4ff */
[----:B------:R-:W-:Y:S02]  /*2c530*/  IADD3.X R28, PT, PT, R28, UR75, RZ, P2, !PT ;  /* 0x0000004b1c1c7c10 */ /* 0x000fe400097fe4ff */
[----:B--2---:R-:W-:-:S05]  /*2c540*/  IADD3 R0, P4, PT, R0, UR6, RZ ;  /* 0x0000000600007c10 */ /* 0x004fca000ff9e0ff */
[----:B------:R0:W-:Y:S01]  /*2c550*/  STL [R1+0x1004], R0 ;  /* 0x0010040001007387 */ /* 0x0001e20000100800 */
[----:B------:R-:W-:Y:S02]  /*2c560*/  IADD3.X R8, PT, PT, R8, UR75, RZ, P4, !PT ;  /* 0x0000004b08087c10 */ /* 0x000fe4000a7fe4ff */
[----:B------:R-:W-:Y:S01]  /*2c570*/  IADD3 R9, P4, PT, R9, UR6, RZ ;  /* 0x0000000609097c10 */ /* 0x000fe2000ff9e0ff */
[----:B0-----:R0:W5:Y:S04]  /*2c580*/  LDL.LU R0, [R1+0x161c] ;  /* 0x00161c0001007983 */ /* 0x0011680000300800 */
[----:B------:R0:W-:Y:S04]  /*2c590*/  STL [R1+0xc84], R12 ;  /* 0x000c840c01007387 */ /* 0x0001e80000100800 */
        /* <DEDUP_REMOVED lines=16> */
[----:B------:R0:W-:Y:S01]  /*2c6a0*/  STL [R1+0x1030], R19 ;  /* 0x0010301301007387 */ /* 0x0001e20000100800 */
[----:B------:R-:W-:-:S03]  /*2c6b0*/  IADD3.X R24, PT, PT, R24, UR75, RZ, P4, !PT ;  /* 0x0000004b18187c10 */ /* 0x000fc6000a7fe4ff */
        /* <DEDUP_REMOVED lines=10> */
[----:B------:R-:W-:Y:S05]  /*2c760*/  @P0 BRA `(.L_x_1) ;  /* 0xfffffe5400e80947 */ /* 0x000fea000383ffff */
.L_x_0:
[----:B0-----:R-:W2:Y:S01]  /*2c770*/  LDL.LU R14, [R1+0xd0] ;  /* 0x0000d000010e7983 */ /* 0x001ea20000300800 */
[----:B------:R-:W0:Y:S03]  /*2c780*/  LDCU UR41, c[0x0][0x3b8] ;  /* 0x00007700ff2977ac */ /* 0x000e260008000800 */
[----:B------:R-:W2:Y:S01]  /*2c790*/  LDL.LU R12, [R1+0xd4] ;  /* 0x0000d400010c7983 */ /* 0x000ea20000300800 */
[----:B------:R-:W1:Y:S03]  /*2c7a0*/  LDCU UR8, c[0x0][0x3b8] ;  /* 0x00007700ff0877ac */ /* 0x000e660008000800 */
[----:B---3--:R-:W3:Y:S01]  /*2c7b0*/  LDL R15, [R1+0x8b0] ;  /* 0x0008b000010f7983 */ /* 0x008ee20000100800 */
[----:B------:R-:W4:Y:S03]  /*2c7c0*/  LDCU UR9, c[0x0][0x3b8] ;  /* 0x00007700ff0977ac */ /* 0x000f260008000800 */
[----:B------:R-:W0:Y:S01]  /*2c7d0*/  LDL.LU R16, [R1+0x150] ;  /* 0x0001500001107983 */ /* 0x000e220000300800 */
[----:B------:R-:W0:Y:S03]  /*2c7e0*/  LDCU UR10, c[0x0][0x3b8] ;  /* 0x00007700ff0a77ac */ /* 0x000e260008000800 */
[----:B------:R-:W-:Y:S01]  /*2c7f0*/  STL [R1+0x277c], R5 ;  /* 0x00277c0501007387 */ /* 0x000fe20000100800 */
[----:B------:R-:W0:Y:S03]  /*2c800*/  LDCU UR11, c[0x0][0x3b8] ;  /* 0x00007700ff0b77ac */ /* 0x000e260008000800 */
[----:B------:R-:W-:Y:S01]  /*2c810*/  STL [R1+0x1938], R23 ;  /* 0x0019381701007387 */ /* 0x000fe20000100800 */
[----:B------:R-:W0:Y:S03]  /*2c820*/  LDCU UR12, c[0x0][0x3b8] ;  /* 0x00007700ff0c77ac */ /* 0x000e260008000800 */
[----:B------:R-:W-:Y:S01]  /*2c830*/  STL [R1+0x16f8], R22 ;  /* 0x0016f81601007387 */ /* 0x000fe20000100800 */
[----:B------:R-:W3:Y:S03]  /*2c840*/  LDCU UR40, c[0x0][0x3b4] ;  /* 0x00007680ff2877ac */ /* 0x000ee60008000800 */
[----:B------:R-:W-:Y:S01]  /*2c850*/  STL [R1+0x16ec], R24 ;  /* 0x0016ec1801007387 */ /* 0x000fe20000100800 */
[----:B------:R-:W0:Y:S03]  /*2c860*/  LDCU UR13, c[0x0][0x3b8] ;  /* 0x00007700ff0d77ac */ /* 0x000e260008000800 */
        /* <DEDUP_REMOVED lines=8> */
[----:B------:R0:W-:Y:S01]  /*2c8f0*/  STL [R1+0x16bc], R20 ;  /* 0x0016bc1401007387 */ /* 0x0001e20000100800 */
        /* <DEDUP_REMOVED lines=10> */
[----:B------:R-:W0:Y:S01]  /*2c9a0*/  LDCU UR23, c[0x0][0x3b8] ;  /* 0x00007700ff1777ac */ /* 0x000e220008000800 */
        /* <DEDUP_REMOVED lines=52> */
[----:B---3--:R-:W-:-:S02]  /*2ccf0*/  IMAD R4, R15, UR40, RZ ;  /* 0x000000280f047c24 */ /* 0x008fc4000f8e02ff */
[----:B0----5:R-:W-:Y:S01]  /*2cd00*/  IMAD R0, R16, UR41, RZ ;  /* 0x0000002910007c24 */ /* 0x021fe2000f8e02ff */
[----:B------:R-:W0:Y:S04]  /*2cd10*/  LDCU.64 UR40, c[0x0][0x390] ;  /* 0x00007200ff2877ac */ /* 0x000e280008000a00 */
[----:B------:R1:W-:Y:S04]  /*2cd20*/  STL [R1+0x908], R0 ;  /* 0x0009080001007387 */ /* 0x0003e80000100800 */
[----:B------:R-:W3:Y:S04]  /*2cd30*/  LDL.LU R20, [R1+0xd8] ;  /* 0x0000d80001147983 */ /* 0x000ee80000300800 */
[----:B------:R-:W3:Y:S01]  /*2cd40*/  LDL.LU R11, [R1+0xdc] ;  /* 0x0000dc00010b7983 */ /* 0x000ee20000300800 */
[----:B-1----:R-:W-:Y:S01]  /*2cd50*/  VIADD R0, R0, UR8 ;  /* 0x0000000800007c36 */ /* 0x002fe20008000000 */
[----:B--2---:R-:W-:-:S02]  /*2cd60*/  F2FP.SATFINITE.E4M3.F32.PACK_AB_MERGE_C R7, R12, R14, RZ ;  /* 0x0000000e0c07723e */ /* 0x004fc400048070ff */
[----:B------:R-:W2:Y:S01]  /*2cd70*/  LDL.LU R26, [R1+0xf0] ;  /* 0x0000f000011a7983 */ /* 0x000ea20000300800 */
[----:B------:R-:W1:Y:S03]  /*2cd80*/  LDCU UR8, c[0x0][0x3b8] ;  /* 0x00007700ff0877ac */ /* 0x000e660008000800 */
[----:B------:R4:W-:Y:S04]  /*2cd90*/  STL [R1+0x900], R0 ;  /* 0x0009000001007387 */ /* 0x0009e80000100800 */
[----:B------:R-:W2:Y:S04]  /*2cda0*/  LDL.LU R25, [R1+0xf4] ;  /* 0x0000f40001197983 */ /* 0x000ea80000300800 */
[----:B------:R-:W2:Y:S04]  /*2cdb0*/  LDL.LU R19, [R1+0xf8] ;  /* 0x0000f80001137983 */ /* 0x000ea80000300800 */
[----:B------:R-:W2:Y:S04]  /*2cdc0*/  LDL.LU R18, [R1+0xfc] ;  /* 0x0000fc0001127983 */ /* 0x000ea80000300800 */
[----:B------:R-:W2:Y:S04]  /*2cdd0*/  LDL.LU R17, [R1+0x110] ;  /* 0x0001100001117983 */ /* 0x000ea80000300800 */
[----:B------:R-:W2:Y:S01]  /*2cde0*/  LDL.LU R13, [R1+0x114] ;  /* 0x00011400010d7983 */ /* 0x000ea20000300800 */
[----:B----4-:R-:W-:Y:S01]  /*2cdf0*/  VIADD R0, R0, UR9 ;  /* 0x0000000900007c36 */ /* 0x010fe20008000000 */
[----:B------:R-:W4:Y:S04]  /*2ce00*/  LDCU UR9, c[0x0][0x3b8] ;  /* 0x00007700ff0977ac */ /* 0x000f280008000800 */
[----:B------:R0:W-:Y:S02]  /*2ce10*/  STL [R1+0x8fc], R0 ;  /* 0x0008fc0001007387 */ /* 0x0001e40000100800 */
[----:B0-----:R-:W-:Y:S01]  /*2ce20*/  VIADD R0, R0, UR10 ;  /* 0x0000000a00007c36 */ /* 0x001fe20008000000 */
[----:B------:R-:W0:Y:S04]  /*2ce30*/  LDCU UR10, c[0x0][0x3b8] ;  /* 0x00007700ff0a77ac */ /* 0x000e280008000800 */
[----:B------:R1:W-:Y:S02]  /*2ce40*/  STL [R1+0x8f8], R0 ;  /* 0x0008f80001007387 */ /* 0x0003e40000100800 */
[----:B-1----:R-:W-:Y:S01]  /*2ce50*/  VIADD R0, R0, UR11 ;  /* 0x0000000b00007c36 */ /* 0x002fe20008000000 */
[----:B------:R-:W1:Y:S03]  /*2ce60*/  LDCU UR11, c[0x0][0x3b8] ;  /* 0x00007700ff0b77ac */ /* 0x000e660008000800 */
[----:B------:R-:W-:Y:S01]  /*2ce70*/  VIADD R6, R0, UR12 ;  /* 0x0000000c00067c36 */ /* 0x000fe20008000000 */
[----:B------:R0:W-:Y:S01]  /*2ce80*/  STL [R1+0x8f0], R0 ;  /* 0x0008f00001007387 */ /* 0x0001e20000100800 */
[----:B------:R-:W0:Y:S03]  /*2ce90*/  LDCU UR12, c[0x0][0x3b8] ;  /* 0x00007700ff0c77ac */ /* 0x000e260008000800 */
[----:B------:R-:W4:Y:S04]  /*2cea0*/  LDL.LU R21, [R1+0x118] ;  /* 0x0001180001157983 */ /* 0x000f280000300800 */
[----:B------:R-:W4:Y:S04]  /*2ceb0*/  LDL.LU R24, [R1+0x11c] ;  /* 0x00011c0001187983 */ /* 0x000f280000300800 */
[----:B------:R-:W4:Y:S04]  /*2cec0*/  LDL.LU R22, [R1+0x130] ;  /* 0x0001300001167983 */ /* 0x000f280000300800 */
[----:B------:R-:W-:Y:S04]  /*2ced0*/  STL [R1+0x8f4], R6 ;  /* 0x0008f40601007387 */ /* 0x000fe80000100800 */
[----:B------:R-:W4:Y:S04]  /*2cee0*/  LDL.LU R23, [R1+0x134] ;  /* 0x0001340001177983 */ /* 0x000f280000300800 */
[----:B------:R-:W4:Y:S04]  /*2cef0*/  LDL.LU R5, [R1+0x138] ;  /* 0x0001380001057983 */ /* 0x000f280000300800 */
[----:B------:R-:W4:Y:S04]  /*2cf00*/  LDL.LU R29, [R1+0x13c] ;  /* 0x00013c00011d7983 */ /* 0x000f280000300800 */
[----:B------:R-:W4:Y:S04]  /*2cf10*/  LDL.LU R3, [R1+0x140] ;  /* 0x0001400001037983 */ /* 0x000f280000300800 */
[----:B------:R-:W4:Y:S01]  /*2cf20*/  LDL.LU R2, [R1+0x144] ;  /* 0x0001440001027983 */ /* 0x000f220000300800 */
[----:B0-----:R-:W-:Y:S01]  /*2cf30*/  IADD3 R0, P0, PT, R4, UR40, RZ ;  /* 0x0000002804007c10 */ /* 0x001fe2000ff1e0ff */
[----:B------:R-:W0:Y:S04]  /*2cf40*/  LDCU UR40, c[0x0][0x3b8] ;  /* 0x00007700ff2877ac */ /* 0x000e280008000800 */
[----:B------:R1:W-:Y:S04]  /*2cf50*/  STL [R1+0x2734], R0 ;  /* 0x0027340001007387 */ /* 0x0003e80000100800 */
[----:B------:R-:W4:Y:S04]  /*2cf60*/  LDL.LU R28, [R1+0x148] ;  /* 0x00014800011c7983 */ /* 0x000f280000300800 */
[----:B------:R-:W-:Y:S01]  /*2cf70*/  STL [R1+0x934], R7 ;  /* 0x0009340701007387 */ /* 0x000fe20000100800 */
[----:B-1----:R-:W-:Y:S01]  /*2cf80*/  VIADD R0, R6, UR13 ;  /* 0x0000000d06007c36 */ /* 0x002fe20008000000 */
[----:B------:R-:W1:Y:S02]  /*2cf90*/  LDCU UR13, c[0x0][0x3b8] ;  /* 0x00007700ff0d77ac */ /* 0x000e640008000800 */
[----:B------:R-:W4:Y:S04]  /*2cfa0*/  LDL.LU R27, [R1+0x14c] ;  /* 0x00014c00011b7983 */ /* 0x000f280000300800 */
[----:B------:R-:W4:Y:S04]  /*2cfb0*/  LDL.LU R14, [R1+0x160] ;  /* 0x00016000010e7983 */ /* 0x000f280000300800 */
[----:B------:R0:W-:Y:S04]  /*2cfc0*/  STL [R1+0x8ec], R0 ;  /* 0x0008ec0001007387 */ /* 0x0001e80000100800 */
[----:B------:R-:W4:Y:S01]  /*2cfd0*/  LDL.LU R12, [R1+0x164] ;  /* 0x00016400010c7983 */ /* 0x000f220000300800 */
[----:B0-----:R-:W-:Y:S01]  /*2cfe0*/  VIADD R0, R0, UR14 ;  /* 0x0000000e00007c36 */ /* 0x001fe20008000000 */
[----:B------:R-:W0:Y:S01]  /*2cff0*/  LDCU UR14, c[0x0][0x3b8] ;  /* 0x00007700ff0e77ac */ /* 0x000e220008000800 */
[----:B---3--:R-:W-:-:S05]  /*2d000*/  F2FP.SATFINITE.E4M3.F32.PACK_AB_MERGE_C R7, R11, R20, RZ ;  /* 0x000000140b07723e */ /* 0x008fca00048070ff */
[----:B------:R3:W-:Y:S01]  /*2d010*/  STL [R1+0x930], R7 ;  /* 0x0009300701007387 */ /* 0x0007e20000100800 */
[----:B--2---:R-:W-:-:S05]  /*2d020*/  F2FP.SATFINITE.E4M3.F32.PACK_AB_MERGE_C R6, R25, R26, RZ ;  /* 0x0000001a1906723e */ /* 0x004fca00048070ff */
[----:B------:R2:W-:Y:S01]  /*2d030*/  STL [R1+0x12c4], R6 ;  /* 0x0012c40601007387 */ /* 0x0005e20000100800 */
[----:B---3--:R-:W-:-:S03]  /*2d040*/  F2FP.SATFINITE.E4M3.F32.PACK_AB_MERGE_C R7, R18, R19, RZ ;  /* 0x000000131207723e */ /* 0x008fc600048070ff */
[----:B------:R3:W-:Y:S01]  /*2d050*/  STL [R1+0x8e8], R0 ;  /* 0x0008e80001007387 */ /* 0x0007e20000100800 */
[----:B--2---:R-:W-:-:S03]  /*2d060*/  F2FP.SATFINITE.E4M3.F32.PACK_AB_MERGE_C R6, R13, R17, RZ ;  /* 0x000000110d06723e */ /* 0x004fc600048070ff */
[----:B------:R-:W-:Y:S01]  /*2d070*/  STL [R1+0x12c8], R7 ;  /* 0x0012c80701007387 */ /* 0x000fe20000100800 */
[----:B---3--:R-:W-:Y:S01]  /*2d080*/  VIADD R0, R0, UR15 ;  /* 0x0000000f00007c36 */ /* 0x008fe20008000000 */
[----:B------:R-:W2:Y:S02]  /*2d090*/  LDCU UR15, c[0x0][0x3b8] ;  /* 0x00007700ff0f77ac */ /* 0x000ea40008000800 */
[----:B------:R-:W-:Y:S04]  /*2d0a0*/  STL [R1+0x1318], R6 ;  /* 0x0013180601007387 */ /* 0x000fe80000100800 */
[----:B------:R-:W3:Y:S04]  /*2d0b0*/  LDL.LU R20, [R1+0x168] ;  /* 0x0001680001147983 */ /* 0x000ee80000300800 */
[----:B------:R-:W3:Y:S04]  /*2d0c0*/  LDL.LU R11, [R1+0x16c] ;  /* 0x00016c00010b7983 */ /* 0x000ee80000300800 */
[----:B------:R-:W2:Y:S04]  /*2d0d0*/  LDL.LU R26, [R1+0x190] ;  /* 0x00019000011a7983 */ /* 0x000ea80000300800 */
[----:B------:R0:W-:Y:S04]  /*2d0e0*/  STL [R1+0x8e4], R0 ;  /* 0x0008e40001007387 */ /* 0x0001e80000100800 */
[----:B------:R-:W2:Y:S04]  /*2d0f0*/  LDL.LU R25, [R1+0x194] ;  /* 0x0001940001197983 */ /* 0x000ea80000300800 */
[----:B------:R-:W2:Y:S04]  /*2d100*/  LDL.LU R19, [R1+0x198] ;  /* 0x0001980001137983 */ /* 0x000ea80000300800 */
[----:B------:R-:W2:Y:S04]  /*2d110*/  LDL.LU R18, [R1+0x19c] ;  /* 0x00019c0001127983 */ /* 0x000ea80000300800 */
[----:B------:R-:W2:Y:S04]  /*2d120*/  LDL.LU R17, [R1+0x1b0] ;  /* 0x0001b00001117983 */ /* 0x000ea80000300800 */
[----:B------:R-:W2:Y:S01]  /*2d130*/  LDL.LU R13, [R1+0x1b4] ;  /* 0x0001b400010d7983 */ /* 0x000ea20000300800 */
[----:B0-----:R-:W-:Y:S01]  /*2d140*/  VIADD R0, R0, UR16 ;  /* 0x0000001000007c36 */ /* 0x001fe20008000000 */
[----:B------:R-:W0:Y:S01]  /*2d150*/  LDCU UR16, c[0x0][0x3b8] ;  /* 0x00007700ff1077ac */ /* 0x000e220008000800 */
[----:B----4-:R-:W-:-:S05]  /*2d160*/  F2FP.SATFINITE.E4M3.F32.PACK_AB_MERGE_C R7, R24, R21, RZ ;  /* 0x000000151807723e */ /* 0x010fca00048070ff */
[----:B------:R-:W-:Y:S01]  /*2d170*/  STL [R1+0x131c], R7 ;  /* 0x00131c0701007387 */ /* 0x000fe20000100800 */
[----:B------:R-:W-:-:S05]  /*2d180*/  F2FP.SATFINITE.E4M3.F32.PACK_AB_MERGE_C R6, R23, R22, RZ ;  /* 0x000000161706723e */ /* 0x000fca00048070ff */
[----:B------:R-:W-:Y:S01]  /*2d190*/  STL [R1+0x1420], R6 ;  /* 0x0014200601007387 */ /* 0x000fe20000100800 */
[----:B------:R-:W-:-:S03]  /*2d1a0*/  F2FP.SATFINITE.E4M3.F32.PACK_AB_MERGE_C R5, R29, R5, RZ ;  /* 0x000000051d05723e */ /* 0x000fc600048070ff */
[----:B------:R4:W-:Y:S01]  /*2d1b0*/  STL [R1+0x8e0], R0 ;  /* 0x0008e00001007387 */ /* 0x0009e20000100800 */
[----:B------:R-:W-:-:S03]  /*2d1c0*/  F2FP.SATFINITE.E4M3.F32.PACK_AB_MERGE_C R2, R2, R3, RZ ;  /* 0x000000030202723e */ /* 0x000fc600048070ff */
[----:B------:R0:W-:Y:S01]  /*2d1d0*/  STL [R1+0x1418], R5 ;  /* 0x0014180501007387 */ /* 0x0001e20000100800 */
[----:B----4-:R-:W-:Y:S01]  /*2d1e0*/  VIADD R0, R0, UR17 ;  /* 0x0000001100007c36 */ /* 0x010fe20008000000 */
[----:B------:R-:W4:Y:S02]  /*2d1f0*/  LDCU UR17, c[0x0][0x3b8] ;  /* 0x00007700ff1177ac */ /* 0x000f240008000800 */
[----:B------:R1:W-:Y:S04]  /*2d200*/  STL [R1+0x1460], R2 ;  /* 0x0014600201007387 */ /* 0x0003e80000100800 */
[----:B0-----:R-:W4:Y:S04]  /*2d210*/  LDL.LU R5, [R1+0x1b8] ;  /* 0x0001b80001057983 */ /* 0x001f280000300800 */
[----:B------:R-:W4:Y:S04]  /*2d220*/  LDL.LU R29, [R1+0x1bc] ;  /* 0x0001bc00011d7983 */ /* 0x000f280000300800 */
[----:B------:R-:W4:Y:S04]  /*2d230*/  LDL.LU R3, [R1+0x1d0] ;  /* 0x0001d00001037983 */ /* 0x000f280000300800 */
[----:B------:R0:W-:Y:S04]  /*2d240*/  STL [R1+0x8dc], R0 ;  /* 0x0008dc0001007387 */ /* 0x0001e80000100800 */
[----:B-1----:R-:W4:Y:S01]  /*2d250*/  LDL.LU R2, [R1+0x1d4] ;  /* 0x0001d40001027983 */ /* 0x002f220000300800 */
[----:B------:R-:W-:-:S02]  /*2d260*/  F2FP.SATFINITE.E4M3.F32.PACK_AB_MERGE_C R7, R27, R28, RZ ;  /* 0x0000001c1b07723e */ /* 0x000fc400048070ff */
[----:B------:R-:W-:Y:S01]  /*2d270*/  F2FP.SATFINITE.E4M3.F32.PACK_AB_MERGE_C R6, R12, R14, RZ ;  /* 0x0000000e0c06723e */ /* 0x000fe200048070ff */
[----:B0-----:R-:W-:Y:S02]  /*2d280*/  VIADD R0, R0, UR18 ;  /* 0x0000001200007c36 */ /* 0x001fe40008000000 */
[----:B------:R-:W-:Y:S01]  /*2d290*/  STL [R1+0x1468], R7 ;  /* 0x0014680701007387 */ /* 0x000fe20000100800 */
[----:B------:R-:W0:Y:S03]  /*2d2a0*/  LDCU UR18, c[0x0][0x3b8] ;  /* 0x00007700ff1277ac */ /* 0x000e260008000800 */
[----:B------:R-:W4:Y:S04]  /*2d2b0*/  LDL.LU R21, [R1+0x1d8] ;  /* 0x0001d80001157983 */ /* 0x000f280000300800 */
[----:B------:R-:W-:Y:S04]  /*2d2c0*/  STL [R1+0x1440], R6 ;  /* 0x0014400601007387 */ /* 0x000fe80000100800 */
[----:B------:R-:W4:Y:S04]  /*2d2d0*/  LDL.LU R24, [R1+0x1dc] ;  /* 0x0001dc0001187983 */ /* 0x000f280000300800 */
[----:B------:R-:W4:Y:S04]  /*2d2e0*/  LDL.LU R22, [R1+0x200] ;  /* 0x0002000001167983 */ /* 0x000f280000300800 */
[----:B------:R1:W-:Y:S04]  /*2d2f0*/  STL [R1+0x8d8], R0 ;  /* 0x0008d80001007387 */ /* 0x0003e80000100800 */
[----:B------:R-:W4:Y:S04]  /*2d300*/  LDL.LU R23, [R1+0x204] ;  /* 0x0002040001177983 */ /* 0x000f280000300800 */
[----:B------:R-:W4:Y:S04]  /*2d310*/  LDL.LU R28, [R1+0x208] ;  /* 0x00020800011c7983 */ /* 0x000f280000300800 */
[----:B------:R-:W4:Y:S04]  /*2d320*/  LDL.LU R27, [R1+0x20c] ;  /* 0x00020c00011b7983 */ /* 0x000f280000300800 */
[----:B------:R-:W4:Y:S04]  /*2d330*/  LDL.LU R14, [R1+0x220] ;  /* 0x00022000010e7983 */ /* 0x000f280000300800 */
[----:B------:R-:W4:Y:S01]  /*2d340*/  LDL.LU R12, [R1+0x224] ;  /* 0x00022400010c7983 */ /* 0x000f220000300800 */
[----:B-1----:R-:W-:Y:S01]  /*2d350*/  VIADD R0, R0, UR19 ;  /* 0x0000001300007c36 */ /* 0x002fe20008000000 */
[----:B------:R-:W1:Y:S01]  /*2d360*/  LDCU UR19, c[0x0][0x3b8] ;  /* 0x00007700ff1377ac */ /* 0x000e620008000800 */
        /* <DEDUP_REMOVED lines=10> */
[----:B------:R3:W-:Y:S04]  /*2d410*/  STL [R1+0x133c], R6 ;  /* 0x00133c0601007387 */ /* 0x0007e80000100800 */
[----:B---3--:R-:W3:Y:S04]  /*2d420*/  LDL.LU R6, [R1+0x228] ;  /* 0x0002280001067983 */ /* 0x008ee80000300800 */
        /* <DEDUP_REMOVED lines=8> */
[----:B----4-:R-:W-:Y:S01]  /*2d4b0*/  F2FP.SATFINITE.E4M3.F32.PACK_AB_MERGE_C R5, R29, R5, RZ ;  /* 0x000000051d05723e */ /* 0x010fe200048070ff */
[----:B0-----:R-:W-:Y:S01]  /*2d4c0*/  VIADD R0, R0, UR21 ;  /* 0x0000001500007c36 */ /* 0x001fe20008000000 */
[----:B------:R-:W0:Y:S03]  /*2d4d0*/  LDCU UR21, c[0x0][0x3b8] ;  /* 0x00007700ff1577ac */ /* 0x000e260008000800 */
[----:B------:R4:W-:Y:S01]  /*2d4e0*/  STL [R1+0x1344], R5 ;  /* 0x0013440501007387 */ /* 0x0009e20000100800 */
[----:B------:R-:W-:-:S03]  /*2d4f0*/  F2FP.SATFINITE.E4M3.F32.PACK_AB_MERGE_C R2, R2, R3, RZ ;  /* 0x000000030202723e */ /* 0x000fc600048070ff */
[----:B----4-:R-:W4:Y:S04]  /*2d500*/  LDL.LU R5, [R1+0x268] ;  /* 0x0002680001057983 */ /* 0x010f280000300800 */
[----:B------:R0:W-:Y:S04]  /*2d510*/  STL [R1+0x12ec], R2 ;  /* 0x0012ec0201007387 */ /* 0x0001e80000100800 */
[----:B------:R-:W4:Y:S04]  /*2d520*/  LDL.LU R29, [R1+0x26c] ;  /* 0x00026c00011d7983 */ /* 0x000f280000300800 */
[----:B------:R-:W4:Y:S04]  /*2d530*/  LDL.LU R3, [R1+0x2f0] ;  /* 0x0002f00001037983 */ /* 0x000f280000300800 */
[----:B------:R1:W-:Y:S04]  /*2d540*/  STL [R1+0x8cc], R0 ;  /* 0x0008cc0001007387 */ /* 0x0003e80000100800 */
[----:B0-----:R-:W4:Y:S01]  /*2d550*/  LDL.LU R2, [R1+0x2f4] ;  /* 0x0002f40001027983 */ /* 0x001f220000300800 */
[----:B------:R-:W-:Y:S01]  /*2d560*/  F2FP.SATFINITE.E4M3.F32.PACK_AB_MERGE_C R7, R24, R21, RZ ;  /* 0x000000151807723e */ /* 0x000fe200048070ff */
[----:B-1----:R-:W-:-:S04]  /*2d570*/  VIADD R0, R0, UR22 ;  /* 0x0000001600007c36 */ /* 0x002fc80008000000 */
[----:B------:R0:W-:Y:S01]  /*2d580*/  STL [R1+0x12e4], R7 ;  /* 0x0012e40701007387 */ /* 0x0001e20000100800 */
[----:B------:R-:W-:Y:S01]  /*2d590*/  F2FP.SATFINITE.E4M3.F32.PACK_AB_MERGE_C R23, R23, R22, RZ ;  /* 0x000000161717723e */ /* 0x000fe200048070ff */
[----:B------:R-:W1:Y:S01]  /*2d5a0*/  LDCU UR22, c[0x0][0x3b8] ;  /* 0x00007700ff1677ac */ /* 0x000e620008000800 */
[----:B------:R-:W-:Y:S01]  /*2d5b0*/  F2FP.SATFINITE.E4M3.F32.PACK_AB_MERGE_C R8, R27, R28, RZ ;  /* 0x0000001c1b08723e */ /* 0x000fe200048070ff */
[----:B------:R0:W-:Y:S02]  /*2d5c0*/  STL [R1+0x8c8], R0 ;  /* 0x0008c80001007387 */ /* 0x0001e40000100800 */
[----:B0-----:R-:W-:Y:S02]  /*2d5d0*/  F2FP.SATFINITE.E4M3.F32.PACK_AB_MERGE_C R7, R12, R14, RZ ;  /* 0x0000000e0c07723e */ /* 0x001fe400048070ff */
[----:B------:R-:W-:Y:S01]  /*2d5e0*/  STL [R1+0x1290], R8 ;  /* 0x0012900801007387 */ /* 0x000fe20000100800 */
[----:B------:R-:W-:Y:S01]  /*2d5f0*/  VIADD R0, R0, UR23 ;  /* 0x0000001700007c36 */ /* 0x000fe20008000000 */
[----:B------:R-:W0:Y:S02]  /*2d600*/  LDCU UR23, c[0x0][0x3b8] ;  /* 0x00007700ff1777ac */ /* 0x000e240008000800 */
[----:B------:R-:W-:Y:S04]  /*2d610*/  STL [R1+0x928], R7 ;  /* 0x0009280701007387 */ /* 0x000fe80000100800 */
[----:B------:R-:W4:Y:S04]  /*2d620*/  LDL.LU R11, [R1+0x2f8] ;  /* 0x0002f800010b7983 */ /* 0x000f280000300800 */
        /* <DEDUP_REMOVED lines=25> */
[----:B------:R-:W2:Y:S01]  /*2d7c0*/  LDL.LU R13, [R1+0x894] ;  /* 0x00089400010d7983 */ /* 0x000ea20000300800 */
[----:B----4-:R-:W-:Y:S01]  /*2d7d0*/  F2FP.SATFINITE.E4M3.F32.PACK_AB_MERGE_C R5, R29, R5, RZ ;  /* 0x000000051d05723e */ /* 0x010fe200048070ff */
[----:B0-----:R-:W-:-:S04]  /*2d7e0*/  VIADD R0, R0, UR26 ;  /* 0x0000001a00007c36 */ /* 0x001fc80008000000 */
[----:B------:R0:W-:Y:S01]  /*2d7f0*/  STL [R1+0x914], R5 ;  /* 0x0009140501007387 */ /* 0x0001e20000100800 */
[----:B------:R-:W4:Y:S01]  /*2d800*/  LDCU UR26, c[0x0][0x3b8] ;  /* 0x00007700ff1a77ac */ /* 0x000f220008000800 */
[----:B------:R-:W-:Y:S02]  /*2d810*/  F2FP.SATFINITE.E4M3.F32.PACK_AB_MERGE_C R2, R2, R3, RZ ;  /* 0x000000030202723e */ /* 0x000fe400048070ff */
[----:B------:R-:W4:Y:S04]  /*2d820*/  LDL.LU R6, [R1+0x898] ;  /* 0x0008980001067983 */ /* 0x000f280000300800 */
[----:B------:R0:W-:Y:S04]  /*2d830*/  STL [R1+0x910], R2 ;  /* 0x0009100201007387 */ /* 0x0001e80000100800 */
[----:B------:R-:W4:Y:S04]  /*2d840*/  LDL.LU R20, [R1+0x89c] ;  /* 0x00089c0001147983 */ /* 0x000f280000300800 */
[----:B------:R-:W4:Y:S04]  /*2d850*/  LDL.LU R26, [R1+0x880] ;  /* 0x00088000011a7983 */ /* 0x000f280000300800 */
[----:B------:R1:W-:Y:S04]  /*2d860*/  STL [R1+0x8b8], R0 ;  /* 0x0008b80001007387 */ /* 0x0003e80000100800 */
[----:B------:R-:W4:Y:S04]  /*2d870*/  LDL R25, [R1+0x884] ;  /* 0x0008840001197983 */ /* 0x000f280000100800 */
[----:B0-----:R-:W4:Y:S04]  /*2d880*/  LDL.LU R5, [R1+0x888] ;  /* 0x0008880001057983 */ /* 0x001f280000300800 */
[----:B------:R-:W4:Y:S04]  /*2d890*/  LDL.LU R29, [R1+0x88c] ;  /* 0x00088c00011d7983 */ /* 0x000f280000300800 */
[----:B------:R-:W4:Y:S04]  /*2d8a0*/  LDL.LU R3, [R1+0x870] ;  /* 0x0008700001037983 */ /* 0x000f280000300800 */
[----:B------:R-:W4:Y:S01]  /*2d8b0*/  LDL.LU R2, [R1+0x874] ;  /* 0x0008740001027983 */ /* 0x000f220000300800 */
[----:B------:R-:W-:Y:S01]  /*2d8c0*/  F2FP.SATFINITE.E4M3.F32.PACK_AB_MERGE_C R8, R21, R11, RZ ;  /* 0x0000000b1508723e */ /* 0x000fe200048070ff */
[----:B-1----:R-:W-:Y:S01]  /*2d8d0*/  VIADD R0, R0, UR27 ;  /* 0x0000001b00007c36 */ /* 0x002fe20008000000 */
[----:B------:R-:W0:Y:S03]  /*2d8e0*/  LDCU UR27, c[0x0][0x3b8] ;  /* 0x00007700ff1b77ac */ /* 0x000e260008000800 */
[----:B------:R1:W-:Y:S01]  /*2d8f0*/  STL [R1+0x90c], R8 ;  /* 0x00090c0801007387 */ /* 0x0003e20000100800 */
[----:B------:R-:W-:-:S05]  /*2d900*/  F2FP.SATFINITE.E4M3.F32.PACK_AB_MERGE_C R7, R22, R24, RZ ;  /* 0x000000181607723e */ /* 0x000fca00048070ff */
[----:B------:R0:W-:Y:S01]  /*2d910*/  STL [R1+0x904], R7 ;  /* 0x0009040701007387 */ /* 0x0001e20000100800 */
[----:B-1----:R-:W-:-:S03]  /*2d920*/  F2FP.SATFINITE.E4M3.F32.PACK_AB_MERGE_C R8, R27, R28, RZ ;  /* 0x0000001c1b08723e */ /* 0x002fc600048070ff */
[----:B------:R1:W-:Y:S01]  /*2d930*/  STL [R1+0x8a4], R0 ;  /* 0x0008a40001007387 */ /* 0x0003e20000100800 */
[----:B0-----:R-:W-:-:S03]  /*2d940*/  F2FP.SATFINITE.E4M3.F32.PACK_AB_MERGE_C R7, R12, R14, RZ ;  /* 0x0000000e0c07723e */ /* 0x001fc600048070ff */
[----:B------:R-:W-:Y:S01]  /*2d950*/  STL [R1+0x8ac], R8 ;  /* 0x0008ac0801007387 */ /* 0x000fe20000100800 */
[----:B-1----:R-:W-:Y:S01]  /*2d960*/  VIADD R0, R0, UR28 ;  /* 0x0000001c00007c36 */ /* 0x002fe20008000000 */
        /* <DEDUP_REMOVED lines=14> */
[----:B------:R-:W-:Y:S04]  /*2da50*/  STL [R1+0x8a8], R8 ;  /* 0x0008a80801007387 */ /* 0x000fe80000100800 */
[----:B------:R-:W3:Y:S01]  /*2da60*/  LDL.LU R19, [R1+0x858] ;  /* 0x0008580001137983 */ /* 0x000ee20000300800 */
[----:B--2---:R-:W-:-:S05]  /*2da70*/  F2FP.SATFINITE.E4M3.F32.PACK_AB_MERGE_C R7, R13, R17, RZ ;  /* 0x000000110d07723e */ /* 0x004fca00048070ff */
[----:B------:R4:W-:Y:S04]  /*2da80*/  STL [R1+0x92c], R7 ;  /* 0x00092c0701007387 */ /* 0x0009e80000100800 */
[----:B------:R-:W3:Y:S04]  /*2da90*/  LDL.LU R18, [R1+0x85c] ;  /* 0x00085c0001127983 */ /* 0x000ee80000300800 */
[----:B------:R-:W2:Y:S04]  /*2daa0*/  LDL.LU R17, [R1+0x840] ;  /* 0x0008400001117983 */ /* 0x000ea80000300800 */
[----:B------:R0:W-:Y:S04]  /*2dab0*/  STL [R1+0x890], R0 ;  /* 0x0008900001007387 */ /* 0x0001e80000100800 */
[----:B------:R-:W2:Y:S01]  /*2dac0*/  LDL.LU R13, [R1+0x844] ;  /* 0x00084400010d7983 */ /* 0x000ea20000300800 */
[----:B----4-:R-:W-:Y:S01]  /*2dad0*/  F2FP.SATFINITE.E4M3.F32.PACK_AB_MERGE_C R7, R20, R6, RZ ;  /* 0x000000061407723e */ /* 0x010fe200048070ff */
[----:B0-----:R-:W-:-:S04]  /*2dae0*/  VIADD R0, R0, UR30 ;  /* 0x0000001e00007c36 */ /* 0x001fc80008000000 */
[----:B------:R-:W-:Y:S01]  /*2daf0*/  STL [R1+0x894], R7 ;  /* 0x0008940701007387 */ /* 0x000fe20000100800 */
[----:B------:R-:W0:Y:S01]  /*2db00*/  LDCU UR30, c[0x0][0x3b8] ;  /* 0x00007700ff1e77ac */ /* 0x000e220008000800 */
        /* <DEDUP_REMOVED lines=9> */
[----:B------:R-:W4:Y:S04]  /*2dba0*/  LDL.LU R6, [R1+0x848] ;  /* 0x0008480001067983 */ /* 0x000f280000300800 */
[----:B------:R-:W4:Y:S04]  /*2dbb0*/  LDL.LU R20, [R1+0x84c] ;  /* 0x00084c0001147983 */ /* 0x000f280000300800 */
[----:B------:R-:W4:Y:S04]  /*2dbc0*/  LDL.LU R26, [R1+0x830] ;  /* 0x00083000011a7983 */ /* 0x000f280000300800 */
[----:B------:R1:W-:Y:S04]  /*2dbd0*/  STL [R1+0x870], R0 ;  /* 0x0008700001007387 */ /* 0x0003e80000100800 */
[----:B------:R-:W4:Y:S04]  /*2dbe0*/  LDL.LU R25, [R1+0x834] ;  /* 0x0008340001197983 */ /* 0x000f280000300800 */
        /* <DEDUP_REMOVED lines=21> */
[----:B------:R-:W4:Y:S01]  /*2dd40*/  LDL R12, [R1+0x814] ;  /* 0x00081400010c7983 */ /* 0x000f220000100800 */
[----:B-1----:R-:W-:Y:S01]  /*2dd50*/  VIADD R0, R0, UR34 ;  /* 0x0000002200007c36 */ /* 0x002fe20008000000 */
[----:B------:R-:W1:Y:S01]  /*2dd60*/  LDCU UR34, c[0x0][0x3b8] ;  /* 0x00007700ff2277ac */ /* 0x000e620008000800 */
[----:B---3--:R-:W-:-:S05]  /*2dd70*/  F2FP.SATFINITE.E4M3.F32.PACK_AB_MERGE_C R8, R18, R19, RZ ;  /* 0x000000131208723e */ /* 0x008fca00048070ff */
[----:B------:R-:W-:Y:S04]  /*2dd80*/  STL [R1+0x1444], R8 ;  /* 0x0014440801007387 */ /* 0x000fe80000100800 */
[----:B------:R-:W3:Y:S01]  /*2dd90*/  LDL.LU R11, [R1+0x818] ;  /* 0x00081800010b7983 */ /* 0x000ee20000300800 */
[----:B--2---:R-:W-:-:S05]  /*2dda0*/  F2FP.SATFINITE.E4M3.F32.PACK_AB_MERGE_C R7, R13, R17, RZ ;  /* 0x000000110d07723e */ /* 0x004fca00048070ff */
[----:B------:R-:W-:Y:S04]  /*2ddb0*/  STL [R1+0x1458], R7 ;  /* 0x0014580701007387 */ /* 0x000fe80000100800 */
[----:B------:R-:W3:Y:S04]  /*2ddc0*/  LDL.LU R21, [R1+0x81c] ;  /* 0x00081c0001157983 */ /* 0x000ee80000300800 */
[----:B------:R-:W2:Y:S04]  /*2ddd0*/  LDL.LU R24, [R1+0x800] ;  /* 0x0008000001187983 */ /* 0x000ea80000300800 */
[----:B------:R0:W-:Y:S04]  /*2dde0*/  STL [R1+0x840], R0 ;  /* 0x0008400001007387 */ /* 0x0001e80000100800 */
[----:B------:R-:W2:Y:S04]  /*2ddf0*/  LDL.LU R22, [R1+0x804] ;  /* 0x0008040001167983 */ /* 0x000ea80000300800 */
[----:B------:R-:W2:Y:S04]  /*2de00*/  LDL.LU R19, [R1+0x808] ;  /* 0x0008080001137983 */ /* 0x000ea80000300800 */
[----:B------:R-:W2:Y:S04]  /*2de10*/  LDL R18, [R1+0x80c] ;  /* 0x00080c0001127983 */ /* 0x000ea80000100800 */
        /* <DEDUP_REMOVED lines=16> */
[----:B------:R-:W4:Y:S04]  /*2df20*/  LDL R20, [R1+0x7fc] ;  /* 0x0007fc0001147983 */ /* 0x000f280000100800 */
        /* <DEDUP_REMOVED lines=10> */
[----:B------:R-:W-:Y:S01]  /*2dfd0*/  STL [R1+0x1464], R8 ;  /* 0x0014640801007387 */ /* 0x000fe20000100800 */
[----:B------:R-:W-:-:S03]  /*2dfe0*/  F2FP.SATFINITE.E4M3.F32.PACK_AB_MERGE_C R7, R12, R14, RZ ;  /* 0x0000000e0c07723e */ /* 0x000fc600048070ff */
[----:B------:R-:W4:Y:S04]  /*2dff0*/  LDL.LU R28, [R1+0x7d8] ;  /* 0x0007d800011c7983 */ /* 0x000f280000300800 */
[----:B------:R-:W-:Y:S04]  /*2e000*/  STL [R1+0x12bc], R7 ;  /* 0x0012bc0701007387 */ /* 0x000fe80000100800 */
[----:B------:R-:W4:Y:S04]  /*2e010*/  LDL.LU R27, [R1+0x7dc] ;  /* 0x0007dc00011b7983 */ /* 0x000f280000300800 */
[----:B------:R-:W4:Y:S04]  /*2e020*/  LDL.LU R14, [R1+0x7c0] ;  /* 0x0007c000010e7983 */ /* 0x000f280000300800 */
[----:B------:R1:W-:Y:S04]  /*2e030*/  STL [R1+0x810], R0 ;  /* 0x0008100001007387 */ /* 0x0003e80000100800 */
        /* <DEDUP_REMOVED lines=44> */
[----:B------:R0:W-:Y:S01]  /*2e300*/  STL [R1+0x7d4], R6 ;  /* 0x0007d40601007387 */ /* 0x0001e20000100800 */
[----:B------:R-:W1:Y:S03]  /*2e310*/  LDCU UR50, c[0x0][0x3b8] ;  /* 0x00007700ff3277ac */ /* 0x000e660008000800 */
[----:B0-----:R-:W4:Y:S04]  /*2e320*/  LDL.LU R6, [R1+0x7a8] ;  /* 0x0007a80001067983 */ /* 0x001f280000300800 */
        /* <DEDUP_REMOVED lines=45> */
[----:B------:R-:W1:Y:S01]  /*2e600*/  LDCU UR54, c[0x0][0x3b8] ;  /* 0x00007700ff3677ac */ /* 0x000e620008000800 */
[----:B------:R-:W-:-:S05]  /*2e610*/  F2FP.SATFINITE.E4M3.F32.PACK_AB_MERGE_C R6, R25, R26, RZ ;  /* 0x0000001a1906723e */ /* 0x000fca00048070ff */
[----:B------:R1:W-:Y:S01]  /*2e620*/  STL [R1+0x1264], R6 ;  /* 0x0012640601007387 */ /* 0x0003e20000100800 */
[----:B0-----:R-:W-:-:S03]  /*2e630*/  F2FP.SATFINITE.E4M3.F32.PACK_AB_MERGE_C R7, R27, R28, RZ ;  /* 0x0000001c1b07723e */ /* 0x001fc600048070ff */
[----:B------:R0:W-:Y:S01]  /*2e640*/  STL [R1+0x790], R0 ;  /* 0x0007900001007387 */ /* 0x0001e20000100800 */
[----:B-1----:R-:W-:-:S03]  /*2e650*/  F2FP.SATFINITE.E4M3.F32.PACK_AB_MERGE_C R6, R12, R14, RZ ;  /* 0x0000000e0c06723e */ /* 0x002fc600048070ff */
[----:B------:R-:W-:Y:S01]  /*2e660*/  STL [R1+0x1274], R7 ;  /* 0x0012740701007387 */ /* 0x000fe20000100800 */
[----:B0-----:R-:W-:Y:S01]  /*2e670*/  VIADD R0, R0, UR55 ;  /* 0x0000003700007c36 */ /* 0x001fe20008000000 */
[----:B------:R-:W0:Y:S02]  /*2e680*/  LDCU UR55, c[0x0][0x3b8] ;  /* 0x00007700ff3777ac */ /* 0x000e240008000800 */
[----:B------:R1:W-:Y:S04]  /*2e690*/  STL [R1+0x12d0], R6 ;  /* 0x0012d00601007387 */ /* 0x0003e80000100800 */
[----:B-1----:R-:W4:Y:S04]  /*2e6a0*/  LDL.LU R6, [R1+0x758] ;  /* 0x0007580001067983 */ /* 0x002f280000300800 */
        /* <DEDUP_REMOVED lines=27> */
[----:B0-----:R-:W-:Y:S01]  /*2e860*/  VIADD R0, R0, UR58 ;  /* 0x0000003a00007c36 */ /* 0x001fe20008000000 */
[----:B------:R-:W0:Y:S03]  /*2e870*/  LDCU UR58, c[0x0][0x3b8] ;  /* 0x00007700ff3a77ac */ /* 0x000e260008000800 */
[----:B------:R4:W-:Y:S04]  /*2e880*/  STL [R1+0x141c], R5 ;  /* 0x00141c0501007387 */ /* 0x0009e80000100800 */
[----:B------:R-:W2:Y:S01]  /*2e890*/  LDL.LU R11, [R1+0x728] ;  /* 0x00072800010b7983 */ /* 0x000ea20000300800 */
[----:B------:R-:W-:-:S05]  /*2e8a0*/  F2FP.SATFINITE.E4M3.F32.PACK_AB_MERGE_C R2, R2, R3, RZ ;  /* 0x000000030202723e */ /* 0x000fca00048070ff */
[----:B------:R0:W-:Y:S04]  /*2e8b0*/  STL [R1+0x13dc], R2 ;  /* 0x0013dc0201007387 */ /* 0x0001e80000100800 */
[----:B------:R-:W2:Y:S04]  /*2e8c0*/  LDL.LU R21, [R1+0x72c] ;  /* 0x00072c0001157983 */ /* 0x000ea80000300800 */
[----:B------:R-:W2:Y:S04]  /*2e8d0*/  LDL.LU R24, [R1+0x710] ;  /* 0x0007100001187983 */ /* 0x000ea80000300800 */
[----:B------:R0:W-:Y:S04]  /*2e8e0*/  STL [R1+0x750], R0 ;  /* 0x0007500001007387 */ /* 0x0001e80000100800 */
[----:B------:R-:W2:Y:S04]  /*2e8f0*/  LDL.LU R22, [R1+0x714] ;  /* 0x0007140001167983 */ /* 0x000ea80000300800 */
[----:B----4-:R-:W4:Y:S04]  /*2e900*/  LDL.LU R5, [R1+0x718] ;  /* 0x0007180001057983 */ /* 0x010f280000300800 */
[----:B------:R-:W4:Y:S04]  /*2e910*/  LDL.LU R29, [R1+0x71c] ;  /* 0x00071c00011d7983 */ /* 0x000f280000300800 */
[----:B------:R-:W4:Y:S04]  /*2e920*/  LDL.LU R3, [R1+0x700] ;  /* 0x0007000001037983 */ /* 0x000f280000300800 */
[----:B0-----:R-:W4:Y:S01]  /*2e930*/  LDL.LU R2, [R1+0x704] ;  /* 0x0007040001027983 */ /* 0x001f220000300800 */
[----:B------:R-:W-:Y:S01]  /*2e940*/  VIADD R0, R0, UR59 ;  /* 0x0000003b00007c36 */ /* 0x000fe20008000000 */
[----:B------:R-:W0:Y:S01]  /*2e950*/  LDCU UR59, c[0x0][0x3b8] ;  /* 0x00007700ff3b77ac */ /* 0x000e220008000800 */
[----:B------:R-:W-:-:S05]  /*2e960*/  F2FP.SATFINITE.E4M3.F32.PACK_AB_MERGE_C R7, R20, R6, RZ ;  /* 0x000000061407723e */ /* 0x000fca00048070ff */
[----:B------:R0:W-:Y:S01]  /*2e970*/  STL [R1+0x13ec], R7 ;  /* 0x0013ec0701007387 */ /* 0x0001e20000100800 */
        /* <DEDUP_REMOVED lines=21> */
[----:B------:R3:W-:Y:S04]  /*2ead0*/  STL [R1+0x129c], R8 ;  /* 0x00129c0801007387 */ /* 0x0007e80000100800 */
[----:B------:R-:W4:Y:S01]  /*2eae0*/  LDL.LU R19, [R1+0x6e8] ;  /* 0x0006e80001137983 */ /* 0x000f220000300800 */
[----:B--2---:R-:W-:-:S05]  /*2eaf0*/  F2FP.SATFINITE.E4M3.F32.PACK_AB_MERGE_C R7, R13, R17, RZ ;  /* 0x000000110d07723e */ /* 0x004fca00048070ff */
[----:B------:R-:W-:Y:S04]  /*2eb00*/  STL [R1+0x1240], R7 ;  /* 0x0012400701007387 */ /* 0x000fe80000100800 */
[----:B------:R-:W2:Y:S04]  /*2eb10*/  LDL.LU R18, [R1+0x6ec] ;  /* 0x0006ec0001127983 */ /* 0x000ea80000300800 */
[----:B------:R-:W2:Y:S04]  /*2eb20*/  LDL.LU R17, [R1+0x6d0] ;  /* 0x0006d00001117983 */ /* 0x000ea80000300800 */
[----:B------:R0:W-:Y:S04]  /*2eb30*/  STL [R1+0x720], R0 ;  /* 0x0007200001007387 */ /* 0x0001e80000100800 */
[----:B------:R-:W2:Y:S01]  /*2eb40*/  LDL.LU R13, [R1+0x6d4] ;  /* 0x0006d400010d7983 */ /* 0x000ea20000300800 */
[----:B---3--:R-:W-:Y:S01]  /*2eb50*/  F2FP.SATFINITE.E4M3.F32.PACK_AB_MERGE_C R8, R21, R11, RZ ;  /* 0x0000000b1508723e */ /* 0x008fe200048070ff */
[----:B0-----:R-:W-:Y:S01]  /*2eb60*/  VIADD R0, R0, UR62 ;  /* 0x0000003e00007c36 */ /* 0x001fe20008000000 */
[----:B------:R-:W0:Y:S03]  /*2eb70*/  LDCU UR62, c[0x0][0x3b8] ;  /* 0x00007700ff3e77ac */ /* 0x000e260008000800 */
[----:B------:R-:W-:Y:S01]  /*2eb80*/  STL [R1+0x124c], R8 ;  /* 0x00124c0801007387 */ /* 0x000fe20000100800 */
[----:B------:R-:W-:-:S05]  /*2eb90*/  F2FP.SATFINITE.E4M3.F32.PACK_AB_MERGE_C R7, R22, R24, RZ ;  /* 0x000000181607723e */ /* 0x000fca00048070ff */
[----:B------:R-:W-:Y:S01]  /*2eba0*/  STL [R1+0x724], R7 ;  /* 0x0007240701007387 */ /* 0x000fe20000100800 */
[----:B----4-:R-:W-:-:S03]  /*2ebb0*/  F2FP.SATFINITE.E4M3.F32.PACK_AB_MERGE_C R5, R29, R5, RZ ;  /* 0x000000051d05723e */ /* 0x010fc600048070ff */
[----:B------:R3:W-:Y:S01]  /*2ebc0*/  STL [R1+0x710], R0 ;  /* 0x0007100001007387 */ /* 0x0007e20000100800 */
[----:B------:R-:W-:-:S03]  /*2ebd0*/  F2FP.SATFINITE.E4M3.F32.PACK_AB_MERGE_C R2, R2, R3, RZ ;  /* 0x000000030202723e */ /* 0x000fc600048070ff */
[----:B------:R4:W-:Y:S01]  /*2ebe0*/  STL [R1+0x718], R5 ;  /* 0x0007180501007387 */ /* 0x0009e20000100800 */
[----:B---3--:R-:W-:Y:S01]  /*2ebf0*/  VIADD R0, R0, UR63 ;  /* 0x0000003f00007c36 */ /* 0x008fe20008000000 */
[----:B------:R-:W3:Y:S02]  /*2ec00*/  LDCU UR63, c[0x0][0x3b8] ;  /* 0x00007700ff3f77ac */ /* 0x000ee40008000800 */
[----:B------:R0:W-:Y:S04]  /*2ec10*/  STL [R1+0x714], R2 ;  /* 0x0007140201007387 */ /* 0x0001e80000100800 */
[----:B------:R-:W3:Y:S04]  /*2ec20*/  LDL.LU R11, [R1+0x6d8] ;  /* 0x0006d800010b7983 */ /* 0x000ee80000300800 */
[----:B------:R-:W3:Y:S04]  /*2ec30*/  LDL.LU R21, [R1+0x6dc] ;  /* 0x0006dc0001157983 */ /* 0x000ee80000300800 */
[----:B------:R-:W3:Y:S04]  /*2ec40*/  LDL.LU R24, [R1+0x6c0] ;  /* 0x0006c00001187983 */ /* 0x000ee80000300800 */
[----:B------:R0:W-:Y:S04]  /*2ec50*/  STL [R1+0x700], R0 ;  /* 0x0007000001007387 */ /* 0x0001e80000100800 */
[----:B------:R-:W3:Y:S04]  /*2ec60*/  LDL.LU R22, [R1+0x6c4] ;  /* 0x0006c40001167983 */ /* 0x000ee80000300800 */
        /* <DEDUP_REMOVED lines=16> */
[----:B------:R-:W-:Y:S04]  /*2ed70*/  STL [R1+0x6f4], R6 ;  /* 0x0006f40601007387 */ /* 0x000fe80000100800 */
[----:B------:R-:W4:Y:S04]  /*2ed80*/  LDL.LU R26, [R1+0x2c8] ;  /* 0x0002c800011a7983 */ /* 0x000f280000300800 */
[----:B------:R-:W4:Y:S04]  /*2ed90*/  LDL.LU R25, [R1+0x2cc] ;  /* 0x0002cc0001197983 */ /* 0x000f280000300800 */
[----:B------:R-:W4:Y:S04]  /*2eda0*/  LDL.LU R14, [R1+0x6b0] ;  /* 0x0006b000010e7983 */ /* 0x000f280000300800 */
[----:B------:R1:W-:Y:S04]  /*2edb0*/  STL [R1+0x6e0], R0 ;  /* 0x0006e00001007387 */ /* 0x0003e80000100800 */
[----:B------:R-:W4:Y:S01]  /*2edc0*/  LDL.LU R12, [R1+0x6b4] ;  /* 0x0006b400010c7983 */ /* 0x000f220000300800 */
[----:B-1----:R-:W-:Y:S01]  /*2edd0*/  VIADD R0, R0, UR66 ;  /* 0x0000004200007c36 */ /* 0x002fe20008000000 */
[----:B------:R-:W1:Y:S01]  /*2ede0*/  LDCU UR66, c[0x0][0x3b8] ;  /* 0x00007700ff4277ac */ /* 0x000e620008000800 */
[----:B--2---:R-:W-:-:S05]  /*2edf0*/  F2FP.SATFINITE.E4M3.F32.PACK_AB_MERGE_C R6, R18, R19, RZ ;  /* 0x000000131206723e */ /* 0x004fca00048070ff */
[----:B------:R2:W-:Y:S01]  /*2ee00*/  STL [R1+0x6e8], R6 ;  /* 0x0006e80601007387 */ /* 0x0005e20000100800 */
[----:B------:R-:W-:-:S03]  /*2ee10*/  F2FP.SATFINITE.E4M3.F32.PACK_AB_MERGE_C R7, R13, R17, RZ ;  /* 0x000000110d07723e */ /* 0x000fc600048070ff */
[----:B--2---:R-:W2:Y:S04]  /*2ee20*/  LDL.LU R6, [R1+0x6b8] ;  /* 0x0006b80001067983 */ /* 0x004ea80000300800 */
[----:B------:R-:W-:Y:S04]  /*2ee30*/  STL [R1+0x6e4], R7 ;  /* 0x0006e40701007387 */ /* 0x000fe80000100800 */
[----:B------:R-:W2:Y:S04]  /*2ee40*/  LDL.LU R20, [R1+0x6bc] ;  /* 0x0006bc0001147983 */ /* 0x000ea80000300800 */
        /* <DEDUP_REMOVED lines=9> */
[----:B---3--:R-:W-:-:S05]  /*2eee0*/  F2FP.SATFINITE.E4M3.F32.PACK_AB_MERGE_C R8, R21, R11, RZ ;  /* 0x0000000b1508723e */ /* 0x008fca00048070ff */
[----:B------:R-:W-:Y:S01]  /*2eef0*/  STL [R1+0x6d4], R8 ;  /* 0x0006d40801007387 */ /* 0x000fe20000100800 */
[----:B------:R-:W-:-:S05]  /*2ef00*/  F2FP.SATFINITE.E4M3.F32.PACK_AB_MERGE_C R7, R22, R24, RZ ;  /* 0x000000181607723e */ /* 0x000fca00048070ff */
[----:B------:R-:W-:Y:S01]  /*2ef10*/  STL [R1+0x3c], R7 ;  /* 0x00003c0701007387 */ /* 0x000fe20000100800 */
[----:B----4-:R-:W-:-:S03]  /*2ef20*/  F2FP.SATFINITE.E4M3.F32.PACK_AB_MERGE_C R5, R29, R5, RZ ;  /* 0x000000051d05723e */ /* 0x010fc600048070ff */
[----:B------:R-:W-:Y:S04]  /*2ef30*/  STL [R1+0x6c4], R0 ;  /* 0x0006c40001007387 */ /* 0x000fe80000100800 */
[----:B------:R-:W-:Y:S01]  /*2ef40*/  STL [R1+0x48], R5 ;  /* 0x0000480501007387 */ /* 0x000fe20000100800 */
[----:B------:R-:W-:-:S03]  /*2ef50*/  F2FP.SATFINITE.E4M3.F32.PACK_AB_MERGE_C R2, R2, R3, RZ ;  /* 0x000000030202723e */ /* 0x000fc600048070ff */
[----:B------:R-:W3:Y:S04]  /*2ef60*/  LDL.LU R11, [R1+0x698] ;  /* 0x00069800010b7983 */ /* 0x000ee80000300800 */
[----:B------:R4:W-:Y:S04]  /*2ef70*/  STL [R1+0x6cc], R2 ;  /* 0x0006cc0201007387 */ /* 0x0009e80000100800 */
[----:B------:R-:W3:Y:S04]  /*2ef80*/  LDL.LU R21, [R1+0x69c] ;  /* 0x00069c0001157983 */ /* 0x000ee80000300800 */
[----:B------:R-:W3:Y:S04]  /*2ef90*/  LDL.LU R3, [R1+0x680] ;  /* 0x0006800001037983 */ /* 0x000ee80000300800 */
[----:B----4-:R-:W4:Y:S01]  /*2efa0*/  LDL.LU R2, [R1+0x684] ;  /* 0x0006840001027983 */ /* 0x010f220000300800 */
[----:B------:R-:W-:Y:S01]  /*2efb0*/  VIADD R0, R0, UR68 ;  /* 0x0000004400007c36 */ /* 0x000fe20008000000 */
[----:B------:R-:W0:Y:S02]  /*2efc0*/  LDCU UR68, c[0x0][0x3b8] ;  /* 0x00007700ff4477ac */ /* 0x000e240008000800 */
[----:B------:R-:W4:Y:S04]  /*2efd0*/  LDL.LU R24, [R1+0x688] ;  /* 0x0006880001187983 */ /* 0x000f280000300800 */
[----:B------:R-:W4:Y:S04]  /*2efe0*/  LDL.LU R22, [R1+0x68c] ;  /* 0x00068c0001167983 */ /* 0x000f280000300800 */
[----:B------:R-:W4:Y:S04]  /*2eff0*/  LDL.LU R5, [R1+0x670] ;  /* 0x0006700001057983 */ /* 0x000f280000300800 */
[----:B------:R0:W-:Y:S04]  /*2f000*/  STL [R1+0x6c0], R0 ;  /* 0x0006c00001007387 */ /* 0x0001e80000100800 */
[----:B------:R-:W4:Y:S01]  /*2f010*/  LDL.LU R29, [R1+0x674] ;  /* 0x00067400011d7983 */ /* 0x000f220000300800 */
[----:B0-----:R-:W-:Y:S01]  /*2f020*/  VIADD R0, R0, UR69 ;  /* 0x0000004500007c36 */ /* 0x001fe20008000000 */
[----:B------:R-:W0:Y:S01]  /*2f030*/  LDCU UR69, c[0x0][0x3b8] ;  /* 0x00007700ff4577ac */ /* 0x000e220008000800 */
[----:B------:R-:W-:-:S05]  /*2f040*/  F2FP.SATFINITE.E4M3.F32.PACK_AB_MERGE_C R8, R25, R26, RZ ;  /* 0x0000001a1908723e */ /* 0x000fca00048070ff */
[----:B------:R-:W-:Y:S04]  /*2f050*/  STL [R1+0x6c8], R8 ;  /* 0x0006c80801007387 */ /* 0x000fe80000100800 */
[----:B------:R-:W4:Y:S01]  /*2f060*/  LDL.LU R26, [R1+0x678] ;  /* 0x00067800011a7983 */ /* 0x000f220000300800 */
[----:B------:R-:W-:-:S05]  /*2f070*/  F2FP.SATFINITE.E4M3.F32.PACK_AB_MERGE_C R7, R12, R14, RZ ;  /* 0x0000000e0c07723e */ /* 0x000fca00048070ff */
[----:B------:R-:W-:Y:S04]  /*2f080*/  STL [R1+0x6d8], R7 ;  /* 0x0006d80701007387 */ /* 0x000fe80000100800 */
[----:B------:R-:W4:Y:S04]  /*2f090*/  LDL.LU R25, [R1+0x67c] ;  /* 0x00067c0001197983 */ /* 0x000f280000300800 */
[----:B------:R-:W4:Y:S04]  /*2f0a0*/  LDL.LU R14, [R1+0x660] ;  /* 0x00066000010e7983 */ /* 0x000f280000300800 */
[----:B------:R0:W-:Y:S04]  /*2f0b0*/  STL [R1+0x6b0], R0 ;  /* 0x0006b00001007387 */ /* 0x0001e80000100800 */
[----:B------:R-:W4:Y:S01]  /*2f0c0*/  LDL.LU R12, [R1+0x664] ;  /* 0x00066400010c7983 */ /* 0x000f220000300800 */
[----:B0-----:R-:W-:Y:S01]  /*2f0d0*/  VIADD R0, R0, UR43 ;  /* 0x0000002b00007c36 */ /* 0x001fe20008000000 */
[----:B------:R-:W0:Y:S01]  /*2f0e0*/  LDCU UR43, c[0x0][0x3b8] ;  /* 0x00007700ff2b77ac */ /* 0x000e220008000800 */
[----:B--2---:R-:W-:-:S05]  /*2f0f0*/  F2FP.SATFINITE.E4M3.F32.PACK_AB_MERGE_C R7, R20, R6, RZ ;  /* 0x000000061407723e */ /* 0x004fca00048070ff */
[----:B------:R2:W-:Y:S01]  /*2f100*/  STL [R1+0x6b4], R7 ;  /* 0x0006b40701007387 */ /* 0x0005e20000100800 */
[----:B------:R-:W-:-:S05]  /*2f110*/  F2FP.SATFINITE.E4M3.F32.PACK_AB_MERGE_C R6, R27, R28, RZ ;  /* 0x0000001c1b06723e */ /* 0x000fca00048070ff */
[----:B------:R0:W-:Y:S01]  /*2f120*/  STL [R1+0x1248], R6 ;  /* 0x0012480601007387 */ /* 0x0001e20000100800 */
[----:B--2---:R-:W-:-:S03]  /*2f130*/  F2FP.SATFINITE.E4M3.F32.PACK_AB_MERGE_C R7, R18, R19, RZ ;  /* 0x000000131207723e */ /* 0x004fc600048070ff */
[----:B------:R2:W-:Y:S04]  /*2f140*/  STL [R1+0x6a0], R0 ;  /* 0x0006a00001007387 */ /* 0x0005e80000100800 */
[----:B------:R3:W-:Y:S01]  /*2f150*/  STL [R1+0x1268], R7 ;  /* 0x0012680701007387 */ /* 0x0007e20000100800 */
[----:B0-----:R-:W-:-:S03]  /*2f160*/  F2FP.SATFINITE.E4M3.F32.PACK_AB_MERGE_C R6, R13, R17, RZ ;  /* 0x000000110d06723e */ /* 0x001fc600048070ff */
[----:B------:R-:W4:Y:S04]  /*2f170*/  LDL.LU R28, [R1+0x668] ;  /* 0x00066800011c7983 */ /* 0x000f280000300800 */
[----:B------:R4:W-:Y:S04]  /*2f180*/  STL [R1+0x12b4], R6 ;  /* 0x0012b40601007387 */ /* 0x0009e80000100800 */
[----:B------:R-:W4:Y:S04]  /*2f190*/  LDL.LU R27, [R1+0x66c] ;  /* 0x00066c00011b7983 */ /* 0x000f280000300800 */
[----:B------:R-:W4:Y:S04]  /*2f1a0*/  LDL.LU R19, [R1+0x650] ;  /* 0x0006500001137983 */ /* 0x000f280000300800 */
[----:B------:R-:W4:Y:S04]  /*2f1b0*/  LDL.LU R18, [R1+0x654] ;  /* 0x0006540001127983 */ /* 0x000f280000300800 */
[----:B------:R-:W4:Y:S01]  /*2f1c0*/  LDL.LU R17, [R1+0x658] ;  /* 0x0006580001117983 */ /* 0x000f220000300800 */
[----:B--2---:R-:W-:Y:S01]  /*2f1d0*/  VIADD R0, R0, UR42 ;  /* 0x0000002a00007c36 */ /* 0x004fe20008000000 */
[----:B------:R-:W0:Y:S02]  /*2f1e0*/  LDCU UR42, c[0x0][0x3b8] ;  /* 0x00007700ff2a77ac */ /* 0x000e240008000800 */
[----:B------:R-:W2:Y:S04]  /*2f1f0*/  LDL.LU R13, [R1+0x65c] ;  /* 0x00065c00010d7983 */ /* 0x000ea80000300800 */
[----:B------:R0:W-:Y:S01]  /*2f200*/  STL [R1+0x690], R0 ;  /* 0x0006900001007387 */ /* 0x0001e20000100800 */
[----:B---3--:R-:W-:-:S02]  /*2f210*/  F2FP.SATFINITE.E4M3.F32.PACK_AB_MERGE_C R7, R21, R11, RZ ;  /* 0x0000000b1507723e */ /* 0x008fc400048070ff */
[----:B----4-:R-:W-:Y:S02]  /*2f220*/  F2FP.SATFINITE.E4M3.F32.PACK_AB_MERGE_C R6, R2, R3, RZ ;  /* 0x000000030206723e */ /* 0x010fe400048070ff */
[----:B------:R-:W3:Y:S04]  /*2f230*/  LDL.LU R3, [R1+0x640] ;  /* 0x0006400001037983 */ /* 0x000ee80000300800 */
[----:B------:R-:W-:Y:S04]  /*2f240*/  STL [R1+0x12d4], R7 ;  /* 0x0012d40701007387 */ /* 0x000fe80000100800 */
[----:B------:R-:W3:Y:S01]  /*2f250*/  LDL.LU R2, [R1+0x644] ;  /* 0x0006440001027983 */ /* 0x000ee20000300800 */
[----:B0-----:R-:W-:Y:S01]  /*2f260*/  VIADD R0, R0, UR71 ;  /* 0x0000004700007c36 */ /* 0x001fe20008000000 */
[----:B------:R-:W0:Y:S02]  /*2f270*/  LDCU UR71, c[0x0][0x3b8] ;  /* 0x00007700ff4777ac */ /* 0x000e240008000800 */
[----:B------:R4:W-:Y:S01]  /*2f280*/  STL [R1+0x1378], R6 ;  /* 0x0013780601007387 */ /* 0x0009e20000100800 */
[----:B------:R-:W-:-:S02]  /*2f290*/  F2FP.SATFINITE.E4M3.F32.PACK_AB_MERGE_C R5, R29, R5, RZ ;  /* 0x000000051d05723e */ /* 0x000fc400048070ff */
[----:B----4-:R-:W-:Y:S01]  /*2f2a0*/  F2FP.SATFINITE.E4M3.F32.PACK_AB_MERGE_C R6, R22, R24, RZ ;  /* 0x000000181606723e */ /* 0x010fe200048070ff */
[----:B------:R4:W-:Y:S04]  /*2f2b0*/  STL [R1+0x680], R0 ;  /* 0x0006800001007387 */ /* 0x0009e80000100800 */
[----:B------:R-:W-:Y:S04]  /*2f2c0*/  STL [R1+0x137c], R6 ;  /* 0x00137c0601007387 */ /* 0x000fe80000100800 */
[----:B------:R0:W-:Y:S01]  /*2f2d0*/  STL [R1+0x13f4], R5 ;  /* 0x0013f40501007387 */ /* 0x0001e20000100800 */
[----:B----4-:R-:W-:Y:S01]  /*2f2e0*/  VIADD R0, R0, UR72 ;  /* 0x0000004800007c36 */ /* 0x010fe20008000000 */
[----:B------:R-:W4:Y:S02]  /*2f2f0*/  LDCU UR72, c[0x0][0x3b8] ;  /* 0x00007700ff4877ac */ /* 0x000f240008000800 */
[----:B------:R-:W4:Y:S04]  /*2f300*/  LDL.LU R24, [R1+0x648] ;  /* 0x0006480001187983 */ /* 0x000f280000300800 */
[----:B------:R-:W4:Y:S04]  /*2f310*/  LDL.LU R22, [R1+0x64c] ;  /* 0x00064c0001167983 */ /* 0x000f280000300800 */
[----:B0-----:R-:W4:Y:S04]  /*2f320*/  LDL.LU R5, [R1+0x630] ;  /* 0x0006300001057983 */ /* 0x001f280000300800 */
[----:B------:R0:W-:Y:S04]  /*2f330*/  STL [R1+0x2fc], R0 ;  /* 0x0002fc0001007387 */ /* 0x0001e80000100800 */
[----:B------:R-:W4:Y:S01]  /*2f340*/  LDL.LU R29, [R1+0x634] ;  /* 0x00063400011d7983 */ /* 0x000f220000300800 */
[----:B------:R-:W-:Y:S01]  /*2f350*/  F2FP.SATFINITE.E4M3.F32.PACK_AB_MERGE_C R6, R25, R26, RZ ;  /* 0x0000001a1906723e */ /* 0x000fe200048070ff */
[----:B0-----:R-:W-:Y:S01]  /*2f360*/  VIADD R0, R0, UR73 ;  /* 0x0000004900007c36 */ /* 0x001fe20008000000 */
[----:B------:R-:W0:Y:S03]  /*2f370*/  LDCU UR73, c[0x0][0x3b8] ;  /* 0x00007700ff4977ac */ /* 0x000e260008000800 */
[----:B------:R1:W-:Y:S01]  /*2f380*/  STL [R1+0x1414], R6 ;  /* 0x0014140601007387 */ /* 0x0003e20000100800 */
[----:B------:R-:W-:-:S03]  /*2f390*/  F2FP.SATFINITE.E4M3.F32.PACK_AB_MERGE_C R7, R12, R14, RZ ;  /* 0x0000000e0c07723e */ /* 0x000fc600048070ff */
[----:B-1----:R-:W4:Y:S04]  /*2f3a0*/  LDL.LU R6, [R1+0x638] ;  /* 0x0006380001067983 */ /* 0x002f280000300800 */
[----:B------:R-:W-:Y:S04]  /*2f3b0*/  STL [R1+0x13c0], R7 ;  /* 0x0013c00701007387 */ /* 0x000fe80000100800 */
[----:B------:R-:W4:Y:S04]  /*2f3c0*/  LDL.LU R20, [R1+0x63c] ;  /* 0x00063c0001147983 */ /* 0x000f280000300800 */
[----:B------:R-:W4:Y:S04]  /*2f3d0*/  LDL.LU R11, [R1+0x620] ;  /* 0x00062000010b7983 */ /* 0x000f280000300800 */
[----:B------:R1:W-:Y:S04]  /*2f3e0*/  STL [R1+0x2f8], R0 ;  /* 0x0002f80001007387 */ /* 0x0003e80000100800 */
[----:B------:R-:W4:Y:S04]  /*2f3f0*/  LDL.LU R21, [R1+0x624] ;  /* 0x0006240001157983 */ /* 0x000f280000300800 */
[----:B------:R-:W4:Y:S04]  /*2f400*/  LDL.LU R14, [R1+0x628] ;  /* 0x00062800010e7983 */ /* 0x000f280000300800 */
[----:B------:R-:W4:Y:S01]  /*2f410*/  LDL R12, [R1+0x62c] ;  /* 0x00062c00010c7983 */ /* 0x000f220000100800 */
[----:B-1----:R-:W-:Y:S01]  /*2f420*/  VIADD R0, R0, UR74 ;  /* 0x0000004a00007c36 */ /* 0x002fe20008000000 */
[----:B------:R-:W1:Y:S01]  /*2f430*/  LDCU UR74, c[0x0][0x3b8] ;  /* 0x00007700ff4a77ac */ /* 0x000e620008000800 */
[----:B------:R-:W-:-:S02]  /*2f440*/  F2FP.SATFINITE.E4M3.F32.PACK_AB_MERGE_C R8, R27, R28, RZ ;  /* 0x0000001c1b08723e */ /* 0x000fc400048070ff */
[----:B------:R-:W4:Y:S01]  /*2f450*/  LDL.LU R28, [R1+0x610] ;  /* 0x00061000011c7983 */ /* 0x000f220000300800 */
[----:B------:R-:W-:-:S03]  /*2f460*/  F2FP.SATFINITE.E4M3.F32.PACK_AB_MERGE_C R7, R18, R19, RZ ;  /* 0x000000131207723e */ /* 0x000fc600048070ff */
[----:B------:R-:W-:Y:S04]  /*2f470*/  STL [R1+0x13b8], R8 ;  /* 0x0013b80801007387 */ /* 0x000fe80000100800 */
[----:B------:R-:W4:Y:S04]  /*2f480*/  LDL.LU R27, [R1+0x614] ;  /* 0x00061400011b7983 */ /* 0x000f280000300800 */
[----:B------:R2:W-:Y:S02]  /*2f490*/  STL [R1+0x12f0], R7 ;  /* 0x0012f00701007387 */ /* 0x0005e40000100800 */
[----:B--2---:R-:W-:-:S02]  /*2f4a0*/  F2FP.SATFINITE.E4M3.F32.PACK_AB_MERGE_C R7, R13, R17, RZ ;  /* 0x000000110d07723e */ /* 0x004fc400048070ff */
[----:B------:R-:W2:Y:S04]  /*2f4b0*/  LDL.LU R17, [R1+0x618] ;  /* 0x0006180001117983 */ /* 0x000ea80000300800 */
[----:B------:R-:W-:Y:S04]  /*2f4c0*/  STL [R1+0x2f4], R0 ;  /* 0x0002f40001007387 */ /* 0x000fe80000100800 */
[----:B------:R-:W-:Y:S04]  /*2f4d0*/  STL [R1+0x1424], R7 ;  /* 0x0014240701007387 */ /* 0x000fe80000100800 */
[----:B------:R-:W2:Y:S04]  /*2f4e0*/  LDL.LU R13, [R1+0x61c] ;  /* 0x00061c00010d7983 */ /* 0x000ea80000300800 */
[----:B------:R-:W2:Y:S04]  /*2f4f0*/  LDL.LU R26, [R1+0x600] ;  /* 0x00060000011a7983 */ /* 0x000ea80000300800 */
[----:B------:R-:W2:Y:S01]  /*2f500*/  LDL.LU R25, [R1+0x604] ;  /* 0x0006040001197983 */ /* 0x000ea20000300800 */
[----:B---3--:R-:W-:-:S05]  /*2f510*/  F2FP.SATFINITE.E4M3.F32.PACK_AB_MERGE_C R2, R2, R3, RZ ;  /* 0x000000030202723e */ /* 0x008fca00048070ff */
[----:B------:R3:W-:Y:S04]  /*2f520*/  STL [R1+0x128c], R2 ;  /* 0x00128c0201007387 */ /* 0x0007e80000100800 */
[----:B------:R-:W2:Y:S04]  /*2f530*/  LDL.LU R19, [R1+0x608] ;  /* 0x0006080001137983 */ /* 0x000ea80000300800 */
[----:B------:R-:W2:Y:S04]  /*2f540*/  LDL.LU R18, [R1+0x60c] ;  /* 0x00060c0001127983 */ /* 0x000ea80000300800 */
[----:B------:R-:W2:Y:S04]  /*2f550*/  LDL.LU R3, [R1+0x5f0] ;  /* 0x0005f00001037983 */ /* 0x000ea80000300800 */
[----:B---3--:R-:W3:Y:S01]  /*2f560*/  LDL.LU R2, [R1+0x5f4] ;  /* 0x0005f40001027983 */ /* 0x008ee20000300800 */
[----:B------:R-:W-:Y:S01]  /*2f570*/  VIADD R0, R0, UR77 ;  /* 0x0000004d00007c36 */ /* 0x000fe20008000000 */
[----:B------:R-:W0:Y:S04]  /*2f580*/  LDCU UR77, c[0x0][0x3b8] ;  /* 0x00007700ff4d77ac */ /* 0x000e280008000800 */
[----:B------:R1:W-:Y:S01]  /*2f590*/  STL [R1+0x2f0], R0 ;  /* 0x0002f00001007387 */ /* 0x0003e20000100800 */
[----:B----4-:R-:W-:-:S05]  /*2f5a0*/  F2FP.SATFINITE.E4M3.F32.PACK_AB_MERGE_C R7, R22, R24, RZ ;  /* 0x000000181607723e */ /* 0x010fca00048070ff */
[----:B------:R-:W-:Y:S01]  /*2f5b0*/  STL [R1+0x12cc], R7 ;  /* 0x0012cc0701007387 */ /* 0x000fe20000100800 */
[----:B-1----:R-:W-:Y:S01]  /*2f5c0*/  VIADD R0, R0, UR76 ;  /* 0x0000004c00007c36 */ /* 0x002fe20008000000 */
[----:B------:R-:W1:Y:S02]  /*2f5d0*/  LDCU UR76, c[0x0][0x3b8] ;  /* 0x00007700ff4c77ac */ /* 0x000e640008000800 */
[----:B------:R-:W4:Y:S01]  /*2f5e0*/  LDL.LU R24, [R1+0x5f8] ;  /* 0x0005f80001187983 */ /* 0x000f220000300800 */
[----:B------:R-:W-:-:S05]  /*2f5f0*/  F2FP.SATFINITE.E4M3.F32.PACK_AB_MERGE_C R5, R29, R5, RZ ;  /* 0x000000051d05723e */ /* 0x000fca00048070ff */
[----:B------:R0:W-:Y:S04]  /*2f600*/  STL [R1+0x1230], R5 ;  /* 0x0012300501007387 */ /* 0x0001e80000100800 */
[----:B------:R-:W4:Y:S04]  /*2f610*/  LDL.LU R22, [R1+0x5fc] ;  /* 0x0005fc0001167983 */ /* 0x000f280000300800 */
[----:B0-----:R-:W4:Y:S04]  /*2f620*/  LDL.LU R5, [R1+0x5e0] ;  /* 0x0005e00001057983 */ /* 0x001f280000300800 */
[----:B------:R0:W-:Y:S04]  /*2f630*/  STL [R1+0x2ec], R0 ;  /* 0x0002ec0001007387 */ /* 0x0001e80000100800 */
[----:B------:R-:W4:Y:S01]  /*2f640*/  LDL.LU R29, [R1+0x5e4] ;  /* 0x0005e400011d7983 */ /* 0x000f220000300800 */
[----:B------:R-:W-:Y:S01]  /*2f650*/  F2FP.SATFINITE.E4M3.F32.PACK_AB_MERGE_C R7, R20, R6, RZ ;  /* 0x000000061407723e */ /* 0x000fe200048070ff */
[----:B0-----:R-:W-:Y:S01]  /*2f660*/  VIADD R0, R0, UR44 ;  /* 0x0000002c00007c36 */ /* 0x001fe20008000000 */
[----:B------:R-:W0:Y:S03]  /*2f670*/  LDCU UR44, c[0x0][0x3b8] ;  /* 0x00007700ff2c77ac */ /* 0x000e260008000800 */
[----:B------:R-:W-:Y:S01]  /*2f680*/  STL [R1+0x142c], R7 ;  /* 0x00142c0701007387 */ /* 0x000fe20000100800 */
[----:B------:R-:W-:-:S05]  /*2f690*/  F2FP.SATFINITE.E4M3.F32.PACK_AB_MERGE_C R6, R21, R11, RZ ;  /* 0x0000000b1506723e */ /* 0x000fca00048070ff */
[----:B------:R0:W-:Y:S02]  /*2f6a0*/  STL [R1+0x624], R6 ;  /* 0x0006240601007387 */ /* 0x0001e40000100800 */
[----:B0-----:R-:W-:Y:S02]  /*2f6b0*/  F2FP.SATFINITE.E4M3.F32.PACK_AB_MERGE_C R6, R12, R14, RZ ;  /* 0x0000000e0c06723e */ /* 0x001fe400048070ff */
[----:B------:R-:W4:Y:S04]  /*2f6c0*/  LDL.LU R14, [R1+0x5e8] ;  /* 0x0005e800010e7983 */ /* 0x000f280000300800 */
[----:B------:R0:W-:Y:S04]  /*2f6d0*/  STL [R1+0x2e8], R0 ;  /* 0x0002e80001007387 */ /* 0x0001e80000100800 */
[----:B------:R1:W-:Y:S04]  /*2f6e0*/  STL [R1+0x620], R6 ;  /* 0x0006200601007387 */ /* 0x0003e80000100800 */
[----:B------:R-:W4:Y:S01]  /*2f6f0*/  LDL.LU R12, [R1+0x5ec] ;  /* 0x0005ec00010c7983 */ /* 0x000f220000300800 */
[----:B0-----:R-:W-:Y:S01]  /*2f700*/  VIADD R0, R0, UR45 ;  /* 0x0000002d00007c36 */ /* 0x001fe20008000000 */
[----:B------:R-:W0:Y:S01]  /*2f710*/  LDCU UR45, c[0x0][0x3b8] ;  /* 0x00007700ff2d77ac */ /* 0x000e220008000800 */
[----:B-1----:R-:W-:-:S02]  /*2f720*/  F2FP.SATFINITE.E4M3.F32.PACK_AB_MERGE_C R6, R27, R28, RZ ;  /* 0x0000001c1b06723e */ /* 0x002fc400048070ff */
[----:B------:R-:W4:Y:S04]  /*2f730*/  LDL.LU R28, [R1+0x5d0] ;  /* 0x0005d000011c7983 */ /* 0x000f280000300800 */
[----:B------:R2:W-:Y:S04]  /*2f740*/  STL [R1+0x610], R6 ;  /* 0x0006100601007387 */ /* 0x0005e80000100800 */
[----:B------:R-:W4:Y:S04]  /*2f750*/  LDL.LU R27, [R1+0x5d4] ;  /* 0x0005d400011b7983 */ /* 0x000f280000300800 */
[----:B------:R1:W-:Y:S01]  /*2f760*/  STL [R1+0x2e4], R0 ;  /* 0x0002e40001007387 */ /* 0x0003e20000100800 */
[----:B--2---:R-:W-:-:S03]  /*2f770*/  F2FP.SATFINITE.E4M3.F32.PACK_AB_MERGE_C R6, R13, R17, RZ ;  /* 0x000000110d06723e */ /* 0x004fc600048070ff */
[----:B------:R-:W2:Y:S04]  /*2f780*/  LDL.LU R17, [R1+0x5d8] ;  /* 0x0005d80001117983 */ /* 0x000ea80000300800 */
[----:B------:R-:W2:Y:S04]  /*2f790*/  LDL.LU R13, [R1+0x5dc] ;  /* 0x0005dc00010d7983 */ /* 0x000ea80000300800 */
[----:B------:R0:W-:Y:S01]  /*2f7a0*/  STL [R1+0x1430], R6 ;  /* 0x0014300601007387 */ /* 0x0001e20000100800 */
[----:B-1----:R-:W-:Y:S01]  /*2f7b0*/  VIADD R0, R0, UR75 ;  /* 0x0000004b00007c36 */ /* 0x002fe20008000000 */
[----:B------:R-:W1:Y:S01]  /*2f7c0*/  LDCU UR75, c[0x0][0x3b8] ;  /* 0x00007700ff4b77ac */ /* 0x000e620008000800 */
[----:B0-----:R-:W-:-:S05]  /*2f7d0*/  F2FP.SATFINITE.E4M3.F32.PACK_AB_MERGE_C R6, R25, R26, RZ ;  /* 0x0000001a1906723e */ /* 0x001fca00048070ff */
[----:B------:R0:W-:Y:S04]  /*2f7e0*/  STL [R1+0x604], R6 ;  /* 0x0006040601007387 */ /* 0x0001e80000100800 */
[----:B------:R-:W2:Y:S01]  /*2f7f0*/  LDL.LU R11, [R1+0x2b0] ;  /* 0x0002b000010b7983 */ /* 0x000ea20000300800 */
[----:B0-----:R-:W-:-:S03]  /*2f800*/  F2FP.SATFINITE.E4M3.F32.PACK_AB_MERGE_C R6, R18, R19, RZ ;  /* 0x000000131206723e */ /* 0x001fc600048070ff */
[----:B------:R-:W-:Y:S01]  /*2f810*/  STL [R1+0x2e0], R0 ;  /* 0x0002e00001007387 */ /* 0x000fe20000100800 */
[----:B---3--:R-:W-:-:S03]  /*2f820*/  F2FP.SATFINITE.E4M3.F32.PACK_AB_MERGE_C R2, R2, R3, RZ ;  /* 0x000000030202723e */ /* 0x008fc600048070ff */
[----:B------:R-:W-:Y:S04]  /*2f830*/  STL [R1+0x600], R6 ;  /* 0x0006000601007387 */ /* 0x000fe80000100800 */
[----:B------:R-:W3:Y:S04]  /*2f840*/  LDL.LU R19, [R1+0x2b4] ;  /* 0x0002b40001137983 */ /* 0x000ee80000300800 */
[----:B------:R-:W3:Y:S04]  /*2f850*/  LDL.LU R21, [R1+0x2b8] ;  /* 0x0002b80001157983 */ /* 0x000ee80000300800 */
[----:B------:R-:W3:Y:S04]  /*2f860*/  LDL.LU R18, [R1+0x2bc] ;  /* 0x0002bc0001127983 */ /* 0x000ee80000300800 */
[----:B------:R0:W-:Y:S04]  /*2f870*/  STL [R1+0x5f0], R2 ;  /* 0x0005f00201007387 */ /* 0x0001e80000100800 */
[----:B------:R-:W3:Y:S04]  /*2f880*/  LDL.LU R3, [R1+0x5c0] ;  /* 0x0005c00001037983 */ /* 0x000ee80000300800 */
[----:B0-----:R-:W3:Y:S01]  /*2f890*/  LDL.LU R2, [R1+0x5c4] ;  /* 0x0005c40001027983 */ /* 0x001ee20000300800 */
[----:B------:R-:W-:Y:S01]  /*2f8a0*/  VIADD R0, R0, UR70 ;  /* 0x0000004600007c36 */ /* 0x000fe20008000000 */
[----:B----4-:R-:W-:Y:S01]  /*2f8b0*/  F2FP.SATFINITE.E4M3.F32.PACK_AB_MERGE_C R6, R22, R24, RZ ;  /* 0x000000181606723e */ /* 0x010fe200048070ff */
[----:B------:R-:W0:Y:S03]  /*2f8c0*/  LDCU UR70, c[0x0][0x3b8] ;  /* 0x00007700ff4677ac */ /* 0x000e260008000800 */
[----:B------:R4:W-:Y:S01]  /*2f8d0*/  STL [R1+0x2dc], R0 ;  /* 0x0002dc0001007387 */ /* 0x0009e20000100800 */
[----:B------:R-:W-:-:S03]  /*2f8e0*/  F2FP.SATFINITE.E4M3.F32.PACK_AB_MERGE_C R5, R29, R5, RZ ;  /* 0x000000051d05723e */ /* 0x000fc600048070ff */
[----:B------:R-:W-:Y:S04]  /*2f8f0*/  STL [R1+0x1434], R6 ;  /* 0x0014340601007387 */ /* 0x000fe80000100800 */
[----:B------:R-:W3:Y:S01]  /*2f900*/  LDL.LU R26, [R1+0x5c8] ;  /* 0x0005c800011a7983 */ /* 0x000ee20000300800 */
[----:B----4-:R-:W-:Y:S01]  /*2f910*/  VIADD R0, R0, UR6 ;  /* 0x0000000600007c36 */ /* 0x010fe20008000000 */
[----:B------:R-:W4:Y:S02]  /*2f920*/  LDCU UR6, c[0x0][0x3b8] ;  /* 0x00007700ff0677ac */ /* 0x000f240008000800 */
[----:B------:R0:W-:Y:S04]  /*2f930*/  STL [R1+0x5e0], R5 ;  /* 0x0005e00501007387 */ /* 0x0001e80000100800 */
[----:B------:R-:W4:Y:S04]  /*2f940*/  LDL.LU R25, [R1+0x5cc] ;  /* 0x0005cc0001197983 */ /* 0x000f280000300800 */
[----:B------:R-:W4:Y:S04]  /*2f950*/  LDL.LU R24, [R1+0x5b0] ;  /* 0x0005b00001187983 */ /* 0x000f280000300800 */
[----:B------:R1:W-:Y:S04]  /*2f960*/  STL [R1+0x2d8], R0 ;  /* 0x0002d80001007387 */ /* 0x0003e80000100800 */
[----:B------:R-:W4:Y:S04]  /*2f970*/  LDL.LU R22, [R1+0x5b4] ;  /* 0x0005b40001167983 */ /* 0x000f280000300800 */
[----:B0-----:R-:W4:Y:S04]  /*2f980*/  LDL.LU R5, [R1+0x5b8] ;  /* 0x0005b80001057983 */ /* 0x001f280000300800 */
[----:B------:R-:W4:Y:S01]  /*2f990*/  LDL.LU R29, [R1+0x5bc] ;  /* 0x0005bc00011d7983 */ /* 0x000f220000300800 */
[----:B-1----:R-:W-:Y:S01]  /*2f9a0*/  VIADD R0, R0, UR7 ;  /* 0x0000000700007c36 */ /* 0x002fe20008000000 */
[----:B------:R-:W0:Y:S01]  /*2f9b0*/  LDCU UR7, c[0x0][0x3b8] ;  /* 0x00007700ff0777ac */ /* 0x000e220008000800 */
[----:B------:R-:W-:-:S05]  /*2f9c0*/  F2FP.SATFINITE.E4M3.F32.PACK_AB_MERGE_C R6, R12, R14, RZ ;  /* 0x0000000e0c06723e */ /* 0x000fca00048070ff */
[----:B------:R1:W-:Y:S04]  /*2f9d0*/  STL [R1+0xa4], R6 ;  /* 0x0000a40601007387 */ /* 0x0003e80000100800 */
[----:B------:R-:W4:Y:S04]  /*2f9e0*/  LDL.LU R14, [R1+0x5a0] ;  /* 0x0005a000010e7983 */ /* 0x000f280000300800 */
[----:B------:R-:W4:Y:S01]  /*2f9f0*/  LDL R12, [R1+0x5a4] ;  /* 0x0005a400010c7983 */ /* 0x000f220000100800 */
[----:B-1----:R-:W-:-:S05]  /*2fa00*/  F2FP.SATFINITE.E4M3.F32.PACK_AB_MERGE_C R6, R27, R28, RZ ;  /* 0x0000001c1b06723e */ /* 0x002fca00048070ff */
[----:B------:R2:W-:Y:S04]  /*2fa10*/  STL [R1+0x2778], R6 ;  /* 0x0027780601007387 */ /* 0x0005e80000100800 */
[----:B------:R-:W4:Y:S04]  /*2fa20*/  LDL.LU R28, [R1+0x5a8] ;  /* 0x0005a800011c7983 */ /* 0x000f280000300800 */
[----:B------:R1:W-:Y:S01]  /*2fa30*/  STL [R1+0x2d4], R0 ;  /* 0x0002d40001007387 */ /* 0x0003e20000100800 */
[----:B--2---:R-:W-:-:S05]  /*2fa40*/  F2FP.SATFINITE.E4M3.F32.PACK_AB_MERGE_C R6, R13, R17, RZ ;  /* 0x000000110d06723e */ /* 0x004fca00048070ff */
[----:B------:R-:W-:Y:S04]  /*2fa50*/  STL [R1+0x147c], R6 ;  /* 0x00147c0601007387 */ /* 0x000fe80000100800 */
[----:B------:R-:W2:Y:S04]  /*2fa60*/  LDL.LU R27, [R1+0x5ac] ;  /* 0x0005ac00011b7983 */ /* 0x000ea80000300800 */
[----:B------:R-:W2:Y:S04]  /*2fa70*/  LDL.LU R17, [R1+0x590] ;  /* 0x0005900001117983 */ /* 0x000ea80000300800 */
[----:B------:R-:W2:Y:S01]  /*2fa80*/  LDL.LU R13, [R1+0x594] ;  /* 0x00059400010d7983 */ /* 0x000ea20000300800 */
[----:B-1----:R-:W-:Y:S01]  /*2fa90*/  VIADD R0, R0, UR8 ;  /* 0x0000000800007c36 */ /* 0x002fe20008000000 */
[----:B------:R-:W1:Y:S01]  /*2faa0*/  LDCU UR8, c[0x0][0x3b8] ;  /* 0x00007700ff0877ac */ /* 0x000e620008000800 */
[----:B---3--:R-:W-:-:S02]  /*2fab0*/  F2FP.SATFINITE.E4M3.F32.PACK_AB_MERGE_C R19, R19, R11, RZ ;  /* 0x0000000b1313723e */ /* 0x008fc400048070ff */
[----:B------:R-:W-:-:S03]  /*2fac0*/  F2FP.SATFINITE.E4M3.F32.PACK_AB_MERGE_C R18, R18, R21, RZ ;  /* 0x000000151212723e */ /* 0x000fc600048070ff */
[----:B------:R-:W-:Y:S04]  /*2fad0*/  STL [R1+0x2780], R19 ;  /* 0x0027801301007387 */ /* 0x000fe80000100800 */
[----:B------:R-:W-:Y:S04]  /*2fae0*/  STL [R1+0x2784], R18 ;  /* 0x0027841201007387 */ /* 0x000fe80000100800 */
[----:B------:R3:W-:Y:S04]  /*2faf0*/  STL [R1+0x2d0], R0 ;  /* 0x0002d00001007387 */ /* 0x0007e80000100800 */
[----:B------:R-:W2:Y:S01]  /*2fb00*/  LDL.LU R9, [R1+0x598] ;  /* 0x0005980001097983 */ /* 0x000ea20000300800 */
[----:B------:R-:W-:Y:S01]  /*2fb10*/  F2FP.SATFINITE.E4M3.F32.PACK_AB_MERGE_C R2, R2, R3, RZ ;  /* 0x000000030202723e */ /* 0x000fe200048070ff */
[----:B---3--:R-:W-:-:S04]  /*2fb20*/  VIADD R0, R0, UR9 ;  /* 0x0000000900007c36 */ /* 0x008fc80008000000 */
[----:B------:R3:W-:Y:S01]  /*2fb30*/  STL [R1+0x5c4], R2 ;  /* 0x0005c40201007387 */ /* 0x0007e20000100800 */
[----:B------:R-:W0:Y:S03]  /*2fb40*/  LDCU UR9, c[0x0][0x3b8] ;  /* 0x00007700ff0977ac */ /* 0x000e260008000800 */
[----:B------:R-:W2:Y:S04]  /*2fb50*/  LDL.LU R7, [R1+0x59c] ;  /* 0x00059c0001077983 */ /* 0x000ea80000300800 */
[----:B------:R-:W2:Y:S04]  /*2fb60*/  LDL.LU R3, [R1+0x580] ;  /* 0x0005800001037983 */ /* 0x000ea80000300800 */
[----:B------:R0:W-:Y:S04]  /*2fb70*/  STL [R1+0x2cc], R0 ;  /* 0x0002cc0001007387 */ /* 0x0001e80000100800 */
[----:B---3--:R-:W3:Y:S01]  /*2fb80*/  LDL.LU R2, [R1+0x584] ;  /* 0x0005840001027983 */ /* 0x008ee20000300800 */
[----:B----4-:R-:W-:-:S03]  /*2fb90*/  F2FP.SATFINITE.E4M3.F32.PACK_AB_MERGE_C R8, R25, R26, RZ ;  /* 0x0000001a1908723e */ /* 0x010fc600048070ff */
[----:B------:R-:W4:Y:S04]  /*2fba0*/  LDL.LU R20, [R1+0x588] ;  /* 0x0005880001147983 */ /* 0x000f280000300800 */
[----:B------:R-:W-:Y:S04]  /*2fbb0*/  STL [R1+0x5c0], R8 ;  /* 0x0005c00801007387 */ /* 0x000fe80000100800 */
[----:B------:R-:W4:Y:S01]  /*2fbc0*/  LDL.LU R11, [R1+0x58c] ;  /* 0x00058c00010b7983 */ /* 0x000f220000300800 */
[----:B------:R-:W-:Y:S01]  /*2fbd0*/  F2FP.SATFINITE.E4M3.F32.PACK_AB_MERGE_C R6, R22, R24, RZ ;  /* 0x000000181606723e */ /* 0x000fe200048070ff */
[----:B0-----:R-:W-:Y:S01]  /*2fbe0*/  VIADD R0, R0, UR10 ;  /* 0x0000000a00007c36 */ /* 0x001fe20008000000 */
[----:B------:R-:W0:Y:S03]  /*2fbf0*/  LDCU UR10, c[0x0][0x3b8] ;  /* 0x00007700ff0a77ac */ /* 0x000e260008000800 */
[----:B------:R1:W-:Y:S04]  /*2fc00*/  STL [R1+0x122c], R6 ;  /* 0x00122c0601007387 */ /* 0x0003e80000100800 */
[----:B------:R-:W4:Y:S04]  /*2fc10*/  LDL.LU R21, [R1+0x570] ;  /* 0x0005700001157983 */ /* 0x000f280000300800 */
[----:B------:R-:W4:Y:S01]  /*2fc20*/  LDL.LU R22, [R1+0x574] ;  /* 0x0005740001167983 */ /* 0x000f220000300800 */
[----:B-1----:R-:W-:-:S03]  /*2fc30*/  F2FP.SATFINITE.E4M3.F32.PACK_AB_MERGE_C R6, R29, R5, RZ ;  /* 0x000000051d06723e */ /* 0x002fc600048070ff */
[----:B------:R1:W-:Y:S04]  /*2fc40*/  STL [R1+0x2c8], R0 ;  /* 0x0002c80001007387 */ /* 0x0003e80000100800 */
[----:B------:R-:W-:Y:S01]  /*2fc50*/  STL [R1+0x1234], R6 ;  /* 0x0012340601007387 */ /* 0x000fe20000100800 */
[----:B-1----:R-:W-:Y:S01]  /*2fc60*/  VIADD R0, R0, UR11 ;  /* 0x0000000b00007c36 */ /* 0x002fe20008000000 */
[----:B------:R-:W1:Y:S01]  /*2fc70*/  LDCU UR11, c[0x0][0x3b8] ;  /* 0x00007700ff0b77ac */ /* 0x000e620008000800 */
[----:B------:R-:W-:-:S05]  /*2fc80*/  F2FP.SATFINITE.E4M3.F32.PACK_AB_MERGE_C R5, R12, R14, RZ ;  /* 0x0000000e0c05723e */ /* 0x000fca00048070ff */
[----:B------:R-:W-:Y:S04]  /*2fc90*/  STL [R1+0x1284], R5 ;  /* 0x0012840501007387 */ /* 0x000fe80000100800 */
[----:B------:R-:W4:Y:S04]  /*2fca0*/  LDL.LU R26, [R1+0x578] ;  /* 0x00057800011a7983 */ /* 0x000f280000300800 */
[----:B------:R-:W4:Y:S04]  /*2fcb0*/  LDL.LU R25, [R1+0x57c] ;  /* 0x00057c0001197983 */ /* 0x000f280000300800 */
[----:B------:R-:W4:Y:S04]  /*2fcc0*/  LDL.LU R14, [R1+0x560] ;  /* 0x00056000010e7983 */ /* 0x000f280000300800 */
[----:B------:R0:W-:Y:S04]  /*2fcd0*/  STL [R1+0x2c4], R0 ;  /* 0x0002c40001007387 */ /* 0x0001e80000100800 */
[----:B------:R-:W4:Y:S04]  /*2fce0*/  LDL.LU R12, [R1+0x564] ;  /* 0x00056400010c7983 */ /* 0x000f280000300800 */
[----:B------:R-:W4:Y:S01]  /*2fcf0*/  LDL.LU R8, [R1+0x568] ;  /* 0x0005680001087983 */ /* 0x000f220000300800 */
[----:B0-----:R-:W-:Y:S01]  /*2fd00*/  VIADD R0, R0, UR12 ;  /* 0x0000000c00007c36 */ /* 0x001fe20008000000 */
[----:B------:R-:W0:Y:S01]  /*2fd10*/  LDCU UR12, c[0x0][0x3b8] ;  /* 0x00007700ff0c77ac */ /* 0x000e220008000800 */
[----:B--2---:R-:W-:-:S05]  /*2fd20*/  F2FP.SATFINITE.E4M3.F32.PACK_AB_MERGE_C R6, R27, R28, RZ ;  /* 0x0000001c1b06723e */ /* 0x004fca00048070ff */
[----:B------:R-:W-:Y:S01]  /*2fd30*/  STL [R1+0x1288], R6 ;  /* 0x0012880601007387 */ /* 0x000fe20000100800 */
[----:B------:R-:W-:-:S03]  /*2fd40*/  F2FP.SATFINITE.E4M3.F32.PACK_AB_MERGE_C R5, R13, R17, RZ ;  /* 0x000000110d05723e */ /* 0x000fc600048070ff */
[----:B------:R-:W2:Y:S04]  /*2fd50*/  LDL.LU R24, [R1+0x56c] ;  /* 0x00056c0001187983 */ /* 0x000ea80000300800 */
[----:B------:R0:W-:Y:S04]  /*2fd60*/  STL [R1+0x1370], R5 ;  /* 0x0013700501007387 */ /* 0x0001e80000100800 */
[----:B0-----:R-:W2:Y:S04]  /*2fd70*/  LDL.LU R5, [R1+0x550] ;  /* 0x0005500001057983 */ /* 0x001ea80000300800 */
[----:B------:R-:W2:Y:S04]  /*2fd80*/  LDL.LU R29, [R1+0x554] ;  /* 0x00055400011d7983 */ /* 0x000ea80000300800 */
[----:B------:R-:W2:Y:S04]  /*2fd90*/  LDL.LU R28, [R1+0x558] ;  /* 0x00055800011c7983 */ /* 0x000ea80000300800 */
[----:B------:R-:W2:Y:S04]  /*2fda0*/  LDL.LU R27, [R1+0x55c] ;  /* 0x00055c00011b7983 */ /* 0x000ea80000300800 */
[----:B------:R-:W2:Y:S04]  /*2fdb0*/  LDL.LU R17, [R1+0x540] ;  /* 0x0005400001117983 */ /* 0x000ea80000300800 */
[----:B------:R-:W2:Y:S04]  /*2fdc0*/  LDL.LU R13, [R1+0x544] ;  /* 0x00054400010d7983 */ /* 0x000ea80000300800 */
[----:B------:R-:W-:Y:S01]  /*2fdd0*/  STL [R1+0x2c0], R0 ;  /* 0x0002c00001007387 */ /* 0x000fe20000100800 */
[----:B------:R-:W-:-:S05]  /*2fde0*/  F2FP.SATFINITE.E4M3.F32.PACK_AB_MERGE_C R6, R7, R9, RZ ;  /* 0x000000090706723e */ /* 0x000fca00048070ff */
[----:B------:R-:W-:Y:S01]  /*2fdf0*/  STL [R1+0x12f4], R6 ;  /* 0x0012f40601007387 */ /* 0x000fe20000100800 */
[----:B---3--:R-:W-:-:S05]  /*2fe00*/  F2FP.SATFINITE.E4M3.F32.PACK_AB_MERGE_C R2, R2, R3, RZ ;  /* 0x000000030202723e */ /* 0x008fca00048070ff */
[----:B------:R0:W-:Y:S04]  /*2fe10*/  STL [R1+0x13bc], R2 ;  /* 0x0013bc0201007387 */ /* 0x0001e80000100800 */
[----:B------:R-:W3:Y:S04]  /*2fe20*/  LDL.LU R3, [R1+0x548] ;  /* 0x0005480001037983 */ /* 0x000ee80000300800 */
[----:B0-----:R-:W3:Y:S01]  /*2fe30*/  LDL.LU R2, [R1+0x54c] ;  /* 0x00054c0001027983 */ /* 0x001ee20000300800 */
[----:B------:R-:W-:Y:S01]  /*2fe40*/  VIADD R0, R0, UR13 ;  /* 0x0000000d00007c36 */ /* 0x000fe20008000000 */
[----:B----4-:R-:W-:Y:S01]  /*2fe50*/  F2FP.SATFINITE.E4M3.F32.PACK_AB_MERGE_C R6, R11, R20, RZ ;  /* 0x000000140b06723e */ /* 0x010fe200048070ff */
[----:B------:R-:W0:Y:S03]  /*2fe60*/  LDCU UR13, c[0x0][0x3b8] ;  /* 0x00007700ff0d77ac */ /* 0x000e260008000800 */
[----:B------:R4:W-:Y:S01]  /*2fe70*/  STL [R1+0x2bc], R0 ;  /* 0x0002bc0001007387 */ /* 0x0009e20000100800 */
[----:B------:R-:W-:-:S05]  /*2fe80*/  F2FP.SATFINITE.E4M3.F32.PACK_AB_MERGE_C R11, R22, R21, RZ ;  /* 0x00000015160b723e */ /* 0x000fca00048070ff */
[----:B------:R-:W-:Y:S01]  /*2fe90*/  STL [R1+0x16c8], R11 ;  /* 0x0016c80b01007387 */ /* 0x000fe20000100800 */
[----:B----4-:R-:W-:Y:S01]  /*2fea0*/  VIADD R0, R0, UR14 ;  /* 0x0000000e00007c36 */ /* 0x010fe20008000000 */
[----:B------:R-:W4:Y:S02]  /*2feb0*/  LDCU UR14, c[0x0][0x3b8] ;  /* 0x00007700ff0e77ac */ /* 0x000f240008000800 */
[----:B------:R0:W-:Y:S04]  /*2fec0*/  STL [R1+0x13cc], R6 ;  /* 0x0013cc0601007387 */ /* 0x0001e80000100800 */
[----:B------:R-:W4:Y:S04]  /*2fed0*/  LDL.LU R7, [R1+0x530] ;  /* 0x0005300001077983 */ /* 0x000f280000300800 */
[----:B------:R-:W4:Y:S04]  /*2fee0*/  LDL.LU R20, [R1+0x534] ;  /* 0x0005340001147983 */ /* 0x000f280000300800 */
[----:B------:R-:W4:Y:S04]  /*2fef0*/  LDL.LU R21, [R1+0x538] ;  /* 0x0005380001157983 */ /* 0x000f280000300800 */
[----:B------:R0:W-:Y:S04]  /*2ff00*/  STL [R1+0x2b8], R0 ;  /* 0x0002b80001007387 */ /* 0x0001e80000100800 */
[----:B------:R-:W4:Y:S01]  /*2ff10*/  LDL.LU R22, [R1+0x53c] ;  /* 0x00053c0001167983 */ /* 0x000f220000300800 */
[----:B------:R-:W-:-:S03]  /*2ff20*/  F2FP.SATFINITE.E4M3.F32.PACK_AB_MERGE_C R9, R25, R26, RZ ;  /* 0x0000001a1909723e */ /* 0x000fc600048070ff */
[----:B------:R-:W4:Y:S04]  /*2ff30*/  LDL.LU R26, [R1+0x520] ;  /* 0x00052000011a7983 */ /* 0x000f280000300800 */
[----:B------:R-:W-:Y:S04]  /*2ff40*/  STL [R1+0x139c], R9 ;  /* 0x00139c0901007387 */ /* 0x000fe80000100800 */
[----:B------:R-:W4:Y:S01]  /*2ff50*/  LDL.LU R25, [R1+0x524] ;  /* 0x0005240001197983 */ /* 0x000f220000300800 */
[----:B0-----:R-:W-:Y:S01]  /*2ff60*/  F2FP.SATFINITE.E4M3.F32.PACK_AB_MERGE_C R6, R12, R14, RZ ;  /* 0x0000000e0c06723e */ /* 0x001fe200048070ff */
[----:B------:R-:W-:Y:S01]  /*2ff70*/  VIADD R0, R0, UR15 ;  /* 0x0000000f00007c36 */ /* 0x000fe20008000000 */
[----:B------:R-:W0:Y:S03]  /*2ff80*/  LDCU UR15, c[0x0][0x3b8] ;  /* 0x00007700ff0f77ac */ /* 0x000e260008000800 */
[----:B------:R-:W-:Y:S04]  /*2ff90*/  STL [R1+0x12c0], R6 ;  /* 0x0012c00601007387 */ /* 0x000fe80000100800 */
[----:B------:R-:W4:Y:S04]  /*2ffa0*/  LDL.LU R14, [R1+0x528] ;  /* 0x00052800010e7983 */ /* 0x000f280000300800 */
[----:B------:R-:W4:Y:S04]  /*2ffb0*/  LDL R12, [R1+0x52c] ;  /* 0x00052c00010c7983 */ /* 0x000f280000100800 */
[----:B------:R0:W-:Y:S02]  /*2ffc0*/  STL [R1+0x2b4], R0 ;  /* 0x0002b40001007387 */ /* 0x0001e40000100800 */
[----:B0-----:R-:W-:Y:S01]  /*2ffd0*/  VIADD R0, R0, UR16 ;  /* 0x0000001000007c36 */ /* 0x001fe20008000000 */
[----:B------:R-:W0:Y:S01]  /*2ffe0*/  LDCU UR16, c[0x0][0x3b8] ;  /* 0x00007700ff1077ac */ /* 0x000e220008000800 */
[----:B--2---:R-:W-:-:S05]  /*2fff0*/  F2FP.SATFINITE.E4M3.F32.PACK_AB_MERGE_C R6, R24, R8, RZ ;  /* 0x000000081806723e */ /* 0x004fca00048070ff */
[----:B------:R-:W-:Y:S01]  /*30000*/  STL [R1+0x1374], R6 ;  /* 0x0013740601007387 */ /* 0x000fe20000100800 */
[----:B------:R-:W-:-:S05]  /*30010*/  F2FP.SATFINITE.E4M3.F32.PACK_AB_MERGE_C R5, R29, R5, RZ ;  /* 0x000000051d05723e */ /* 0x000fca00048070ff */
[----:B------:R2:W-:Y:S04]  /*30020*/  STL [R1+0x1294], R5 ;  /* 0x0012940501007387 */ /* 0x0005e80000100800 */
[----:B------:R0:W-:Y:S01]  /*30030*/  STL [R1+0x2b0], R0 ;  /* 0x0002b00001007387 */ /* 0x0001e20000100800 */
[----:B--2---:R-:W-:Y:S02]  /*30040*/  F2FP.SATFINITE.E4M3.F32.PACK_AB_MERGE_C R5, R27, R28, RZ ;  /* 0x0000001c1b05723e */ /* 0x004fe400048070ff */
[----:B------:R-:W-:-:S03]  /*30050*/  F2FP.SATFINITE.E4M3.F32.PACK_AB_MERGE_C R6, R13, R17, RZ ;  /* 0x000000110d06723e */ /* 0x000fc600048070ff */
[----:B------:R2:W-:Y:S01]  /*30060*/  STL [R1+0x12a0], R5 ;  /* 0x0012a00501007387 */ /* 0x0005e20000100800 */
[----:B0-----:R-:W-:Y:S01]  /*30070*/  VIADD R0, R0, UR17 ;  /* 0x0000001100007c36 */ /* 0x001fe20008000000 */
[----:B------:R-:W0:Y:S02]  /*30080*/  LDCU UR17, c[0x0][0x3b8] ;  /* 0x00007700ff1177ac */ /* 0x000e240008000800 */
[----:B--2---:R-:W2:Y:S04]  /*30090*/  LDL.LU R5, [R1+0x510] ;  /* 0x0005100001057983 */ /* 0x004ea80000300800 */
[----:B------:R-:W-:Y:S04]  /*300a0*/  STL [R1+0x123c], R6 ;  /* 0x00123c0601007387 */ /* 0x000fe80000100800 */
[----:B------:R-:W2:Y:S04]  /*300b0*/  LDL.LU R29, [R1+0x514] ;  /* 0x00051400011d7983 */ /* 0x000ea80000300800 */
[----:B------:R-:W2:Y:S04]  /*300c0*/  LDL.LU R28, [R1+0x518] ;  /* 0x00051800011c7983 */ /* 0x000ea80000300800 */
[----:B------:R-:W2:Y:S04]  /*300d0*/  LDL.LU R27, [R1+0x51c] ;  /* 0x00051c00011b7983 */ /* 0x000ea80000300800 */
[----:B------:R-:W2:Y:S04]  /*300e0*/  LDL.LU R17, [R1+0x500] ;  /* 0x0005000001117983 */ /* 0x000ea80000300800 */
[----:B------:R0:W-:Y:S04]  /*300f0*/  STL [R1+0x26c], R0 ;  /* 0x00026c0001007387 */ /* 0x0001e80000100800 */
[----:B------:R-:W2:Y:S01]  /*30100*/  LDL.LU R13, [R1+0x504] ;  /* 0x00050400010d7983 */ /* 0x000ea20000300800 */
[----:B---3--:R-:W-:-:S03]  /*30110*/  F2FP.SATFINITE.E4M3.F32.PACK_AB_MERGE_C R24, R2, R3, RZ ;  /* 0x000000030218723e */ /* 0x008fc600048070ff */
[----:B------:R-:W3:Y:S04]  /*30120*/  LDL.LU R3, [R1+0x508] ;  /* 0x0005080001037983 */ /* 0x000ee80000300800 */
[----:B------:R-:W3:Y:S01]  /*30130*/  LDL.LU R2, [R1+0x50c] ;  /* 0x00050c0001027983 */ /* 0x000ee20000300800 */
[----:B0-----:R-:W-:Y:S01]  /*30140*/  VIADD R0, R0, UR18 ;  /* 0x0000001200007c36 */ /* 0x001fe20008000000 */
[----:B------:R-:W0:Y:S02]  /*30150*/  LDCU UR18, c[0x0][0x3b8] ;  /* 0x00007700ff1277ac */ /* 0x000e240008000800 */
[----:B------:R-:W-:Y:S01]  /*30160*/  STL [R1+0x16f0], R24 ;  /* 0x0016f01801007387 */ /* 0x000fe20000100800 */
[----:B----4-:R-:W-:-:S05]  /*30170*/  F2FP.SATFINITE.E4M3.F32.PACK_AB_MERGE_C R8, R20, R7, RZ ;  /* 0x000000071408723e */ /* 0x010fca00048070ff */
[----:B------:R4:W-:Y:S01]  /*30180*/  STL [R1+0x274c], R8 ;  /* 0x00274c0801007387 */ /* 0x0009e20000100800 */
[----:B------:R-:W-:-:S05]  /*30190*/  F2FP.SATFINITE.E4M3.F32.PACK_AB_MERGE_C R22, R22, R21, RZ ;  /* 0x000000151616723e */ /* 0x000fca00048070ff */
[----:B------:R-:W-:Y:S04]  /*301a0*/  STL [R1+0x193c], R22 ;  /* 0x00193c1601007387 */ /* 0x000fe80000100800 */
[----:B------:R0:W-:Y:S04]  /*301b0*/  STL [R1+0x268], R0 ;  /* 0x0002680001007387 */ /* 0x0001e80000100800 */
[----:B------:R-:W-:Y:S01]  /*301c0*/  STL [R1+0x1a0c], R23 ;  /* 0x001a0c1701007387 */ /* 0x000fe20000100800 */
[----:B----4-:R-:W-:Y:S01]  /*301d0*/  F2FP.SATFINITE.E4M3.F32.PACK_AB_MERGE_C R8, R25, R26, RZ ;  /* 0x0000001a1908723e */ /* 0x010fe200048070ff */
[----:B0-----:R-:W-:Y:S01]  /*301e0*/  VIADD R0, R0, UR19 ;  /* 0x0000001300007c36 */ /* 0x001fe20008000000 */
[----:B------:R-:W0:Y:S03]  /*301f0*/  LDCU UR19, c[0x0][0x3b8] ;  /* 0x00007700ff1377ac */ /* 0x000e260008000800 */
[----:B------:R-:W-:Y:S04]  /*30200*/  STL [R1+0x2750], R8 ;  /* 0x0027500801007387 */ /* 0x000fe80000100800 */
[----:B------:R-:W4:Y:S04]  /*30210*/  LDL.LU R20, [R1+0x4f0] ;  /* 0x0004f00001147983 */ /* 0x000f280000300800 */
[----:B------:R0:W-:Y:S04]  /*30220*/  STL [R1+0x264], R0 ;  /* 0x0002640001007387 */ /* 0x0001e80000100800 */
[----:B------:R-:W4:Y:S01]  /*30230*/  LDL.LU R21, [R1+0x4f4] ;  /* 0x0004f40001157983 */ /* 0x000f220000300800 */
[----:B------:R-:W-:-:S03]  /*30240*/  F2FP.SATFINITE.E4M3.F32.PACK_AB_MERGE_C R9, R12, R14, RZ ;  /* 0x0000000e0c09723e */ /* 0x000fc600048070ff */
[----:B------:R-:W4:Y:S04]  /*30250*/  LDL.LU R26, [R1+0x4f8] ;  /* 0x0004f800011a7983 */ /* 0x000f280000300800 */
[----:B------:R-:W4:Y:S04]  /*30260*/  LDL.LU R25, [R1+0x4fc] ;  /* 0x0004fc0001197983 */ /* 0x000f280000300800 */
[----:B------:R-:W4:Y:S04]  /*30270*/  LDL.LU R14, [R1+0x4e0] ;  /* 0x0004e000010e7983 */ /* 0x000f280000300800 */
[----:B------:R-:W4:Y:S01]  /*30280*/  LDL R12, [R1+0x4e4] ;  /* 0x0004e400010c7983 */ /* 0x000f220000100800 */
[----:B0-----:R-:W-:Y:S01]  /*30290*/  VIADD R0, R0, UR20 ;  /* 0x0000001400007c36 */ /* 0x001fe20008000000 */
[----:B------:R-:W0:Y:S02]  /*302a0*/  LDCU UR20, c[0x0][0x3b8] ;  /* 0x00007700ff1477ac */ /* 0x000e240008000800 */
[----:B------:R-:W-:Y:S01]  /*302b0*/  STL [R1+0x2754], R9 ;  /* 0x0027540901007387 */ /* 0x000fe20000100800 */
[----:B--2---:R-:W-:-:S05]  /*302c0*/  F2FP.SATFINITE.E4M3.F32.PACK_AB_MERGE_C R5, R29, R5, RZ ;  /* 0x000000051d05723e */ /* 0x004fca00048070ff */
[----:B------:R2:W-:Y:S01]  /*302d0*/  STL [R1+0x514], R5 ;  /* 0x0005140501007387 */ /* 0x0005e20000100800 */
[----:B------:R-:W-:-:S03]  /*302e0*/  F2FP.SATFINITE.E4M3.F32.PACK_AB_MERGE_C R10, R27, R28, RZ ;  /* 0x0000001c1b0a723e */ /* 0x000fc600048070ff */
[----:B------:R-:W4:Y:S04]  /*302f0*/  LDL.LU R29, [R1+0x4e8] ;  /* 0x0004e800011d7983 */ /* 0x000f280000300800 */
[----:B------:R0:W-:Y:S04]  /*30300*/  STL [R1+0x260], R0 ;  /* 0x0002600001007387 */ /* 0x0001e80000100800 */
[----:B------:R-:W4:Y:S01]  /*30310*/  LDL.LU R28, [R1+0x4ec] ;  /* 0x0004ec00011c7983 */ /* 0x000f220000300800 */
[----:B--2---:R-:W-:-:S03]  /*30320*/  F2FP.SATFINITE.E4M3.F32.PACK_AB_MERGE_C R5, R13, R17, RZ ;  /* 0x000000110d05723e */ /* 0x004fc600048070ff */
[----:B------:R-:W-:Y:S01]  /*30330*/  STL [R1+0x2758], R10 ;  /* 0x0027580a01007387 */ /* 0x000fe20000100800 */
[----:B0-----:R-:W-:Y:S01]  /*30340*/  VIADD R0, R0, UR21 ;  /* 0x0000001500007c36 */ /* 0x001fe20008000000 */
[----:B------:R-:W0:Y:S02]  /*30350*/  LDCU UR21, c[0x0][0x3b8] ;  /* 0x00007700ff1577ac */ /* 0x000e240008000800 */
[----:B------:R2:W-:Y:S01]  /*30360*/  STL [R1+0xa0], R5 ;  /* 0x0000a00501007387 */ /* 0x0005e20000100800 */
[----:B---3--:R-:W-:-:S03]  /*30370*/  F2FP.SATFINITE.E4M3.F32.PACK_AB_MERGE_C R2, R2, R3, RZ ;  /* 0x000000030202723e */ /* 0x008fc600048070ff */
[----:B------:R-:W3:Y:S04]  /*30380*/  LDL.LU R8, [R1+0x2a0] ;  /* 0x0002a00001087983 */ /* 0x000ee80000300800 */
[----:B------:R-:W-:Y:S04]  /*30390*/  STL [R1+0x24c], R0 ;  /* 0x00024c0001007387 */ /* 0x000fe80000100800 */
[----:B------:R0:W-:Y:S04]  /*303a0*/  STL [R1+0x9c], R2 ;  /* 0x00009c0201007387 */ /* 0x0001e80000100800 */
[----:B------:R-:W3:Y:S04]  /*303b0*/  LDL.LU R6, [R1+0x2a4] ;  /* 0x0002a40001067983 */ /* 0x000ee80000300800 */
[----:B------:R-:W3:Y:S04]  /*303c0*/  LDL.LU R23, [R1+0x2a8] ;  /* 0x0002a80001177983 */ /* 0x000ee80000300800 */
[----:B------:R-:W3:Y:S04]  /*303d0*/  LDL.LU R22, [R1+0x2ac] ;  /* 0x0002ac0001167983 */ /* 0x000ee80000300800 */
[----:B------:R-:W3:Y:S04]  /*303e0*/  LDL.LU R24, [R1+0x4d0] ;  /* 0x0004d00001187983 */ /* 0x000ee80000300800 */
[----:B------:R-:W3:Y:S04]  /*303f0*/  LDL R11, [R1+0x4d4] ;  /* 0x0004d400010b7983 */ /* 0x000ee80000100800 */
[----:B------:R-:W3:Y:S04]  /*30400*/  LDL.LU R18, [R1+0x4d8] ;  /* 0x0004d80001127983 */ /* 0x000ee80000300800 */
[----:B------:R-:W3:Y:S04]  /*30410*/  LDL.LU R19, [R1+0x4dc] ;  /* 0x0004dc0001137983 */ /* 0x000ee80000300800 */
[----:B--2---:R-:W2:Y:S04]  /*30420*/  LDL.LU R5, [R1+0x4c0] ;  /* 0x0004c00001057983 */ /* 0x004ea80000300800 */
[----:B------:R-:W2:Y:S04]  /*30430*/  LDL.LU R27, [R1+0x4c4] ;  /* 0x0004c400011b7983 */ /* 0x000ea80000300800 */
[----:B------:R-:W2:Y:S04]  /*30440*/  LDL.LU R17, [R1+0x4c8] ;  /* 0x0004c80001117983 */ /* 0x000ea80000300800 */
[----:B------:R-:W2:Y:S04]  /*30450*/  LDL.LU R13, [R1+0x4cc] ;  /* 0x0004cc00010d7983 */ /* 0x000ea80000300800 */
[----:B------:R-:W2:Y:S04]  /*30460*/  LDL.LU R3, [R1+0x4b0] ;  /* 0x0004b00001037983 */ /* 0x000ea80000300800 */
[----:B0-----:R-:W2:Y:S01]  /*30470*/  LDL.LU R2, [R1+0x4b4] ;  /* 0x0004b40001027983 */ /* 0x001ea20000300800 */
[----:B------:R-:W-:Y:S01]  /*30480*/  VIADD R0, R0, UR22 ;  /* 0x0000001600007c36 */ /* 0x000fe20008000000 */
[----:B------:R-:W0:Y:S01]  /*30490*/  LDCU UR22, c[0x0][0x3b8] ;  /* 0x00007700ff1677ac */ /* 0x000e220008000800 */
[----:B----4-:R-:W-:-:S05]  /*304a0*/  F2FP.SATFINITE.E4M3.F32.PACK_AB_MERGE_C R7, R21, R20, RZ ;  /* 0x000000141507723e */ /* 0x010fca00048070ff */
[----:B------:R4:W-:Y:S01]  /*304b0*/  STL [R1+0x90], R7 ;  /* 0x0000900701007387 */ /* 0x0009e20000100800 */
[----:B------:R-:W-:-:S03]  /*304c0*/  F2FP.SATFINITE.E4M3.F32.PACK_AB_MERGE_C R9, R25, R26, RZ ;  /* 0x0000001a1909723e */ /* 0x000fc600048070ff */
[----:B------:R0:W-:Y:S01]  /*304d0*/  STL [R1+0x248], R0 ;  /* 0x0002480001007387 */ /* 0x0001e20000100800 */
[----:B----4-:R-:W-:-:S03]  /*304e0*/  F2FP.SATFINITE.E4M3.F32.PACK_AB_MERGE_C R7, R12, R14, RZ ;  /* 0x0000000e0c07723e */ /* 0x010fc600048070ff */
        /* <DEDUP_REMOVED lines=10> */
[----:B------:R-:W4:Y:S01]  /*30590*/  LDL.LU R25, [R1+0x4ac] ;  /* 0x0004ac0001197983 */ /* 0x000f220000300800 */
[----:B0-----:R-:W-:Y:S01]  /*305a0*/  VIADD R0, R0, UR24 ;  /* 0x0000001800007c36 */ /* 0x001fe20008000000 */
[----:B------:R-:W0:Y:S01]  /*305b0*/  LDCU UR24, c[0x0][0x3b8] ;  /* 0x00007700ff1877ac */ /* 0x000e220008000800 */
[----:B------:R-:W-:-:S02]  /*305c0*/  F2FP.SATFINITE.E4M3.F32.PACK_AB_MERGE_C R7, R28, R29, RZ ;  /* 0x0000001d1c07723e */ /* 0x000fc400048070ff */
[----:B------:R-:W4:Y:S04]  /*305d0*/  LDL.LU R29, [R1+0x490] ;  /* 0x00049000011d7983 */ /* 0x000f280000300800 */
[----:B------:R-:W4:Y:S04]  /*305e0*/  LDL.LU R28, [R1+0x494] ;  /* 0x00049400011c7983 */ /* 0x000f280000300800 */
[----:B------:R0:W-:Y:S01]  /*305f0*/  STL [R1+0x2770], R7 ;  /* 0x0027700701007387 */ /* 0x0001e20000100800 */
[----:B---3--:R-:W-:-:S05]  /*30600*/  F2FP.SATFINITE.E4M3.F32.PACK_AB_MERGE_C R6, R6, R8, RZ ;  /* 0x000000080606723e */ /* 0x008fca00048070ff */
[----:B------:R3:W-:Y:S01]  /*30610*/  STL [R1+0x2788], R6 ;  /* 0x0027880601007387 */ /* 0x0007e20000100800 */
[----:B0-----:R-:W-:-:S03]  /*30620*/  F2FP.SATFINITE.E4M3.F32.PACK_AB_MERGE_C R7, R22, R23, RZ ;  /* 0x000000171607723e */ /* 0x001fc600048070ff */
[----:B------:R0:W-:Y:S01]  /*30630*/  STL [R1+0x240], R0 ;  /* 0x0002400001007387 */ /* 0x0001e20000100800 */
[----:B---3--:R-:W-:-:S03]  /*30640*/  F2FP.SATFINITE.E4M3.F32.PACK_AB_MERGE_C R6, R11, R24, RZ ;  /* 0x000000180b06723e */ /* 0x008fc600048070ff */
[----:B------:R-:W-:Y:S01]  /*30650*/  STL [R1+0x20], R7 ;  /* 0x0000200701007387 */ /* 0x000fe20000100800 */
[----:B0-----:R-:W-:Y:S01]  /*30660*/  VIADD R0, R0, UR25 ;  /* 0x0000001900007c36 */ /* 0x001fe20008000000 */
[----:B------:R-:W0:Y:S02]  /*30670*/  LDCU UR25, c[0x0][0x3b8] ;  /* 0x00007700ff1977ac */ /* 0x000e240008000800 */
[----:B------:R3:W-:Y:S04]  /*30680*/  STL [R1+0x4d0], R6 ;  /* 0x0004d00601007387 */ /* 0x0007e80000100800 */
[----:B------:R1:W-:Y:S01]  /*30690*/  STL [R1+0x22c], R0 ;  /* 0x00022c0001007387 */ /* 0x0003e20000100800 */
[----:B---3--:R-:W-:Y:S02]  /*306a0*/  F2FP.SATFINITE.E4M3.F32.PACK_AB_MERGE_C R6, R19, R18, RZ ;  /* 0x000000121306723e */ /* 0x008fe400048070ff */
[----:B--2---:R-:W-:Y:S01]  /*306b0*/  F2FP.SATFINITE.E4M3.F32.PACK_AB_MERGE_C R5, R27, R5, RZ ;  /* 0x000000051b05723e */ /* 0x004fe200048070ff */
[----:B-1----:R-:W-:-:S02]  /*306c0*/  VIADD R0, R0, UR26 ;  /* 0x0000001a00007c36 */ /* 0x002fc40008000000 */
[----:B------:R-:W-:Y:S01]  /*306d0*/  STL [R1+0x2ac], R6 ;  /* 0x0002ac0601007387 */ /* 0x000fe20000100800 */
[----:B------:R-:W1:Y:S03]  /*306e0*/  LDCU UR26, c[0x0][0x3b8] ;  /* 0x00007700ff1a77ac */ /* 0x000e660008000800 */
[----:B------:R2:W-:Y:S04]  /*306f0*/  STL [R1+0x1214], R5 ;  /* 0x0012140501007387 */ /* 0x0005e80000100800 */
[----:B------:R-:W-:Y:S01]  /*30700*/  STL [R1+0x228], R0 ;  /* 0x0002280001007387 */ /* 0x000fe20000100800 */
[----:B------:R-:W-:Y:S02]  /*30710*/  F2FP.SATFINITE.E4M3.F32.PACK_AB_MERGE_C R2, R2, R3, RZ ;  /* 0x000000030202723e */ /* 0x000fe400048070ff */
[----:B--2---:R-:W-:-:S05]  /*30720*/  F2FP.SATFINITE.E4M3.F32.PACK_AB_MERGE_C R5, R13, R17, RZ ;  /* 0x000000110d05723e */ /* 0x004fca00048070ff */
[----:B------:R-:W-:Y:S04]  /*30730*/  STL [R1+0x1210], R5 ;  /* 0x0012100501007387 */ /* 0x000fe80000100800 */
[----:B------:R-:W2:Y:S04]  /*30740*/  LDL.LU R3, [R1+0x498] ;  /* 0x0004980001037983 */ /* 0x000ea80000300800 */
[----:B------:R3:W-:Y:S04]  /*30750*/  STL [R1+0x1260], R2 ;  /* 0x0012600201007387 */ /* 0x0007e80000100800 */
[----:B---3--:R-:W2:Y:S04]  /*30760*/  LDL.LU R2, [R1+0x49c] ;  /* 0x00049c0001027983 */ /* 0x008ea80000300800 */
[----:B------:R-:W3:Y:S04]  /*30770*/  LDL.LU R5, [R1+0x480] ;  /* 0x0004800001057983 */ /* 0x000ee80000300800 */
[----:B------:R-:W3:Y:S01]  /*30780*/  LDL.LU R27, [R1+0x484] ;  /* 0x00048400011b7983 */ /* 0x000ee20000300800 */
[----:B------:R-:W-:Y:S01]  /*30790*/  VIADD R0, R0, UR27 ;  /* 0x0000001b00007c36 */ /* 0x000fe20008000000 */
[----:B------:R-:W0:Y:S02]  /*307a0*/  LDCU UR27, c[0x0][0x3b8] ;  /* 0x00007700ff1b77ac */ /* 0x000e240008000800 */
[----:B------:R-:W3:Y:S01]  /*307b0*/  LDL.LU R17, [R1+0x488] ;  /* 0x0004880001117983 */ /* 0x000ee20000300800 */
[----:B----4-:R-:W-:-:S03]  /*307c0*/  F2FP.SATFINITE.E4M3.F32.PACK_AB_MERGE_C R6, R21, R20, RZ ;  /* 0x000000141506723e */ /* 0x010fc600048070ff */
[----:B------:R4:W-:Y:S04]  /*307d0*/  STL [R1+0x224], R0 ;  /* 0x0002240001007387 */ /* 0x0009e80000100800 */
[----:B------:R-:W3:Y:S01]  /*307e0*/  LDL.LU R13, [R1+0x48c] ;  /* 0x00048c00010d7983 */ /* 0x000ee20000300800 */
[----:B------:R-:W-:-:S05]  /*307f0*/  F2FP.SATFINITE.E4M3.F32.PACK_AB_MERGE_C R21, R12, R14, RZ ;  /* 0x0000000e0c15723e */ /* 0x000fca00048070ff */
[----:B------:R0:W-:Y:S04]  /*30800*/  STL [R1+0x16d4], R21 ;  /* 0x0016d41501007387 */ /* 0x0001e80000100800 */
[----:B------:R-:W-:Y:S04]  /*30810*/  STL [R1+0x125c], R6 ;  /* 0x00125c0601007387 */ /* 0x000fe80000100800 */
[----:B------:R-:W3:Y:S04]  /*30820*/  LDL.LU R14, [R1+0x470] ;  /* 0x00047000010e7983 */ /* 0x000ee80000300800 */
[----:B------:R-:W3:Y:S01]  /*30830*/  LDL.LU R12, [R1+0x474] ;  /* 0x00047400010c7983 */ /* 0x000ee20000300800 */
[----:B----4-:R-:W-:Y:S01]  /*30840*/  VIADD R0, R0, UR28 ;  /* 0x0000001c00007c36 */ /* 0x010fe20008000000 */
[----:B------:R-:W-:Y:S01]  /*30850*/  F2FP.SATFINITE.E4M3.F32.PACK_AB_MERGE_C R7, R25, R26, RZ ;  /* 0x0000001a1907723e */ /* 0x000fe200048070ff */
[----:B------:R-:W4:Y:S03]  /*30860*/  LDCU UR28, c[0x0][0x3b8] ;  /* 0x00007700ff1c77ac */ /* 0x000f260008000800 */
[----:B------:R1:W-:Y:S04]  /*30870*/  STL [R1+0x220], R0 ;  /* 0x0002200001007387 */ /* 0x0003e80000100800 */
[----:B------:R-:W-:Y:S04]  /*30880*/  STL [R1+0x12e8], R7 ;  /* 0x0012e80701007387 */ /* 0x000fe80000100800 */
[----:B0-----:R-:W4:Y:S01]  /*30890*/  LDL.LU R21, [R1+0x478] ;  /* 0x0004780001157983 */ /* 0x001f220000300800 */
[----:B-1----:R-:W-:Y:S01]  /*308a0*/  VIADD R0, R0, UR29 ;  /* 0x0000001d00007c36 */ /* 0x002fe20008000000 */
[----:B------:R-:W0:Y:S01]  /*308b0*/  LDCU UR29, c[0x0][0x3b8] ;  /* 0x00007700ff1d77ac */ /* 0x000e220008000800 */
[----:B------:R-:W-:-:S05]  /*308c0*/  F2FP.SATFINITE.E4M3.F32.PACK_AB_MERGE_C R6, R28, R29, RZ ;  /* 0x0000001d1c06723e */ /* 0x000fca00048070ff */
[----:B------:R1:W-:Y:S04]  /*308d0*/  STL [R1+0x1398], R6 ;  /* 0x0013980601007387 */ /* 0x0003e80000100800 */
[----:B-1----:R-:W4:Y:S04]  /*308e0*/  LDL.LU R6, [R1+0x47c] ;  /* 0x00047c0001067983 */ /* 0x002f280000300800 */
[----:B------:R-:W4:Y:S04]  /*308f0*/  LDL.LU R7, [R1+0x460] ;  /* 0x0004600001077983 */ /* 0x000f280000300800 */
[----:B------:R1:W-:Y:S04]  /*30900*/  STL [R1+0x20c], R0 ;  /* 0x00020c0001007387 */ /* 0x0003e80000100800 */
        /* <DEDUP_REMOVED lines=8> */
[----:B------:R-:W4:Y:S01]  /*30990*/  LDL.LU R28, [R1+0x444] ;  /* 0x00044400011c7983 */ /* 0x000f220000300800 */
[----:B--2---:R-:W-:-:S03]  /*309a0*/  F2FP.SATFINITE.E4M3.F32.PACK_AB_MERGE_C R18, R2, R3, RZ ;  /* 0x000000030212723e */ /* 0x004fc600048070ff */
[----:B------:R-:W2:Y:S04]  /*309b0*/  LDL.LU R3, [R1+0x448] ;  /* 0x0004480001037983 */ /* 0x000ea80000300800 */
[----:B------:R-:W2:Y:S01]  /*309c0*/  LDL.LU R2, [R1+0x44c] ;  /* 0x00044c0001027983 */ /* 0x000ea20000300800 */
[----:B---3--:R-:W-:Y:S01]  /*309d0*/  F2FP.SATFINITE.E4M3.F32.PACK_AB_MERGE_C R5, R27, R5, RZ ;  /* 0x000000051b05723e */ /* 0x008fe200048070ff */
[----:B-1----:R-:W-:Y:S02]  /*309e0*/  VIADD R0, R0, UR30 ;  /* 0x0000001e00007c36 */ /* 0x002fe40008000000 */
[----:B------:R-:W-:Y:S01]  /*309f0*/  STL [R1+0x1394], R18 ;  /* 0x0013941201007387 */ /* 0x000fe20000100800 */
[----:B------:R-:W1:Y:S03]  /*30a00*/  LDCU UR30, c[0x0][0x3b8] ;  /* 0x00007700ff1e77ac */ /* 0x000e660008000800 */
[----:B------:R3:W-:Y:S04]  /*30a10*/  STL [R1+0x13b4], R5 ;  /* 0x0013b40501007387 */ /* 0x0007e80000100800 */
[----:B---3--:R-:W3:Y:S04]  /*30a20*/  LDL.LU R5, [R1+0x430] ;  /* 0x0004300001057983 */ /* 0x008ee80000300800 */
[----:B------:R0:W-:Y:S04]  /*30a30*/  STL [R1+0x208], R0 ;  /* 0x0002080001007387 */ /* 0x0001e80000100800 */
[----:B------:R-:W3:Y:S01]  /*30a40*/  LDL.LU R27, [R1+0x434] ;  /* 0x00043400011b7983 */ /* 0x000ee20000300800 */
[----:B------:R-:W-:-:S03]  /*30a50*/  F2FP.SATFINITE.E4M3.F32.PACK_AB_MERGE_C R20, R13, R17, RZ ;  /* 0x000000110d14723e */ /* 0x000fc600048070ff */
[----:B------:R-:W3:Y:S01]  /*30a60*/  LDL.LU R17, [R1+0x438] ;  /* 0x0004380001117983 */ /* 0x000ee20000300800 */
[----:B0-----:R-:W-:Y:S01]  /*30a70*/  VIADD R0, R0, UR31 ;  /* 0x0000001f00007c36 */ /* 0x001fe20008000000 */
[----:B------:R-:W0:Y:S02]  /*30a80*/  LDCU UR31, c[0x0][0x3b8] ;  /* 0x00007700ff1f77ac */ /* 0x000e240008000800 */
[----:B------:R-:W3:Y:S01]  /*30a90*/  LDL.LU R13, [R1+0x43c] ;  /* 0x00043c00010d7983 */ /* 0x000ee20000300800 */
[----:B------:R-:W-:-:S03]  /*30aa0*/  F2FP.SATFINITE.E4M3.F32.PACK_AB_MERGE_C R12, R12, R14, RZ ;  /* 0x0000000e0c0c723e */ /* 0x000fc600048070ff */
[----:B------:R-:W-:Y:S04]  /*30ab0*/  STL [R1+0x16c0], R20 ;  /* 0x0016c01401007387 */ /* 0x000fe80000100800 */
[----:B------:R-:W3:Y:S04]  /*30ac0*/  LDL.LU R18, [R1+0x420] ;  /* 0x0004200001127983 */ /* 0x000ee80000300800 */
[----:B------:R0:W-:Y:S04]  /*30ad0*/  STL [R1+0x135c], R12 ;  /* 0x00135c0c01007387 */ /* 0x0001e80000100800 */
[----:B------:R-:W3:Y:S04]  /*30ae0*/  LDL.LU R19, [R1+0x424] ;  /* 0x0004240001137983 */ /* 0x000ee80000300800 */
[----:B------:R-:W3:Y:S04]  /*30af0*/  LDL.LU R26, [R1+0x428] ;  /* 0x00042800011a7983 */ /* 0x000ee80000300800 */
[----:B------:R0:W-:Y:S04]  /*30b00*/  STL [R1+0x204], R0 ;  /* 0x0002040001007387 */ /* 0x0001e80000100800 */
[----:B------:R-:W3:Y:S04]  /*30b10*/  LDL.LU R25, [R1+0x42c] ;  /* 0x00042c0001197983 */ /* 0x000ee80000300800 */
[----:B------:R-:W3:Y:S04]  /*30b20*/  LDL.LU R14, [R1+0x410] ;  /* 0x00041000010e7983 */ /* 0x000ee80000300800 */
[----:B0-----:R-:W3:Y:S01]  /*30b30*/  LDL.LU R12, [R1+0x414] ;  /* 0x00041400010c7983 */ /* 0x001ee20000300800 */
[----:B------:R-:W-:Y:S01]  /*30b40*/  VIADD R0, R0, UR32 ;  /* 0x0000002000007c36 */ /* 0x000fe20008000000 */
[----:B------:R-:W0:Y:S01]  /*30b50*/  LDCU UR32, c[0x0][0x3b8] ;  /* 0x00007700ff2077ac */ /* 0x000e220008000800 */
[----:B----4-:R-:W-:-:S05]  /*30b60*/  F2FP.SATFINITE.E4M3.F32.PACK_AB_MERGE_C R20, R6, R21, RZ ;  /* 0x000000150614723e */ /* 0x010fca00048070ff */
[----:B------:R-:W-:Y:S01]  /*30b70*/  STL [R1+0x1360], R20 ;  /* 0x0013601401007387 */ /* 0x000fe20000100800 */
[----:B------:R-:W-:-:S05]  /*30b80*/  F2FP.SATFINITE.E4M3.F32.PACK_AB_MERGE_C R6, R10, R7, RZ ;  /* 0x000000070a06723e */ /* 0x000fca00048070ff */
[----:B------:R4:W-:Y:S01]  /*30b90*/  STL [R1+0x127c], R6 ;  /* 0x00127c0601007387 */ /* 0x0009e20000100800 */
[----:B------:R-:W-:-:S03]  /*30ba0*/  F2FP.SATFINITE.E4M3.F32.PACK_AB_MERGE_C R7, R8, R9, RZ ;  /* 0x000000090807723e */ /* 0x000fc600048070ff */
[----:B------:R0:W-:Y:S01]  /*30bb0*/  STL [R1+0x200], R0 ;  /* 0x0002000001007387 */ /* 0x0001e20000100800 */
[----:B----4-:R-:W-:-:S03]  /*30bc0*/  F2FP.SATFINITE.E4M3.F32.PACK_AB_MERGE_C R6, R22, R23, RZ ;  /* 0x000000171606723e */ /* 0x010fc600048070ff */
[----:B------:R4:W-:Y:S01]  /*30bd0*/  STL [R1+0x13c4], R7 ;  /* 0x0013c40701007387 */ /* 0x0009e20000100800 */
[----:B0-----:R-:W-:Y:S01]  /*30be0*/  VIADD R0, R0, UR33 ;  /* 0x0000002100007c36 */ /* 0x001fe20008000000 */
[----:B------:R-:W0:Y:S02]  /*30bf0*/  LDCU UR33, c[0x0][0x3b8] ;  /* 0x00007700ff2177ac */ /* 0x000e240008000800 */
[----:B------:R1:W-:Y:S04]  /*30c00*/  STL [R1+0x1220], R6 ;  /* 0x0012200601007387 */ /* 0x0003e80000100800 */
[----:B------:R0:W-:Y:S01]  /*30c10*/  STL [R1+0x1dc], R0 ;  /* 0x0001dc0001007387 */ /* 0x0001e20000100800 */
[----:B----4-:R-:W-:Y:S02]  /*30c20*/  F2FP.SATFINITE.E4M3.F32.PACK_AB_MERGE_C R7, R11, R24, RZ ;  /* 0x000000180b07723e */ /* 0x010fe400048070ff */
[----:B-1----:R-:W-:-:S03]  /*30c30*/  F2FP.SATFINITE.E4M3.F32.PACK_AB_MERGE_C R6, R28, R29, RZ ;  /* 0x0000001d1c06723e */ /* 0x002fc600048070ff */
[----:B------:R-:W-:Y:S01]  /*30c40*/  STL [R1+0x1224], R7 ;  /* 0x0012240701007387 */ /* 0x000fe20000100800 */
[----:B0-----:R-:W-:Y:S01]  /*30c50*/  VIADD R0, R0, UR34 ;  /* 0x0000002200007c36 */ /* 0x001fe20008000000 */
[----:B------:R-:W0:Y:S02]  /*30c60*/  LDCU UR34, c[0x0][0x3b8] ;  /* 0x00007700ff2277ac */ /* 0x000e240008000800 */
[----:B------:R-:W-:Y:S04]  /*30c70*/  STL [R1+0x11f4], R6 ;  /* 0x0011f40601007387 */ /* 0x000fe80000100800 */
[----:B------:R-:W4:Y:S04]  /*30c80*/  LDL.LU R29, [R1+0x418] ;  /* 0x00041800011d7983 */ /* 0x000f280000300800 */
[----:B------:R-:W-:Y:S01]  /*30c90*/  STL [R1+0x1d8], R0 ;  /* 0x0001d80001007387 */ /* 0x000fe20000100800 */
[----:B--2---:R-:W-:-:S05]  /*30ca0*/  F2FP.SATFINITE.E4M3.F32.PACK_AB_MERGE_C R2, R2, R3, RZ ;  /* 0x000000030202723e */ /* 0x004fca00048070ff */
[----:B------:R1:W-:Y:S04]  /*30cb0*/  STL [R1+0x13d0], R2 ;  /* 0x0013d00201007387 */ /* 0x0003e80000100800 */
[----:B------:R-:W4:Y:S04]  /*30cc0*/  LDL.LU R28, [R1+0x41c] ;  /* 0x00041c00011c7983 */ /* 0x000f280000300800 */
[----:B------:R-:W2:Y:S04]  /*30cd0*/  LDL.LU R3, [R1+0x400] ;  /* 0x0004000001037983 */ /* 0x000ea80000300800 */
[----:B-1----:R-:W2:Y:S01]  /*30ce0*/  LDL.LU R2, [R1+0x404] ;  /* 0x0004040001027983 */ /* 0x002ea20000300800 */
[----:B------:R-:W-:Y:S01]  /*30cf0*/  VIADD R0, R0, UR35 ;  /* 0x0000002300007c36 */ /* 0x000fe20008000000 */
[----:B------:R-:W1:Y:S01]  /*30d00*/  LDCU UR35, c[0x0][0x3b8] ;  /* 0x00007700ff2377ac */ /* 0x000e620008000800 */
[----:B---3--:R-:W-:-:S05]  /*30d10*/  F2FP.SATFINITE.E4M3.F32.PACK_AB_MERGE_C R5, R27, R5, RZ ;  /* 0x000000051b05723e */ /* 0x008fca00048070ff */
[----:B------:R3:W-:Y:S01]  /*30d20*/  STL [R1+0x2a8], R5 ;  /* 0x0002a80501007387 */ /* 0x0007e20000100800 */
[----:B------:R-:W-:-:S03]  /*30d30*/  F2FP.SATFINITE.E4M3.F32.PACK_AB_MERGE_C R23, R13, R17, RZ ;  /* 0x000000110d17723e */ /* 0x000fc600048070ff */
[----:B---3--:R-:W3:Y:S04]  /*30d40*/  LDL.LU R5, [R1+0x408] ;  /* 0x0004080001057983 */ /* 0x008ee80000300800 */
[----:B------:R0:W-:Y:S04]  /*30d50*/  STL [R1+0x1d4], R0 ;  /* 0x0001d40001007387 */ /* 0x0001e80000100800 */
[----:B------:R-:W3:Y:S01]  /*30d60*/  LDL.LU R27, [R1+0x40c] ;  /* 0x00040c00011b7983 */ /* 0x000ee20000300800 */
[----:B------:R-:W-:-:S03]  /*30d70*/  F2FP.SATFINITE.E4M3.F32.PACK_AB_MERGE_C R6, R19, R18, RZ ;  /* 0x000000121306723e */ /* 0x000fc600048070ff */
[----:B------:R-:W3:Y:S04]  /*30d80*/  LDL.LU R17, [R1+0x3f0] ;  /* 0x0003f00001117983 */ /* 0x000ee80000300800 */
[----:B------:R-:W3:Y:S01]  /*30d90*/  LDL.LU R13, [R1+0x3f4] ;  /* 0x0003f400010d7983 */ /* 0x000ee20000300800 */
[----:B0-----:R-:W-:Y:S01]  /*30da0*/  VIADD R0, R0, UR36 ;  /* 0x0000002400007c36 */ /* 0x001fe20008000000 */
[----:B------:R-:W0:Y:S02]  /*30db0*/  LDCU UR36, c[0x0][0x3b8] ;  /* 0x00007700ff2477ac */ /* 0x000e240008000800 */
[----:B------:R-:W-:Y:S01]  /*30dc0*/  STL [R1+0x275c], R23 ;  /* 0x00275c1701007387 */ /* 0x000fe20000100800 */
[----:B------:R-:W-:-:S03]  /*30dd0*/  F2FP.SATFINITE.E4M3.F32.PACK_AB_MERGE_C R7, R25, R26, RZ ;  /* 0x0000001a1907723e */ /* 0x000fc600048070ff */
[----:B------:R1:W-:Y:S04]  /*30de0*/  STL [R1+0x2a0], R6 ;  /* 0x0002a00601007387 */ /* 0x0003e80000100800 */
[----:B------:R0:W-:Y:S01]  /*30df0*/  STL [R1+0x1d0], R0 ;  /* 0x0001d00001007387 */ /* 0x0001e20000100800 */
[----:B-1----:R-:W-:-:S03]  /*30e00*/  F2FP.SATFINITE.E4M3.F32.PACK_AB_MERGE_C R6, R12, R14, RZ ;  /* 0x0000000e0c06723e */ /* 0x002fc600048070ff */
[----:B------:R-:W-:Y:S01]  /*30e10*/  STL [R1+0x13d8], R7 ;  /* 0x0013d80701007387 */ /* 0x000fe20000100800 */
[----:B0-----:R-:W-:-:S03]  /*30e20*/  VIADD R0, R0, UR37 ;  /* 0x0000002500007c36 */ /* 0x001fc60008000000 */
[----:B------:R0:W-:Y:S01]  /*30e30*/  STL [R1+0x60], R6 ;  /* 0x0000600601007387 */ /* 0x0001e20000100800 */
[----:B------:R-:W1:Y:S03]  /*30e40*/  LDCU UR37, c[0x0][0x3b8] ;  /* 0x00007700ff2577ac */ /* 0x000e660008000800 */
[----:B------:R-:W3:Y:S04]  /*30e50*/  LDL.LU R20, [R1+0x3f8] ;  /* 0x0003f80001147983 */ /* 0x000ee80000300800 */
[----:B------:R-:W3:Y:S04]  /*30e60*/  LDL.LU R21, [R1+0x3fc] ;  /* 0x0003fc0001157983 */ /* 0x000ee80000300800 */
[----:B0-----:R-:W3:Y:S04]  /*30e70*/  LDL.LU R6, [R1+0x290] ;  /* 0x0002900001067983 */ /* 0x001ee80000300800 */
[----:B------:R0:W-:Y:S04]  /*30e80*/  STL [R1+0x1bc], R0 ;  /* 0x0001bc0001007387 */ /* 0x0001e80000100800 */
        /* <DEDUP_REMOVED lines=9> */
[----:B0-----:R-:W-:Y:S01]  /*30f20*/  VIADD R0, R0, UR46 ;  /* 0x0000002e00007c36 */ /* 0x001fe20008000000 */
[----:B------:R-:W0:Y:S01]  /*30f30*/  LDCU UR46, c[0x0][0x3b8] ;  /* 0x00007700ff2e77ac */ /* 0x000e220008000800 */
[----:B----4-:R-:W-:-:S05]  /*30f40*/  F2FP.SATFINITE.E4M3.F32.PACK_AB_MERGE_C R18, R28, R29, RZ ;  /* 0x0000001d1c12723e */ /* 0x010fca00048070ff */
[----:B------:R-:W-:Y:S01]  /*30f50*/  STL [R1+0x54], R18 ;  /* 0x0000541201007387 */ /* 0x000fe20000100800 */
[----:B--2---:R-:W-:-:S03]  /*30f60*/  F2FP.SATFINITE.E4M3.F32.PACK_AB_MERGE_C R2, R2, R3, RZ ;  /* 0x000000030202723e */ /* 0x004fc600048070ff */
[----:B------:R-:W2:Y:S04]  /*30f70*/  LDL.LU R29, [R1+0x3d8] ;  /* 0x0003d800011d7983 */ /* 0x000ea80000300800 */
[----:B------:R4:W-:Y:S04]  /*30f80*/  STL [R1+0x2c], R2 ;  /* 0x00002c0201007387 */ /* 0x0009e80000100800 */
[----:B------:R-:W2:Y:S04]  /*30f90*/  LDL.LU R28, [R1+0x3dc] ;  /* 0x0003dc00011c7983 */ /* 0x000ea80000300800 */
[----:B------:R-:W2:Y:S04]  /*30fa0*/  LDL.LU R3, [R1+0x3c0] ;  /* 0x0003c00001037983 */ /* 0x000ea80000300800 */
[----:B------:R0:W-:Y:S04]  /*30fb0*/  STL [R1+0x1b8], R0 ;  /* 0x0001b80001007387 */ /* 0x0001e80000100800 */
[----:B----4-:R-:W4:Y:S01]  /*30fc0*/  LDL.LU R2, [R1+0x3c4] ;  /* 0x0003c40001027983 */ /* 0x010f220000300800 */
[----:B---3--:R-:W-:-:S03]  /*30fd0*/  F2FP.SATFINITE.E4M3.F32.PACK_AB_MERGE_C R18, R27, R5, RZ ;  /* 0x000000051b12723e */ /* 0x008fc600048070ff */
[----:B------:R-:W3:Y:S04]  /*30fe0*/  LDL.LU R27, [R1+0x3c8] ;  /* 0x0003c800011b7983 */ /* 0x000ee80000300800 */
[----:B------:R1:W-:Y:S01]  /*30ff0*/  STL [R1+0x13e8], R18 ;  /* 0x0013e81201007387 */ /* 0x0003e20000100800 */
[----:B------:R-:W-:-:S03]  /*31000*/  F2FP.SATFINITE.E4M3.F32.PACK_AB_MERGE_C R5, R13, R17, RZ ;  /* 0x000000110d05723e */ /* 0x000fc600048070ff */
[----:B------:R-:W3:Y:S01]  /*31010*/  LDL.LU R17, [R1+0x3cc] ;  /* 0x0003cc0001117983 */ /* 0x000ee20000300800 */
[----:B0-----:R-:W-:Y:S01]  /*31020*/  VIADD R0, R0, UR47 ;  /* 0x0000002f00007c36 */ /* 0x001fe20008000000 */
[----:B------:R-:W0:Y:S02]  /*31030*/  LDCU UR47, c[0x0][0x3b8] ;  /* 0x00007700ff2f77ac */ /* 0x000e240008000800 */
[----:B------:R0:W-:Y:S04]  /*31040*/  STL [R1+0x14], R5 ;  /* 0x0000140501007387 */ /* 0x0001e80000100800 */
[----:B-1----:R-:W3:Y:S04]  /*31050*/  LDL.LU R18, [R1+0x3b0] ;  /* 0x0003b00001127983 */ /* 0x002ee80000300800 */
[----:B------:R-:W3:Y:S04]  /*31060*/  LDL.LU R19, [R1+0x3b4] ;  /* 0x0003b40001137983 */ /* 0x000ee80000300800 */
[----:B------:R-:W3:Y:S04]  /*31070*/  LDL.LU R26, [R1+0x3b8] ;  /* 0x0003b800011a7983 */ /* 0x000ee80000300800 */
[----:B------:R1:W-:Y:S04]  /*31080*/  STL [R1+0x1b4], R0 ;  /* 0x0001b40001007387 */ /* 0x0003e80000100800 */
[----:B------:R-:W3:Y:S04]  /*31090*/  LDL.LU R25, [R1+0x3bc] ;  /* 0x0003bc0001197983 */ /* 0x000ee80000300800 */
[----:B0-----:R-:W3:Y:S04]  /*310a0*/  LDL.LU R5, [R1+0x3a0] ;  /* 0x0003a00001057983 */ /* 0x001ee80000300800 */
[----:B------:R-:W3:Y:S01]  /*310b0*/  LDL.LU R13, [R1+0x3a4] ;  /* 0x0003a400010d7983 */ /* 0x000ee20000300800 */
[----:B------:R-:W-:Y:S01]  /*310c0*/  F2FP.SATFINITE.E4M3.F32.PACK_AB_MERGE_C R20, R21, R20, RZ ;  /* 0x000000141514723e */ /* 0x000fe200048070ff */
[----:B-1----:R-:W-:Y:S01]  /*310d0*/  VIADD R0, R0, UR48 ;  /* 0x0000003000007c36 */ /* 0x002fe20008000000 */
[----:B------:R-:W0:Y:S01]  /*310e0*/  LDCU UR48, c[0x0][0x3b8] ;  /* 0x00007700ff3077ac */ /* 0x000e220008000800 */
[----:B------:R-:W-:-:S05]  /*310f0*/  F2FP.SATFINITE.E4M3.F32.PACK_AB_MERGE_C R7, R7, R6, RZ ;  /* 0x000000060707723e */ /* 0x000fca00048070ff */
[----:B------:R1:W-:Y:S04]  /*31100*/  STL [R1+0x2774], R7 ;  /* 0x0027740701007387 */ /* 0x0003e80000100800 */
[----:B------:R-:W-:Y:S01]  /*31110*/  STL [R1+0xc], R20 ;  /* 0x00000c1401007387 */ /* 0x000fe20000100800 */
[----:B-1----:R-:W-:Y:S02]  /*31120*/  F2FP.SATFINITE.E4M3.F32.PACK_AB_MERGE_C R7, R9, R10, RZ ;  /* 0x0000000a0907723e */ /* 0x002fe400048070ff */
[----:B------:R-:W-:Y:S01]  /*31130*/  F2FP.SATFINITE.E4M3.F32.PACK_AB_MERGE_C R6, R22, R8, RZ ;  /* 0x000000081606723e */ /* 0x000fe200048070ff */
[----:B------:R1:W-:Y:S04]  /*31140*/  STL [R1+0x1b0], R0 ;  /* 0x0001b00001007387 */ /* 0x0003e80000100800 */
[----:B------:R0:W-:Y:S04]  /*31150*/  STL [R1+0x1438], R7 ;  /* 0x0014380701007387 */ /* 0x0001e80000100800 */
[----:B------:R0:W-:Y:S01]  /*31160*/  STL [R1+0x29c], R6 ;  /* 0x00029c0601007387 */ /* 0x0001e20000100800 */
[----:B-1----:R-:W-:Y:S01]  /*31170*/  VIADD R0, R0, UR49 ;  /* 0x0000003100007c36 */ /* 0x002fe20008000000 */
[----:B------:R-:W1:Y:S01]  /*31180*/  LDCU UR49, c[0x0][0x3b8] ;  /* 0x00007700ff3177ac */ /* 0x000e620008000800 */
[----:B0-----:R-:W-:-:S03]  /*31190*/  F2FP.SATFINITE.E4M3.F32.PACK_AB_MERGE_C R7, R11, R24, RZ ;  /* 0x000000180b07723e */ /* 0x001fc600048070ff */
[----:B------:R0:W-:Y:S01]  /*311a0*/  STL [R1+0x19c], R0 ;  /* 0x00019c0001007387 */ /* 0x0001e20000100800 */
[----:B------:R-:W-:-:S03]  /*311b0*/  F2FP.SATFINITE.E4M3.F32.PACK_AB_MERGE_C R6, R12, R14, RZ ;  /* 0x0000000e0c06723e */ /* 0x000fc600048070ff */
[----:B------:R-:W-:Y:S04]  /*311c0*/  STL [R1+0x298], R7 ;  /* 0x0002980701007387 */ /* 0x000fe80000100800 */
[----:B------:R2:W-:Y:S04]  /*311d0*/  STL [R1+0x11f0], R6 ;  /* 0x0011f00601007387 */ /* 0x0005e80000100800 */
[----:B------:R-:W3:Y:S04]  /*311e0*/  LDL.LU R14, [R1+0x3a8] ;  /* 0x0003a800010e7983 */ /* 0x000ee80000300800 */
[----:B------:R-:W3:Y:S01]  /*311f0*/  LDL.LU R12, [R1+0x3ac] ;  /* 0x0003ac00010c7983 */ /* 0x000ee20000300800 */
[----:B0-----:R-:W-:Y:S01]  /*31200*/  VIADD R0, R0, UR50 ;  /* 0x0000003200007c36 */ /* 0x001fe20008000000 */
[----:B------:R-:W0:Y:S04]  /*31210*/  LDCU UR50, c[0x0][0x3b8] ;  /* 0x00007700ff3277ac */ /* 0x000e280008000800 */
[----:B------:R-:W-:Y:S01]  /*31220*/  STL [R1+0x198], R0 ;  /* 0x0001980001007387 */ /* 0x000fe20000100800 */
[----:B--2---:R-:W-:-:S05]  /*31230*/  F2FP.SATFINITE.E4M3.F32.PACK_AB_MERGE_C R6, R28, R29, RZ ;  /* 0x0000001d1c06723e */ /* 0x004fca00048070ff */
[----:B------:R-:W-:Y:S01]  /*31240*/  STL [R1+0x11f8], R6 ;  /* 0x0011f80601007387 */ /* 0x000fe20000100800 */
[----:B----4-:R-:W-:-:S03]  /*31250*/  F2FP.SATFINITE.E4M3.F32.PACK_AB_MERGE_C R2, R2, R3, RZ ;  /* 0x000000030202723e */ /* 0x010fc600048070ff */
[----:B------:R-:W2:Y:S04]  /*31260*/  LDL.LU R3, [R1+0x390] ;  /* 0x0003900001037983 */ /* 0x000ea80000300800 */
[----:B------:R4:W-:Y:S04]  /*31270*/  STL [R1+0x1218], R2 ;  /* 0x0012180201007387 */ /* 0x0009e80000100800 */
[----:B----4-:R-:W2:Y:S01]  /*31280*/  LDL R2, [R1+0x394] ;  /* 0x0003940001027983 */ /* 0x010ea20000100800 */
[----:B------:R-:W-:Y:S01]  /*31290*/  VIADD R0, R0, UR51 ;  /* 0x0000003300007c36 */ /* 0x000fe20008000000 */
[----:B------:R-:W4:Y:S01]  /*312a0*/  LDCU UR51, c[0x0][0x3b8] ;  /* 0x00007700ff3377ac */ /* 0x000f220008000800 */
[----:B---3--:R-:W-:-:S03]  /*312b0*/  F2FP.SATFINITE.E4M3.F32.PACK_AB_MERGE_C R6, R17, R27, RZ ;  /* 0x0000001b1106723e */ /* 0x008fc600048070ff */
[----:B------:R-:W-:Y:S04]  /*312c0*/  STL [R1+0x194], R0 ;  /* 0x0001940001007387 */ /* 0x000fe80000100800 */
[----:B------:R-:W3:Y:S04]  /*312d0*/  LDL.LU R29, [R1+0x398] ;  /* 0x00039800011d7983 */ /* 0x000ee80000300800 */
[----:B------:R-:W3:Y:S04]  /*312e0*/  LDL.LU R28, [R1+0x39c] ;  /* 0x00039c00011c7983 */ /* 0x000ee80000300800 */
[----:B------:R0:W-:Y:S04]  /*312f0*/  STL [R1+0x1228], R6 ;  /* 0x0012280601007387 */ /* 0x0001e80000100800 */
[----:B------:R-:W4:Y:S04]  /*31300*/  LDL.LU R27, [R1+0x380] ;  /* 0x00038000011b7983 */ /* 0x000f280000300800 */
[----:B------:R-:W4:Y:S01]  /*31310*/  LDL R17, [R1+0x384] ;  /* 0x0003840001117983 */ /* 0x000f220000100800 */
[----:B0-----:R-:W-:Y:S01]  /*31320*/  F2FP.SATFINITE.E4M3.F32.PACK_AB_MERGE_C R6, R19, R18, RZ ;  /* 0x000000121306723e */ /* 0x001fe200048070ff */
[----:B------:R-:W-:Y:S01]  /*31330*/  VIADD R0, R0, UR52 ;  /* 0x0000003400007c36 */ /* 0x000fe20008000000 */
[----:B------:R-:W0:Y:S03]  /*31340*/  LDCU UR52, c[0x0][0x3b8] ;  /* 0x00007700ff3477ac */ /* 0x000e260008000800 */
[----:B------:R1:W-:Y:S01]  /*31350*/  STL [R1+0x1270], R6 ;  /* 0x0012700601007387 */ /* 0x0003e20000100800 */
[----:B------:R-:W-:-:S03]  /*31360*/  F2FP.SATFINITE.E4M3.F32.PACK_AB_MERGE_C R5, R13, R5, RZ ;  /* 0x000000050d05723e */ /* 0x000fc600048070ff */
[----:B------:R-:W-:Y:S01]  /*31370*/  STL [R1+0x190], R0 ;  /* 0x0001900001007387 */ /* 0x000fe20000100800 */
[----:B-1----:R-:W-:-:S05]  /*31380*/  F2FP.SATFINITE.E4M3.F32.PACK_AB_MERGE_C R6, R25, R26, RZ ;  /* 0x0000001a1906723e */ /* 0x002fca00048070ff */
[----:B------:R1:W-:Y:S04]  /*31390*/  STL [R1+0x1280], R6 ;  /* 0x0012800601007387 */ /* 0x0003e80000100800 */
[----:B------:R-:W4:Y:S04]  /*313a0*/  LDL.LU R21, [R1+0x388] ;  /* 0x0003880001157983 */ /* 0x000f280000300800 */
[----:B------:R0:W-:Y:S04]  /*313b0*/  STL [R1+0x1364], R5 ;  /* 0x0013640501007387 */ /* 0x0001e80000100800 */
[----:B------:R-:W4:Y:S04]  /*313c0*/  LDL.LU R26, [R1+0x38c] ;  /* 0x00038c00011a7983 */ /* 0x000f280000300800 */
[----:B-1----:R-:W4:Y:S04]  /*313d0*/  LDL.LU R6, [R1+0x370] ;  /* 0x0003700001067983 */ /* 0x002f280000300800 */
[----:B------:R-:W4:Y:S04]  /*313e0*/  LDL R10, [R1+0x374] ;  /* 0x00037400010a7983 */ /* 0x000f280000100800 */
[----:B------:R-:W4:Y:S04]  /*313f0*/  LDL.LU R9, [R1+0x378] ;  /* 0x0003780001097983 */ /* 0x000f280000300800 */
[----:B------:R-:W4:Y:S04]  /*31400*/  LDL.LU R8, [R1+0x37c] ;  /* 0x00037c0001087983 */ /* 0x000f280000300800 */
[----:B------:R-:W4:Y:S04]  /*31410*/  LDL.LU R22, [R1+0x360] ;  /* 0x0003600001167983 */ /* 0x000f280000300800 */
[----:B------:R-:W4:Y:S01]  /*31420*/  LDL.LU R24, [R1+0x364] ;  /* 0x0003640001187983 */ /* 0x000f220000300800 */
[----:B------:R-:W-:Y:S01]  /*31430*/  VIADD R0, R0, UR53 ;  /* 0x0000003500007c36 */ /* 0x000fe20008000000 */
[----:B------:R-:W1:Y:S02]  /*31440*/  LDCU UR53, c[0x0][0x3b8] ;  /* 0x00007700ff3577ac */ /* 0x000e640008000800 */
[----:B------:R-:W4:Y:S04]  /*31450*/  LDL.LU R11, [R1+0x368] ;  /* 0x00036800010b7983 */ /* 0x000f280000300800 */
[----:B------:R-:W4:Y:S04]  /*31460*/  LDL R18, [R1+0x36c] ;  /* 0x00036c0001127983 */ /* 0x000f280000100800 */
[----:B------:R-:W4:Y:S01]  /*31470*/  LDL.LU R25, [R1+0x350] ;  /* 0x0003500001197983 */ /* 0x000f220000300800 */
[----:B0-----:R-:W-:-:S03]  /*31480*/  F2FP.SATFINITE.E4M3.F32.PACK_AB_MERGE_C R5, R12, R14, RZ ;  /* 0x0000000e0c05723e */ /* 0x001fc600048070ff */
[----:B------:R-:W4:Y:S04]  /*31490*/  LDL.LU R13, [R1+0x354] ;  /* 0x00035400010d7983 */ /* 0x000f280000300800 */
[----:B------:R-:W4:Y:S04]  /*314a0*/  LDL.LU R19, [R1+0x358] ;  /* 0x0003580001137983 */ /* 0x000f280000300800 */
[----:B------:R-:W-:Y:S04]  /*314b0*/  STL [R1+0x16c], R0 ;  /* 0x00016c0001007387 */ /* 0x000fe80000100800 */
[----:B------:R0:W-:Y:S04]  /*314c0*/  STL [R1+0x136c], R5 ;  /* 0x00136c0501007387 */ /* 0x0001e80000100800 */
[----:B0-----:R-:W4:Y:S04]  /*314d0*/  LDL.LU R5, [R1+0x35c] ;  /* 0x00035c0001057983 */ /* 0x001f280000300800 */
[----:B------:R-:W4:Y:S04]  /*314e0*/  LDL.LU R14, [R1+0x340] ;  /* 0x00034000010e7983 */ /* 0x000f280000300800 */
[----:B------:R-:W4:Y:S01]  /*314f0*/  LDL.LU R12, [R1+0x344] ;  /* 0x00034400010c7983 */ /* 0x000f220000300800 */
[----:B--2---:R-:W-:-:S03]  /*31500*/  F2FP.SATFINITE.E4M3.F32.PACK_AB_MERGE_C R7, R2, R3, RZ ;  /* 0x000000030207723e */ /* 0x004fc600048070ff */
[----:B------:R-:W2:Y:S04]  /*31510*/  LDL.LU R3, [R1+0x348] ;  /* 0x0003480001037983 */ /* 0x000ea80000300800 */
[----:B------:R-:W2:Y:S01]  /*31520*/  LDL.LU R2, [R1+0x34c] ;  /* 0x00034c0001027983 */ /* 0x000ea20000300800 */
[----:B------:R-:W-:Y:S01]  /*31530*/  VIADD R0, R0, UR54 ;  /* 0x0000003600007c36 */ /* 0x000fe20008000000 */
[----:B------:R-:W0:Y:S02]  /*31540*/  LDCU UR54, c[0x0][0x3b8] ;  /* 0x00007700ff3677ac */ /* 0x000e240008000800 */
[----:B------:R4:W-:Y:S01]  /*31550*/  STL [R1+0x12b8], R7 ;  /* 0x0012b80701007387 */ /* 0x0009e20000100800 */
[----:B---3--:R-:W-:-:S03]  /*31560*/  F2FP.SATFINITE.E4M3.F32.PACK_AB_MERGE_C R20, R28, R29, RZ ;  /* 0x0000001d1c14723e */ /* 0x008fc600048070ff */
[----:B------:R3:W-:Y:S04]  /*31570*/  STL [R1+0x168], R0 ;  /* 0x0001680001007387 */ /* 0x0007e80000100800 */
[----:B------:R-:W-:Y:S01]  /*31580*/  STL [R1+0x1348], R20 ;  /* 0x0013481401007387 */ /* 0x000fe20000100800 */
[----:B----4-:R-:W-:-:S05]  /*31590*/  F2FP.SATFINITE.E4M3.F32.PACK_AB_MERGE_C R7, R17, R27, RZ ;  /* 0x0000001b1107723e */ /* 0x010fca00048070ff */
[----:B------:R-:W-:Y:S04]  /*315a0*/  STL [R1+0x1244], R7 ;  /* 0x0012440701007387 */ /* 0x000fe80000100800 */
[----:B------:R-:W4:Y:S04]  /*315b0*/  LDL.LU R29, [R1+0x330] ;  /* 0x00033000011d7983 */ /* 0x000f280000300800 */
[----:B------:R-:W4:Y:S01]  /*315c0*/  LDL.LU R28, [R1+0x334] ;  /* 0x00033400011c7983 */ /* 0x000f220000300800 */
[----:B---3--:R-:W-:Y:S01]  /*315d0*/  VIADD R0, R0, UR55 ;  /* 0x0000003700007c36 */ /* 0x008fe20008000000 */
[----:B------:R-:W3:Y:S02]  /*315e0*/  LDCU UR55, c[0x0][0x3b8] ;  /* 0x00007700ff3777ac */ /* 0x000ee40008000800 */
[----:B------:R-:W3:Y:S04]  /*315f0*/  LDL.LU R27, [R1+0x338] ;  /* 0x00033800011b7983 */ /* 0x000ee80000300800 */
[----:B------:R0:W-:Y:S04]  /*31600*/  STL [R1+0x164], R0 ;  /* 0x0001640001007387 */ /* 0x0001e80000100800 */
[----:B------:R-:W3:Y:S01]  /*31610*/  LDL.LU R17, [R1+0x33c] ;  /* 0x00033c0001117983 */ /* 0x000ee20000300800 */
[----:B------:R-:W-:Y:S01]  /*31620*/  F2FP.SATFINITE.E4M3.F32.PACK_AB_MERGE_C R26, R26, R21, RZ ;  /* 0x000000151a1a723e */ /* 0x000fe200048070ff */
[----:B0-----:R-:W-:Y:S01]  /*31630*/  VIADD R0, R0, UR56 ;  /* 0x0000003800007c36 */ /* 0x001fe20008000000 */
[----:B------:R-:W0:Y:S01]  /*31640*/  LDCU UR56, c[0x0][0x3b8] ;  /* 0x00007700ff3877ac */ /* 0x000e220008000800 */
[----:B------:R-:W-:-:S02]  /*31650*/  F2FP.SATFINITE.E4M3.F32.PACK_AB_MERGE_C R6, R10, R6, RZ ;  /* 0x000000060a06723e */ /* 0x000fc400048070ff */
[----:B------:R-:W-:Y:S04]  /*31660*/  STL [R1+0x16e0], R26 ;  /* 0x0016e01a01007387 */ /* 0x000fe80000100800 */
[----:B------:R0:W-:Y:S01]  /*31670*/  STL [R1+0x1204], R6 ;  /* 0x0012040601007387 */ /* 0x0001e20000100800 */
[----:B------:R-:W-:-:S03]  /*31680*/  F2FP.SATFINITE.E4M3.F32.PACK_AB_MERGE_C R7, R8, R9, RZ ;  /* 0x000000090807723e */ /* 0x000fc600048070ff */
[----:B------:R1:W-:Y:S01]  /*31690*/  STL [R1+0x160], R0 ;  /* 0x0001600001007387 */ /* 0x0003e20000100800 */
[----:B0-----:R-:W-:-:S03]  /*316a0*/  F2FP.SATFINITE.E4M3.F32.PACK_AB_MERGE_C R6, R24, R22, RZ ;  /* 0x000000161806723e */ /* 0x001fc600048070ff */
[----:B------:R0:W-:Y:S01]  /*316b0*/  STL [R1+0x120c], R7 ;  /* 0x00120c0701007387 */ /* 0x0001e20000100800 */
[----:B-1----:R-:W-:Y:S01]  /*316c0*/  VIADD R0, R0, UR57 ;  /* 0x0000003900007c36 */ /* 0x002fe20008000000 */
[----:B------:R-:W1:Y:S02]  /*316d0*/  LDCU UR57, c[0x0][0x3b8] ;  /* 0x00007700ff3977ac */ /* 0x000e640008000800 */
[----:B------:R0:W-:Y:S02]  /*316e0*/  STL [R1+0x11e0], R6 ;  /* 0x0011e00601007387 */ /* 0x0001e40000100800 */
[----:B0-----:R-:W-:Y:S02]  /*316f0*/  F2FP.SATFINITE.E4M3.F32.PACK_AB_MERGE_C R7, R18, R11, RZ ;  /* 0x0000000b1207723e */ /* 0x001fe400048070ff */
[----:B------:R0:W-:Y:S01]  /*31700*/  STL [R1+0x15c], R0 ;  /* 0x00015c0001007387 */ /* 0x0001e20000100800 */
[----:B------:R-:W-:-:S03]  /*31710*/  F2FP.SATFINITE.E4M3.F32.PACK_AB_MERGE_C R6, R13, R25, RZ ;  /* 0x000000190d06723e */ /* 0x000fc600048070ff */
[----:B------:R-:W-:Y:S04]  /*31720*/  STL [R1+0x11e8], R7 ;  /* 0x0011e80701007387 */ /* 0x000fe80000100800 */
[----:B------:R-:W-:Y:S01]  /*31730*/  STL [R1+0x294], R6 ;  /* 0x0002940601007387 */ /* 0x000fe20000100800 */
[----:B0-----:R-:W-:Y:S01]  /*31740*/  VIADD R0, R0, UR58 ;  /* 0x0000003a00007c36 */ /* 0x001fe20008000000 */
[----:B------:R-:W0:Y:S02]  /*31750*/  LDCU UR58, c[0x0][0x3b8] ;  /* 0x00007700ff3a77ac */ /* 0x000e240008000800 */
[----:B------:R-:W3:Y:S04]  /*31760*/  LDL.LU R25, [R1+0x320] ;  /* 0x0003200001197983 */ /* 0x000ee80000300800 */
[----:B------:R-:W3:Y:S04]  /*31770*/  LDL.LU R13, [R1+0x324] ;  /* 0x00032400010d7983 */ /* 0x000ee80000300800 */
[----:B------:R0:W-:Y:S01]  /*31780*/  STL [R1+0x158], R0 ;  /* 0x0001580001007387 */ /* 0x0001e20000100800 */
[----:B------:R-:W-:Y:S01]  /*31790*/  F2FP.SATFINITE.E4M3.F32.PACK_AB_MERGE_C R5, R5, R19, RZ ;  /* 0x000000130505723e */ /* 0x000fe200048070ff */
[----:B0-----:R-:W-:Y:S01]  /*317a0*/  VIADD R0, R0, UR59 ;  /* 0x0000003b00007c36 */ /* 0x001fe20008000000 */
[----:B------:R-:W0:Y:S01]  /*317b0*/  LDCU UR59, c[0x0][0x3b8] ;  /* 0x00007700ff3b77ac */ /* 0x000e220008000800 */
[----:B------:R-:W-:-:S05]  /*317c0*/  F2FP.SATFINITE.E4M3.F32.PACK_AB_MERGE_C R9, R12, R14, RZ ;  /* 0x0000000e0c09723e */ /* 0x000fca00048070ff */
[----:B------:R-:W-:Y:S04]  /*317d0*/  STL [R1+0x2760], R9 ;  /* 0x0027600901007387 */ /* 0x000fe80000100800 */
[----:B------:R-:W-:Y:S04]  /*317e0*/  STL [R1+0x290], R5 ;  /* 0x0002900501007387 */ /* 0x000fe80000100800 */
[----:B------:R-:W3:Y:S04]  /*317f0*/  LDL.LU R12, [R1+0x328] ;  /* 0x00032800010c7983 */ /* 0x000ee80000300800 */
[----:B------:R0:W-:Y:S01]  /*31800*/  STL [R1+0x154], R0 ;  /* 0x0001540001007387 */ /* 0x0001e20000100800 */
[----:B--2---:R-:W-:-:S03]  /*31810*/  F2FP.SATFINITE.E4M3.F32.PACK_AB_MERGE_C R8, R2, R3, RZ ;  /* 0x000000030208723e */ /* 0x004fc600048070ff */
[----:B------:R-:W2:Y:S01]  /*31820*/  LDL.LU R3, [R1+0x32c] ;  /* 0x00032c0001037983 */ /* 0x000ea20000300800 */
[----:B0-----:R-:W-:Y:S01]  /*31830*/  VIADD R0, R0, UR60 ;  /* 0x0000003c00007c36 */ /* 0x001fe20008000000 */
[----:B------:R-:W0:Y:S02]  /*31840*/  LDCU UR60, c[0x0][0x3b8] ;  /* 0x00007700ff3c77ac */ /* 0x000e240008000800 */
[----:B------:R-:W2:Y:S04]  /*31850*/  LDL.LU R14, [R1+0x310] ;  /* 0x00031000010e7983 */ /* 0x000ea80000300800 */
[----:B------:R-:W2:Y:S04]  /*31860*/  LDL.LU R2, [R1+0x314] ;  /* 0x0003140001027983 */ /* 0x000ea80000300800 */
[----:B------:R0:W-:Y:S01]  /*31870*/  STL [R1+0x2764], R8 ;  /* 0x0027640801007387 */ /* 0x0001e20000100800 */
[----:B----4-:R-:W-:-:S05]  /*31880*/  F2FP.SATFINITE.E4M3.F32.PACK_AB_MERGE_C R9, R28, R29, RZ ;  /* 0x0000001d1c09723e */ /* 0x010fca00048070ff */
[----:B------:R-:W-:Y:S04]  /*31890*/  STL [R1+0x2768], R9 ;  /* 0x0027680901007387 */ /* 0x000fe80000100800 */
[----:B0-----:R-:W4:Y:S04]  /*318a0*/  LDL.LU R8, [R1+0x31c] ;  /* 0x00031c0001087983 */ /* 0x001f280000300800 */
[----:B------:R-:W-:Y:S04]  /*318b0*/  STL [R1+0x14c], R0 ;  /* 0x00014c0001007387 */ /* 0x000fe80000100800 */
[----:B------:R-:W4:Y:S04]  /*318c0*/  LDL.LU R26, [R1+0x300] ;  /* 0x00030000011a7983 */ /* 0x000f280000300800 */
[----:B------:R-:W4:Y:S01]  /*318d0*/  LDL.LU R28, [R1+0x304] ;  /* 0x00030400011c7983 */ /* 0x000f220000300800 */
[----:B---3--:R-:W-:-:S03]  /*318e0*/  F2FP.SATFINITE.E4M3.F32.PACK_AB_MERGE_C R23, R17, R27, RZ ;  /* 0x0000001b1117723e */ /* 0x008fc600048070ff */
[----:B------:R-:W3:Y:S04]  /*318f0*/  LDL.LU R7, [R1+0x308] ;  /* 0x0003080001077983 */ /* 0x000ee80000300800 */
[----:B------:R-:W3:Y:S04]  /*31900*/  LDL.LU R29, [R1+0x30c] ;  /* 0x00030c00011d7983 */ /* 0x000ee80000300800 */
[----:B------:R-:W4:Y:S04]  /*31910*/  LDL.LU R20, [R1+0x280] ;  /* 0x0002800001147983 */ /* 0x000f280000300800 */
[----:B------:R-:W4:Y:S04]  /*31920*/  LDL.LU R21, [R1+0x284] ;  /* 0x0002840001157983 */ /* 0x000f280000300800 */
[----:B------:R-:W4:Y:S04]  /*31930*/  LDL.LU R6, [R1+0x288] ;  /* 0x0002880001067983 */ /* 0x000f280000300800 */
[----:B------:R-:W4:Y:S04]  /*31940*/  LDL.LU R27, [R1+0x28c] ;  /* 0x00028c00011b7983 */ /* 0x000f280000300800 */
[----:B------:R-:W4:Y:S04]  /*31950*/  LDL.LU R5, [R1+0x270] ;  /* 0x0002700001057983 */ /* 0x000f280000300800 */
[----:B------:R-:W4:Y:S04]  /*31960*/  LDL.LU R17, [R1+0x274] ;  /* 0x0002740001117983 */ /* 0x000f280000300800 */
[----:B------:R0:W-:Y:S04]  /*31970*/  STL [R1+0x276c], R23 ;  /* 0x00276c1701007387 */ /* 0x0001e80000100800 */
[----:B0-----:R-:W4:Y:S01]  /*31980*/  LDL.LU R23, [R1+0x318] ;  /* 0x0003180001177983 */ /* 0x001f220000300800 */
[----:B------:R-:W-:Y:S01]  /*31990*/  VIADD R0, R0, UR61 ;  /* 0x0000003d00007c36 */ /* 0x000fe20008000000 */
[----:B------:R-:W0:Y:S02]  /*319a0*/  LDCU UR61, c[0x0][0x3b8] ;  /* 0x00007700ff3d77ac */ /* 0x000e240008000800 */
[----:B------:R-:W4:Y:S01]  /*319b0*/  LDL.LU R10, [R1+0x278] ;  /* 0x00027800010a7983 */ /* 0x000f220000300800 */
[----:B------:R-:W-:-:S05]  /*319c0*/  F2FP.SATFINITE.E4M3.F32.PACK_AB_MERGE_C R9, R13, R25, RZ ;  /* 0x000000190d09723e */ /* 0x000fca00048070ff */
[----:B------:R2:W-:Y:S04]  /*319d0*/  STL [R1+0x24], R9 ;  /* 0x0000240901007387 */ /* 0x0005e80000100800 */
[----:B------:R-:W4:Y:S04]  /*319e0*/  LDL.LU R22, [R1+0x27c] ;  /* 0x00027c0001167983 */ /* 0x000f280000300800 */
[----:B------:R-:W4:Y:S04]  /*319f0*/  LDL.LU R24, [R1+0x250] ;  /* 0x0002500001187983 */ /* 0x000f280000300800 */
[----:B------:R0:W-:Y:S04]  /*31a00*/  STL [R1+0x148], R0 ;  /* 0x0001480001007387 */ /* 0x0001e80000100800 */
[----:B------:R-:W4:Y:S04]  /*31a10*/  LDL.LU R11, [R1+0x254] ;  /* 0x00025400010b7983 */ /* 0x000f280000300800 */
[----:B------:R-:W4:Y:S04]  /*31a20*/  LDL.LU R25, [R1+0x258] ;  /* 0x0002580001197983 */ /* 0x000f280000300800 */
[----:B------:R-:W4:Y:S01]  /*31a30*/  LDL.LU R13, [R1+0x25c] ;  /* 0x00025c00010d7983 */ /* 0x000f220000300800 */
[----:B--2---:R-:W-:-:S03]  /*31a40*/  F2FP.SATFINITE.E4M3.F32.PACK_AB_MERGE_C R9, R3, R12, RZ ;  /* 0x0000000c0309723e */ /* 0x004fc600048070ff */
[----:B------:R-:W2:Y:S04]  /*31a50*/  LDL.LU R12, [R1+0x230] ;  /* 0x00023000010c7983 */ /* 0x000ea80000300800 */
[----:B------:R-:W2:Y:S01]  /*31a60*/  LDL.LU R3, [R1+0x234] ;  /* 0x0002340001037983 */ /* 0x000ea20000300800 */
[----:B------:R-:W-:Y:S01]  /*31a70*/  F2FP.SATFINITE.E4M3.F32.PACK_AB_MERGE_C R2, R2, R14, RZ ;  /* 0x0000000e0202723e */ /* 0x000fe200048070ff */
[----:B0-----:R-:W-:Y:S02]  /*31a80*/  VIADD R0, R0, UR62 ;  /* 0x0000003e00007c36 */ /* 0x001fe40008000000 */
[----:B------:R-:W-:Y:S01]  /*31a90*/  STL [R1+0x278c], R9 ;  /* 0x00278c0901007387 */ /* 0x000fe20000100800 */
[----:B------:R-:W0:Y:S03]  /*31aa0*/  LDCU UR62, c[0x0][0x3b8] ;  /* 0x00007700ff3e77ac */ /* 0x000e260008000800 */
[----:B------:R-:W2:Y:S04]  /*31ab0*/  LDL.LU R18, [R1+0x238] ;  /* 0x0002380001127983 */ /* 0x000ea80000300800 */
[----:B------:R0:W-:Y:S04]  /*31ac0*/  STL [R1+0x8], R2 ;  /* 0x0000080201007387 */ /* 0x0001e80000100800 */
[----:B------:R-:W2:Y:S04]  /*31ad0*/  LDL.LU R19, [R1+0x23c] ;  /* 0x00023c0001137983 */ /* 0x000ea80000300800 */
[----:B------:R-:W2:Y:S04]  /*31ae0*/  LDL.LU R14, [R1+0x210] ;  /* 0x00021000010e7983 */ /* 0x000ea80000300800 */
[----:B------:R1:W-:Y:S04]  /*31af0*/  STL [R1+0x144], R0 ;  /* 0x0001440001007387 */ /* 0x0003e80000100800 */
[----:B0-----:R-:W2:Y:S01]  /*31b00*/  LDL.LU R2, [R1+0x214] ;  /* 0x0002140001027983 */ /* 0x001ea20000300800 */
[----:B-1----:R-:W-:Y:S01]  /*31b10*/  VIADD R0, R0, UR63 ;  /* 0x0000003f00007c36 */ /* 0x002fe20008000000 */
[----:B------:R-:W0:Y:S01]  /*31b20*/  LDCU UR63, c[0x0][0x3b8] ;  /* 0x00007700ff3f77ac */ /* 0x000e220008000800 */
[----:B---3--:R-:W-:-:S02]  /*31b30*/  F2FP.SATFINITE.E4M3.F32.PACK_AB_MERGE_C R29, R29, R7, RZ ;  /* 0x000000071d1d723e */ /* 0x008fc400048070ff */
[----:B----4-:R-:W-:Y:S02]  /*31b40*/  F2FP.SATFINITE.E4M3.F32.PACK_AB_MERGE_C R5, R17, R5, RZ ;  /* 0x000000051105723e */ /* 0x010fe400048070ff */
[----:B------:R-:W-:-:S05]  /*31b50*/  F2FP.SATFINITE.E4M3.F32.PACK_AB_MERGE_C R23, R8, R23, RZ ;  /* 0x000000170817723e */ /* 0x000fca00048070ff */
[----:B------:R-:W-:Y:S04]  /*31b60*/  STL [R1+0x2790], R23 ;  /* 0x0027901701007387 */ /* 0x000fe80000100800 */
[----:B------:R1:W-:Y:S02]  /*31b70*/  STL [R1+0x140], R0 ;  /* 0x0001400001007387 */ /* 0x0003e40000100800 */
[----:B-1----:R-:W-:Y:S01]  /*31b80*/  VIADD R0, R0, UR64 ;  /* 0x0000004000007c36 */ /* 0x002fe20008000000 */
[----:B------:R-:W-:Y:S01]  /*31b90*/  F2FP.SATFINITE.E4M3.F32.PACK_AB_MERGE_C R27, R27, R6, RZ ;  /* 0x000000061b1b723e */ /* 0x000fe200048070ff */
[----:B------:R-:W1:Y:S03]  /*31ba0*/  LDCU UR64, c[0x0][0x3b8] ;  /* 0x00007700ff4077ac */ /* 0x000e660008000800 */
[----:B------:R3:W-:Y:S04]  /*31bb0*/  STL [R1+0x13c], R0 ;  /* 0x00013c0001007387 */ /* 0x0007e80000100800 */
[----:B------:R4:W-:Y:S01]  /*31bc0*/  STL [R1+0x274], R5 ;  /* 0x0002740501007387 */ /* 0x0009e20000100800 */
[----:B------:R-:W-:Y:S01]  /*31bd0*/  F2FP.SATFINITE.E4M3.F32.PACK_AB_MERGE_C R6, R11, R24, RZ ;  /* 0x000000180b06723e */ /* 0x000fe200048070ff */
[----:B---3--:R-:W-:Y:S01]  /*31be0*/  VIADD R0, R0, UR65 ;  /* 0x0000004100007c36 */ /* 0x008fe20008000000 */
[----:B------:R-:W-:Y:S01]  /*31bf0*/  F2FP.SATFINITE.E4M3.F32.PACK_AB_MERGE_C R7, R21, R20, RZ ;  /* 0x000000141507723e */ /* 0x000fe200048070ff */
[----:B------:R-:W3:Y:S01]  /*31c00*/  LDCU UR65, c[0x0][0x3b8] ;  /* 0x00007700ff4177ac */ /* 0x000ee20008000800 */
[----:B----4-:R-:W4:Y:S04]  /*31c10*/  LDL.LU R5, [R1+0x218] ;  /* 0x0002180001057983 */ /* 0x010f280000300800 */
[----:B------:R-:W4:Y:S01]  /*31c20*/  LDL.LU R17, [R1+0x21c] ;  /* 0x00021c0001117983 */ /* 0x000f220000300800 */
[----:B------:R-:W-:-:S03]  /*31c30*/  F2FP.SATFINITE.E4M3.F32.PACK_AB_MERGE_C R24, R13, R25, RZ ;  /* 0x000000190d18723e */ /* 0x000fc600048070ff */
[----:B------:R0:W-:Y:S04]  /*31c40*/  STL [R1+0x138], R0 ;  /* 0x0001380001007387 */ /* 0x0001e80000100800 */
[----:B------:R1:W-:Y:S01]  /*31c50*/  STL [R1+0x11e4], R6 ;  /* 0x0011e40601007387 */ /* 0x0003e20000100800 */
[----:B0-----:R-:W-:-:S03]  /*31c60*/  VIADD R0, R0, UR66 ;  /* 0x0000004200007c36 */ /* 0x001fc60008000000 */
[----:B------:R-:W-:Y:S01]  /*31c70*/  STL [R1+0x16f4], R24 ;  /* 0x0016f41801007387 */ /* 0x000fe20000100800 */
[----:B------:R-:W-:Y:S01]  /*31c80*/  F2FP.SATFINITE.E4M3.F32.PACK_AB_MERGE_C R28, R28, R26, RZ ;  /* 0x0000001a1c1c723e */ /* 0x000fe200048070ff */
[----:B------:R-:W0:Y:S02]  /*31c90*/  LDCU UR66, c[0x0][0x3b8] ;  /* 0x00007700ff4277ac */ /* 0x000e240008000800 */
[----:B------:R0:W-:Y:S01]  /*31ca0*/  STL [R1+0x134], R0 ;  /* 0x0001340001007387 */ /* 0x0001e20000100800 */
[----:B--2---:R-:W-:-:S05]  /*31cb0*/  F2FP.SATFINITE.E4M3.F32.PACK_AB_MERGE_C R25, R3, R12, RZ ;  /* 0x0000000c0319723e */ /* 0x004fca00048070ff */
[----:B------:R2:W-:Y:S04]  /*31cc0*/  STL [R1+0x16e8], R25 ;  /* 0x0016e81901007387 */ /* 0x0005e80000100800 */
[----:B------:R-:W3:Y:S04]  /*31cd0*/  LDL.LU R3, [R1+0x1f0] ;  /* 0x0001f00001037983 */ /* 0x000ee80000300800 */
[----:B------:R-:W3:Y:S04]  /*31ce0*/  LDL.LU R20, [R1+0x1f4] ;  /* 0x0001f40001147983 */ /* 0x000ee80000300800 */
[----:B------:R-:W3:Y:S04]  /*31cf0*/  LDL.LU R13, [R1+0x1f8] ;  /* 0x0001f800010d7983 */ /* 0x000ee80000300800 */
[----:B------:R-:W3:Y:S01]  /*31d00*/  LDL.LU R12, [R1+0x1fc] ;  /* 0x0001fc00010c7983 */ /* 0x000ee20000300800 */
[----:B------:R-:W-:-:S02]  /*31d10*/  F2FP.SATFINITE.E4M3.F32.PACK_AB_MERGE_C R8, R19, R18, RZ ;  /* 0x000000121308723e */ /* 0x000fc400048070ff */
[----:B-1----:R-:W-:Y:S02]  /*31d20*/  F2FP.SATFINITE.E4M3.F32.PACK_AB_MERGE_C R6, R2, R14, RZ ;  /* 0x0000000e0206723e */ /* 0x002fe400048070ff */
[----:B------:R-:W3:Y:S04]  /*31d30*/  LDL.LU R2, [R1+0x1e4] ;  /* 0x0001e40001027983 */ /* 0x000ee80000300800 */
[----:B------:R1:W-:Y:S01]  /*31d40*/  STL [R1+0x121c], R8 ;  /* 0x00121c0801007387 */ /* 0x0003e20000100800 */
[----:B0-----:R-:W-:Y:S01]  /*31d50*/  VIADD R0, R0, UR67 ;  /* 0x0000004300007c36 */ /* 0x001fe20008000000 */
[----:B------:R-:W-:Y:S01]  /*31d60*/  F2FP.SATFINITE.E4M3.F32.PACK_AB_MERGE_C R22, R22, R10, RZ ;  /* 0x0000000a1616723e */ /* 0x000fe200048070ff */
[----:B------:R-:W-:Y:S01]  /*31d70*/  IMAD.MOV.U32 R19, RZ, RZ, R15 ;  /* 0x000000ffff137224 */ /* 0x000fe200078e000f */
[----:B--2---:R-:W2:Y:S01]  /*31d80*/  LDL.LU R25, [R1+0x1e8] ;  /* 0x0001e80001197983 */ /* 0x004ea20000300800 */
[----:B------:R-:W-:Y:S01]  /*31d90*/  LOP3.LUT R29, R29, 0xffff, RZ, 0xc0, !PT ;  /* 0x0000ffff1d1d7812 */ /* 0x000fe200078ec0ff */
[----:B------:R-:W0:Y:S02]  /*31da0*/  LDCU UR67, c[0x0][0x3b8] ;  /* 0x00007700ff4377ac */ /* 0x000e240008000800 */
[----:B------:R0:W-:Y:S04]  /*31db0*/  STL [R1+0x1250], R6 ;  /* 0x0012500601007387 */ /* 0x0001e80000100800 */
[----:B------:R-:W2:Y:S04]  /*31dc0*/  LDL.LU R11, [R1+0x1ec] ;  /* 0x0001ec00010b7983 */ /* 0x000ea80000300800 */
[----:B------:R-:W2:Y:S01]  /*31dd0*/  LDL.LU R24, [R1+0x1c0] ;  /* 0x0001c00001187983 */ /* 0x000ea20000300800 */
[----:B------:R-:W-:Y:S01]  /*31de0*/  VIADD R14, R0, UR68 ;  /* 0x00000044000e7c36 */ /* 0x000fe20008000000 */
[----:B------:R-:W-:Y:S01]  /*31df0*/  LOP3.LUT R27, R27, 0xffff, RZ, 0xc0, !PT ;  /* 0x0000ffff1b1b7812 */ /* 0x000fe200078ec0ff */
[----:B------:R-:W2:Y:S01]  /*31e00*/  LDCU UR68, c[0x0][0x3b8] ;  /* 0x00007700ff4477ac */ /* 0x000ea20008000800 */
[----:B------:R-:W2:Y:S04]  /*31e10*/  LDL.LU R23, [R1+0x1c4] ;  /* 0x0001c40001177983 */ /* 0x000ea80000300800 */
[----:B------:R-:W2:Y:S04]  /*31e20*/  LDL.LU R9, [R1+0x1c8] ;  /* 0x0001c80001097983 */ /* 0x000ea80000300800 */
[----:B-1----:R-:W2:Y:S04]  /*31e30*/  LDL.LU R8, [R1+0x1cc] ;  /* 0x0001cc0001087983 */ /* 0x002ea80000300800 */
[----:B------:R-:W2:Y:S04]  /*31e40*/  LDL.LU R26, [R1+0x1a0] ;  /* 0x0001a000011a7983 */ /* 0x000ea80000300800 */
[----:B0-----:R-:W2:Y:S04]  /*31e50*/  LDL.LU R6, [R1+0x1a4] ;  /* 0x0001a40001067983 */ /* 0x001ea80000300800 */
[----:B------:R-:W2:Y:S04]  /*31e60*/  LDL.LU R10, [R1+0x1a8] ;  /* 0x0001a800010a7983 */ /* 0x000ea80000300800 */
[----:B------:R-:W2:Y:S04]  /*31e70*/  LDL.LU R18, [R1+0x1ac] ;  /* 0x0001ac0001127983 */ /* 0x000ea80000300800 */
[----:B------:R0:W-:Y:S04]  /*31e80*/  STL [R1+0x2738], R0 ;  /* 0x0027380001007387 */ /* 0x0001e80000100800 */
[----:B------:R-:W-:Y:S01]  /*31e90*/  STL [R1+0x11c], R14 ;  /* 0x00011c0e01007387 */ /* 0x000fe20000100800 */
[----:B0-----:R-:W-:Y:S01]  /*31ea0*/  VIADD R0, R14, UR69 ;  /* 0x000000450e007c36 */ /* 0x001fe20008000000 */
[----:B------:R-:W0:Y:S01]  /*31eb0*/  LDCU UR69, c[0x0][0x3b8] ;  /* 0x00007700ff4577ac */ /* 0x000e220008000800 */
[----:B----4-:R-:W-:-:S02]  /*31ec0*/  F2FP.SATFINITE.E4M3.F32.PACK_AB_MERGE_C R21, R17, R5, RZ ;  /* 0x000000051115723e */ /* 0x010fc400048070ff */
[----:B------:R-:W4:Y:S04]  /*31ed0*/  LDL.LU R5, [R1+0x180] ;  /* 0x0001800001057983 */ /* 0x000f280000300800 */
[----:B------:R-:W4:Y:S04]  /*31ee0*/  LDL.LU R17, [R1+0x184] ;  /* 0x0001840001117983 */ /* 0x000f280000300800 */
[----:B------:R1:W-:Y:S04]  /*31ef0*/  STL [R1+0x16d8], R21 ;  /* 0x0016d81501007387 */ /* 0x0003e80000100800 */
[----:B-1----:R-:W4:Y:S04]  /*31f00*/  LDL.LU R21, [R1+0x1e0] ;  /* 0x0001e00001157983 */ /* 0x002f280000300800 */
[----:B------:R-:W4:Y:S04]  /*31f10*/  LDL.LU R15, [R1+0x188] ;  /* 0x00018800010f7983 */ /* 0x000f280000300800 */
[----:B------:R-:W4:Y:S04]  /*31f20*/  LDL.LU R14, [R1+0x18c] ;  /* 0x00018c00010e7983 */ /* 0x000f280000300800 */
[----:B------:R1:W-:Y:S01]  /*31f30*/  STL [R1+0x118], R0 ;  /* 0x0001180001007387 */ /* 0x0003e20000100800 */
[----:B---3--:R-:W-:Y:S01]  /*31f40*/  F2FP.SATFINITE.E4M3.F32.PACK_AB_MERGE_C R20, R20, R3, RZ ;  /* 0x000000031414723e */ /* 0x008fe200048070ff */
[----:B-1----:R-:W-:Y:S01]  /*31f50*/  VIADD R0, R0, UR43 ;  /* 0x0000002b00007c36 */ /* 0x002fe20008000000 */
[----:B------:R-:W1:Y:S03]  /*31f60*/  LDC R3, c[0x0][0x3b4] ;  /* 0x0000ed00ff037b82 */ /* 0x000e660000000800 */
[----:B------:R3:W-:Y:S02]  /*31f70*/  STL [R1+0x1358], R20 ;  /* 0x0013581401007387 */ /* 0x0007e40000100800 */
[----:B---3--:R-:W-:-:S05]  /*31f80*/  F2FP.SATFINITE.E4M3.F32.PACK_AB_MERGE_C R20, R12, R13, RZ ;  /* 0x0000000d0c14723e */ /* 0x008fca00048070ff */
[----:B------:R-:W-:Y:S04]  /*31f90*/  STL [R1+0x16cc], R20 ;  /* 0x0016cc1401007387 */ /* 0x000fe80000100800 */
[----:B------:R-:W3:Y:S04]  /*31fa0*/  LDL.LU R13, [R1+0x170] ;  /* 0x00017000010d7983 */ /* 0x000ee80000300800 */
[----:B------:R-:W3:Y:S04]  /*31fb0*/  LDL.LU R12, [R1+0x174] ;  /* 0x00017400010c7983 */ /* 0x000ee80000300800 */
[----:B------:R0:W-:Y:S01]  /*31fc0*/  STL [R1+0x114], R0 ;  /* 0x0001140001007387 */ /* 0x0001e20000100800 */
[----:B--2---:R-:W-:Y:S01]  /*31fd0*/  F2FP.SATFINITE.E4M3.F32.PACK_AB_MERGE_C R11, R11, R25, RZ ;  /* 0x000000190b0b723e */ /* 0x004fe200048070ff */
[----:B0-----:R-:W-:Y:S01]  /*31fe0*/  VIADD R0, R0, UR42 ;  /* 0x0000002a00007c36 */ /* 0x001fe20008000000 */
[----:B------:R-:W0:Y:S04]  /*31ff0*/  LDCU.64 UR42, c[0x0][0x390] ;  /* 0x00007200ff2a77ac */ /* 0x000e280008000a00 */
[----:B------:R2:W-:Y:S01]  /*32000*/  STL [R1+0x110], R0 ;  /* 0x0001100001007387 */ /* 0x0005e20000100800 */
[----:B------:R-:W-:Y:S01]  /*32010*/  F2FP.SATFINITE.E4M3.F32.PACK_AB_MERGE_C R8, R8, R9, RZ ;  /* 0x000000090808723e */ /* 0x000fe200048070ff */
[----:B--2---:R-:W-:Y:S01]  /*32020*/  VIADD R0, R0, UR71 ;  /* 0x0000004700007c36 */ /* 0x004fe20008000000 */
[----:B------:R-:W-:Y:S01]  /*32030*/  F2FP.SATFINITE.E4M3.F32.PACK_AB_MERGE_C R25, R6, R26, RZ ;  /* 0x0000001a0619723e */ /* 0x000fe200048070ff */
[----:B------:R-:W2:Y:S01]  /*32040*/  LDCU UR71, c[0x0][0x3b8] ;  /* 0x00007700ff4777ac */ /* 0x000ea20008000800 */
[----:B------:R-:W-:-:S02]  /*32050*/  F2FP.SATFINITE.E4M3.F32.PACK_AB_MERGE_C R26, R18, R10, RZ ;  /* 0x0000000a121a723e */ /* 0x000fc400048070ff */
[----:B----4-:R-:W-:Y:S02]  /*32060*/  F2FP.SATFINITE.E4M3.F32.PACK_AB_MERGE_C R20, R2, R21, RZ ;  /* 0x000000150214723e */ /* 0x010fe400048070ff */
[----:B------:R-:W-:-:S05]  /*32070*/  F2FP.SATFINITE.E4M3.F32.PACK_AB_MERGE_C R21, R23, R24, RZ ;  /* 0x000000181715723e */ /* 0x000fca00048070ff */
[----:B------:R-:W-:Y:S04]  /*32080*/  STL.64 [R1+0x1700], R20 ;  /* 0x0017001401007387 */ /* 0x000fe80000100a00 */
[----:B------:R4:W-:Y:S01]  /*32090*/  STL [R1+0xfc], R0 ;  /* 0x0000fc0001007387 */ /* 0x0009e20000100800 */
[----:B------:R-:W-:-:S03]  /*320a0*/  F2FP.SATFINITE.E4M3.F32.PACK_AB_MERGE_C R24, R17, R5, RZ ;  /* 0x000000051118723e */ /* 0x000fc600048070ff */
[----:B------:R-:W-:Y:S01]  /*320b0*/  STL [R1+0x1c4], R8 ;  /* 0x0001c40801007387 */ /* 0x000fe20000100800 */
[----:B----4-:R-:W-:-:S03]  /*320c0*/  VIADD R0, R0, UR72 ;  /* 0x0000004800007c36 */ /* 0x010fc60008000000 */
[----:B------:R-:W-:Y:S01]  /*320d0*/  STL [R1+0x1940], R26 ;  /* 0x0019401a01007387 */ /* 0x000fe20000100800 */
[----:B------:R-:W-:Y:S02]  /*320e0*/  F2FP.SATFINITE.E4M3.F32.PACK_AB_MERGE_C R5, R14, R15, RZ ;  /* 0x0000000f0e05723e */ /* 0x000fe400048070ff */
[----:B------:R-:W-:Y:S01]  /*320f0*/  LEA.HI.X.SX32 R2, R4, UR41, 0x1, P0 ;  /* 0x0000002904027c11 */ /* 0x000fe200080f0eff */
[----:B------:R4:W-:Y:S01]  /*32100*/  STL [R1+0xf8], R0 ;  /* 0x0000f80001007387 */ /* 0x0009e20000100800 */
[----:B------:R-:W-:Y:S01]  /*32110*/  IMAD.MOV.U32 R21, RZ, RZ, R19 ;  /* 0x000000ffff157224 */ /* 0x000fe200078e0013 */
[----:B------:R-:W0:Y:S02]  /*32120*/  LDCU UR72, c[0x0][0x3b8] ;  /* 0x00007700ff4877ac */ /* 0x000e240008000800 */
[----:B------:R2:W-:Y:S01]  /*32130*/  STL.64 [R1+0x1708], R24 ;  /* 0x0017081801007387 */ /* 0x0005e20000100a00 */
[----:B-1----:R-:W-:-:S03]  /*32140*/  IMAD R4, R3, 0x40, R4 ;  /* 0x0000004003047824 */ /* 0x002fc600078e0204 */
[----:B------:R-:W3:Y:S01]  /*32150*/  LDL.LU R20, [R1+0x17c] ;  /* 0x00017c0001147983 */ /* 0x000ee20000300800 */
[----:B----4-:R-:W-:Y:S01]  /*32160*/  VIADD R0, R0, UR73 ;  /* 0x0000004900007c36 */ /* 0x010fe20008000000 */
[----:B------:R-:W1:Y:S02]  /*32170*/  LDCU UR73, c[0x0][0x3b8] ;  /* 0x00007700ff4977ac */ /* 0x000e640008000800 */
[----:B------:R-:W4:Y:S04]  /*32180*/  LDL.LU R23, [R1+0x120] ;  /* 0x0001200001177983 */ /* 0x000f280000300800 */
[----:B------:R0:W-:Y:S01]  /*32190*/  STL [R1+0xf4], R0 ;  /* 0x0000f40001007387 */ /* 0x0001e20000100800 */
[----:B--2---:R-:W-:-:S03]  /*321a0*/  IMAD.MOV.U32 R25, RZ, RZ, R16 ;  /* 0x000000ffff197224 */ /* 0x004fc600078e0010 */
[----:B------:R-:W-:Y:S04]  /*321b0*/  STL [R1+0x1c8], R5 ;  /* 0x0001c80501007387 */ /* 0x000fe80000100800 */
[----:B------:R-:W4:Y:S01]  /*321c0*/  LDL.LU R26, [R1+0x124] ;  /* 0x00012400011a7983 */ /* 0x000f220000300800 */
[----:B0-----:R-:W-:Y:S01]  /*321d0*/  VIADD R0, R0, UR74 ;  /* 0x0000004a00007c36 */ /* 0x001fe20008000000 */
[----:B------:R-:W0:Y:S02]  /*321e0*/  LDCU UR74, c[0x0][0x3b8] ;  /* 0x00007700ff4a77ac */ /* 0x000e240008000800 */
[----:B------:R-:W2:Y:S04]  /*321f0*/  LDL.LU R16, [R1+0x128] ;  /* 0x0001280001107983 */ /* 0x000ea80000300800 */
[----:B------:R-:W2:Y:S04]  /*32200*/  LDL.LU R15, [R1+0x12c] ;  /* 0x00012c00010f7983 */ /* 0x000ea80000300800 */
[----:B------:R-:W2:Y:S04]  /*32210*/  LDL.LU R10, [R1+0x104] ;  /* 0x00010400010a7983 */ /* 0x000ea80000300800 */
[----:B------:R-:W-:Y:S01]  /*32220*/  STL [R1+0xf0], R0 ;  /* 0x0000f00001007387 */ /* 0x000fe20000100800 */
[----:B---3--:R-:W-:-:S05]  /*32230*/  F2FP.SATFINITE.E4M3.F32.PACK_AB_MERGE_C R3, R12, R13, RZ ;  /* 0x0000000d0c03723e */ /* 0x008fca00048070ff */
[----:B------:R3:W-:Y:S04]  /*32240*/  STL [R1+0x174], R3 ;  /* 0x0001740301007387 */ /* 0x0007e80000100800 */
[----:B------:R-:W2:Y:S04]  /*32250*/  LDL.LU R24, [R1+0x10c] ;  /* 0x00010c0001187983 */ /* 0x000ea80000300800 */
[----:B------:R-:W2:Y:S01]  /*32260*/  LDL.LU R9, [R1+0xe0] ;  /* 0x0000e00001097983 */ /* 0x000ea20000300800 */
[----:B---3--:R-:W-:-:S03]  /*32270*/  IADD3 R3, P0, PT, R4, UR42, RZ ;  /* 0x0000002a04037c10 */ /* 0x008fc6000ff1e0ff */
[----:B------:R-:W3:Y:S04]  /*32280*/  LDL.LU R8, [R1+0xe4] ;  /* 0x0000e40001087983 */ /* 0x000ee80000300800 */
[----:B------:R-:W2:Y:S04]  /*32290*/  LDL.LU R6, [R1+0xe8] ;  /* 0x0000e80001067983 */ /* 0x000ea80000300800 */
[----:B------:R-:W2:Y:S04]  /*322a0*/  LDL.LU R18, [R1+0xec] ;  /* 0x0000ec0001127983 */ /* 0x000ea80000300800 */
[----:B------:R-:W2:Y:S04]  /*322b0*/  LDL.LU R19, [R1+0xc0] ;  /* 0x0000c00001137983 */ /* 0x000ea80000300800 */
[----:B------:R-:W2:Y:S04]  /*322c0*/  LDL.LU R17, [R1+0xc4] ;  /* 0x0000c40001117983 */ /* 0x000ea80000300800 */
[----:B------:R-:W2:Y:S04]  /*322d0*/  LDL.LU R5, [R1+0xc8] ;  /* 0x0000c80001057983 */ /* 0x000ea80000300800 */
[----:B------:R-:W2:Y:S04]  /*322e0*/  LDL.LU R14, [R1+0xcc] ;  /* 0x0000cc00010e7983 */ /* 0x000ea80000300800 */
[----:B------:R0:W-:Y:S04]  /*322f0*/  STL.64 [R1+0x2728], R2 ;  /* 0x0027280201007387 */ /* 0x0001e80000100a00 */
[----:B0-----:R-:W2:Y:S01]  /*32300*/  LDL.LU R2, [R1+0x178] ;  /* 0x0001780001027983 */ /* 0x001ea20000300800 */
[----:B------:R-:W-:Y:S01]  /*32310*/  VIADD R0, R0, UR40 ;  /* 0x0000002800007c36 */ /* 0x000fe20008000000 */
[----:B------:R-:W-:Y:S01]  /*32320*/  LEA.HI.X.SX32 R4, R4, UR43, 0x1, P0 ;  /* 0x0000002b04047c11 */ /* 0x000fe200080f0eff */
[----:B------:R-:W0:Y:S01]  /*32330*/  LDCU.64 UR40, c[0x0][0x398] ;  /* 0x00007300ff2877ac */ /* 0x000e220008000a00 */
[----:B------:R1:W-:Y:S01]  /*32340*/  STL [R1+0x273c], R3 ;  /* 0x00273c0301007387 */ /* 0x0003e20000100800 */
[----:B------:R-:W0:Y:S03]  /*32350*/  LDCU.64 UR42, c[0x0][0x398] ;  /* 0x00007300ff2a77ac */ /* 0x000e260008000a00 */
[----:B-1----:R-:W3:Y:S04]  /*32360*/  LDL.LU R3, [R1+0x108] ;  /* 0x0001080001037983 */ /* 0x002ee80000300800 */
[----:B------:R-:W3:Y:S04]  /*32370*/  LDL.LU R13, [R1+0xb0] ;  /* 0x0000b000010d7983 */ /* 0x000ee80000300800 */
[----:B------:R-:W3:Y:S04]  /*32380*/  LDL.LU R12, [R1+0xb4] ;  /* 0x0000b400010c7983 */ /* 0x000ee80000300800 */
[----:B------:R-:W-:Y:S01]  /*32390*/  STL [R1+0xdc], R0 ;  /* 0x0000dc0001007387 */ /* 0x000fe20000100800 */
[----:B--2---:R-:W-:-:S03]  /*323a0*/  F2FP.SATFINITE.E4M3.F32.PACK_AB_MERGE_C R20, R20, R2, RZ ;  /* 0x000000021414723e */ /* 0x004fc600048070ff */
[----:B------:R-:W2:Y:S04]  /*323b0*/  LDL.LU R2, [R1+0xb8] ;  /* 0x0000b80001027983 */ /* 0x000ea80000300800 */
[----:B------:R1:W-:Y:S04]  /*323c0*/  STL [R1+0x170], R20 ;  /* 0x0001701401007387 */ /* 0x0003e80000100800 */
[----:B-1----:R-:W2:Y:S04]  /*323d0*/  LDL.LU R20, [R1+0xbc] ;  /* 0x0000bc0001147983 */ /* 0x002ea80000300800 */
[----:B------:R1:W-:Y:S04]  /*323e0*/  STL [R1+0x2718], R4 ;  /* 0x0027180401007387 */ /* 0x0003e80000100800 */
[----:B-1----:R-:W2:Y:S01]  /*323f0*/  LDL.LU R4, [R1+0x100] ;  /* 0x0001000001047983 */ /* 0x002ea20000300800 */
[----:B------:R-:W-:Y:S01]  /*32400*/  VIADD R0, R0, UR76 ;  /* 0x0000004c00007c36 */ /* 0x000fe20008000000 */
[----:B----4-:R-:W-:Y:S01]  /*32410*/  F2FP.SATFINITE.E4M3.F32.PACK_AB_MERGE_C R26, R26, R23, RZ ;  /* 0x000000171a1a723e */ /* 0x010fe200048070ff */
[----:B------:R-:W1:Y:S01]  /*32420*/  LDCU UR76, c[0x0][0x39c] ;  /* 0x00007380ff4c77ac */ /* 0x000e620008000800 */
[----:B------:R-:W-:Y:S01]  /*32430*/  F2FP.SATFINITE.E4M3.F32.PACK_AB_MERGE_C R15, R15, R16, RZ ;  /* 0x000000100f0f723e */ /* 0x000fe200048070ff */
[----:B------:R-:W4:Y:S04]  /*32440*/  LDL.LU R23, [R1+0x2790] ;  /* 0x0027900001177983 */ /* 0x000f280000300800 */
[----:B------:R0:W-:Y:S01]  /*32450*/  STL [R1+0xd8], R0 ;  /* 0x0000d80001007387 */ /* 0x0001e20000100800 */
[----:B------:R-:W-:-:S03]  /*32460*/  F2FP.SATFINITE.E4M3.F32.PACK_AB_MERGE_C R18, R18, R6, RZ ;  /* 0x000000061212723e */ /* 0x000fc600048070ff */
[----:B------:R1:W-:Y:S01]  /*32470*/  STL [R1+0x120], R15 ;  /* 0x0001200f01007387 */ /* 0x0003e20000100800 */
[----:B---3--:R-:W-:-:S03]  /*32480*/  F2FP.SATFINITE.E4M3.F32.PACK_AB_MERGE_C R24, R24, R3, RZ ;  /* 0x000000031818723e */ /* 0x008fc600048070ff */
[----:B------:R-:W3:Y:S01]  /*32490*/  LDL.LU R16, [R1+0x70] ;  /* 0x0000700001107983 */ /* 0x000ee20000300800 */
[----:B0-----:R-:W-:Y:S01]  /*324a0*/  VIADD R0, R0, UR44 ;  /* 0x0000002c00007c36 */ /* 0x001fe20008000000 */
[----:B------:R-:W-:Y:S02]  /*324b0*/  F2FP.SATFINITE.E4M3.F32.PACK_AB_MERGE_C R8, R8, R9, RZ ;  /* 0x000000090808723e */ /* 0x000fe400048070ff */
[----:B-1----:R-:W3:Y:S04]  /*324c0*/  LDL.LU R15, [R1+0x74] ;  /* 0x00007400010f7983 */ /* 0x002ee80000300800 */
[----:B------:R0:W-:Y:S01]  /*324d0*/  STL [R1+0xd4], R0 ;  /* 0x0000d40001007387 */ /* 0x0001e20000100800 */
[----:B------:R-:W-:Y:S02]  /*324e0*/  F2FP.SATFINITE.E4M3.F32.PACK_AB_MERGE_C R17, R17, R19, RZ ;  /* 0x000000131111723e */ /* 0x000fe400048070ff */
[----:B------:R-:W-:Y:S01]  /*324f0*/  F2FP.SATFINITE.E4M3.F32.PACK_AB_MERGE_C R14, R14, R5, RZ ;  /* 0x000000050e0e723e */ /* 0x000fe200048070ff */
[----:B0-----:R-:W-:Y:S01]  /*32500*/  VIADD R0, R0, UR45 ;  /* 0x0000002d00007c36 */ /* 0x001fe20008000000 */
[----:B------:R-:W-:Y:S01]  /*32510*/  ISETP.GE.AND P0, PT, R21, UR40, PT ;  /* 0x0000002815007c0c */ /* 0x000fe2000bf06270 */
[----:B------:R-:W0:Y:S01]  /*32520*/  LDCU.64 UR44, c[0x0][0x398] ;  /* 0x00007300ff2c77ac */ /* 0x000e220008000a00 */
[----:B--2---:R-:W-:Y:S01]  /*32530*/  F2FP.SATFINITE.E4M3.F32.PACK_AB_MERGE_C R10, R10, R4, RZ ;  /* 0x000000040a0a723e */ /* 0x004fe200048070ff */
[----:B------:R-:W1:Y:S01]  /*32540*/  LDCU UR40, c[0x0][0x3b8] ;  /* 0x00007700ff2877ac */ /* 0x000e620008000800 */
[----:B------:R-:W2:Y:S04]  /*32550*/  LDL.LU R4, [R1+0x78] ;  /* 0x0000780001047983 */ /* 0x000ea80000300800 */
[----:B------:R-:W2:Y:S04]  /*32560*/  LDL.LU R3, [R1+0x7c] ;  /* 0x00007c0001037983 */ /* 0x000ea80000300800 */
[----:B------:R-:W2:Y:S04]  /*32570*/  LDL.LU R9, [R1+0x278c] ;  /* 0x00278c0001097983 */ /* 0x000ea80000300800 */
[----:B------:R-:W2:Y:S04]  /*32580*/  LDL.LU R6, [R1+0x2788] ;  /* 0x0027880001067983 */ /* 0x000ea80000300800 */
[----:B------:R0:W-:Y:S04]  /*32590*/  STL [R1+0xe0], R18 ;  /* 0x0000e01201007387 */ /* 0x0001e80000100800 */
[----:B0-----:R-:W2:Y:S04]  /*325a0*/  LDL.LU R18, [R1+0x2784] ;  /* 0x0027840001127983 */ /* 0x001ea80000300800 */
[----:B------:R0:W-:Y:S04]  /*325b0*/  STL [R1+0xd0], R0 ;  /* 0x0000d00001007387 */ /* 0x0001e80000100800 */
[----:B------:R-:W4:Y:S04]  /*325c0*/  LDL.LU R19, [R1+0x2780] ;  /* 0x0027800001137983 */ /* 0x000f280000300800 */
[----:B------:R-:W4:Y:S01]  /*325d0*/  LDL.LU R5, [R1+0x277c] ;  /* 0x00277c0001057983 */ /* 0x000f220000300800 */
[----:B0-----:R-:W-:Y:S01]  /*325e0*/  VIADD R0, R0, UR77 ;  /* 0x0000004d00007c36 */ /* 0x001fe20008000000 */
[----:B------:R-:W0:Y:S04]  /*325f0*/  LDCU UR77, c[0x0][0x39c] ;  /* 0x00007380ff4d77ac */ /* 0x000e280008000800 */
[----:B------:R-:W-:Y:S04]  /*32600*/  STL [R1+0xac], R0 ;  /* 0x0000ac0001007387 */ /* 0x000fe80000100800 */
[----:B------:R0:W-:Y:S02]  /*32610*/  STL [R1+0x1a40], R21 ;  /* 0x001a401501007387 */ /* 0x0001e40000100800 */
[----:B0-----:R-:W-:-:S02]  /*32620*/  F2FP.SATFINITE.E4M3.F32.PACK_AB_MERGE_C R21, R20, R2, RZ ;  /* 0x000000021415723e */ /* 0x001fc400048070ff */
[----:B------:R-:W4:Y:S04]  /*32630*/  LDL.LU R2, [R1+0x64] ;  /* 0x0000640001027983 */ /* 0x000f280000300800 */
[----:B------:R-:W4:Y:S01]  /*32640*/  LDL.LU R20, [R1+0x3c] ;  /* 0x00003c0001147983 */ /* 0x000f220000300800 */
[C---:B------:R-:W-:Y:S01]  /*32650*/  ISETP.LT.AND P0, PT, R25.reuse, UR43, !P0 ;  /* 0x0000002b19007c0c */ /* 0x040fe2000c701270 */
[----:B------:R-:W0:Y:S01]  /*32660*/  LDCU UR43, c[0x0][0x3b8] ;  /* 0x00007700ff2b77ac */ /* 0x000e220008000800 */
[----:B------:R-:W-:Y:S01]  /*32670*/  F2FP.SATFINITE.E4M3.F32.PACK_AB_MERGE_C R12, R12, R13, RZ ;  /* 0x0000000d0c0c723e */ /* 0x000fe200048070ff */
[----:B------:R-:W-:Y:S01]  /*32680*/  VIADD R13, R25, 0x3e ;  /* 0x0000003e190d7836 */ /* 0x000fe20000000000 */
[----:B---3--:R-:W-:Y:S01]  /*32690*/  F2FP.SATFINITE.E4M3.F32.PACK_AB_MERGE_C R15, R15, R16, RZ ;  /* 0x000000100f0f723e */ /* 0x008fe200048070ff */
[----:B------:R-:W-:-:S03]  /*326a0*/  VIADD R16, R25, 0x3f ;  /* 0x0000003f19107836 */ /* 0x000fc60000000000 */
[----:B------:R-:W-:Y:S01]  /*326b0*/  ISETP.GE.AND P4, PT, R13, UR76, PT ;  /* 0x0000004c0d007c0c */ /* 0x000fe2000bf86270 */
[----:B------:R-:W-:Y:S01]  /*326c0*/  VIADD R13, R25, 0x2 ;  /* 0x00000002190d7836 */ /* 0x000fe20000000000 */
[----:B------:R-:W-:Y:S01]  /*326d0*/  LOP3.LUT R15, R15, 0xffff, RZ, 0xc0, !PT ;  /* 0x0000ffff0f0f7812 */ /* 0x000fe200078ec0ff */
[----:B------:R-:W-:Y:S01]  /*326e0*/  STL [R1+0x13f0], R21 ;  /* 0x0013f01501007387 */ /* 0x000fe20000100800 */
[----:B--2---:R-:W-:Y:S01]  /*326f0*/  LOP3.LUT R18, R18, 0xffff, RZ, 0xc0, !PT ;  /* 0x0000ffff12127812 */ /* 0x004fe200078ec0ff */
[----:B------:R-:W2:Y:S01]  /*32700*/  LDCU UR76, c[0x0][0x3b8] ;  /* 0x00007700ff4c77ac */ /* 0x000ea20008000800 */
[----:B------:R-:W-:Y:S02]  /*32710*/  ISETP.GE.AND P1, PT, R13, UR45, PT ;  /* 0x0000002d0d007c0c */ /* 0x000fe4000bf26270 */
[----:B------:R-:W-:Y:S02]  /*32720*/  F2FP.SATFINITE.E4M3.F32.PACK_AB_MERGE_C R13, R3, R4, RZ ;  /* 0x00000004030d723e */ /* 0x000fe400048070ff */
[----:B----4-:R-:W-:Y:S01]  /*32730*/  LOP3.LUT R5, R5, 0xffffbfff, RZ, 0xc0, !PT ;  /* 0xffffbfff05057812 */ /* 0x010fe200078ec0ff */
[----:B------:R-:W3:Y:S03]  /*32740*/  LDCU UR45, c[0x0][0x3b8] ;  /* 0x00007700ff2d77ac */ /* 0x000ee60008000800 */
[----:B------:R-:W-:-:S02]  /*32750*/  @P0 LOP3.LUT R5, R5, 0x4000, RZ, 0xfc, !PT ;  /* 0x0000400005050812 */ /* 0x000fc400078efcff */
[----:B------:R-:W-:Y:S01]  /*32760*/  ISETP.GE.AND P0, PT, R16, UR77, PT ;  /* 0x0000004d10007c0c */ /* 0x000fe2000bf06270 */
[----:B------:R-:W-:Y:S01]  /*32770*/  VIADD R3, R0, UR75 ;  /* 0x0000004b00037c36 */ /* 0x000fe20008000000 */
[----:B------:R-:W-:Y:S02]  /*32780*/  LOP3.LUT R16, R19, 0xffff, RZ, 0xc0, !PT ;  /* 0x0000ffff13107812 */ /* 0x000fe400078ec0ff */
[----:B------:R-:W-:Y:S01]  /*32790*/  LOP3.LUT R13, R13, 0xffff, RZ, 0xc0, !PT ;  /* 0x0000ffff0d0d7812 */ /* 0x000fe200078ec0ff */
[----:B------:R-:W-:Y:S01]  /*327a0*/  STL [R1+0x1780], R5 ;  /* 0x0017800501007387 */ /* 0x000fe20000100800 */
[--C-:B------:R-:W-:Y:S01]  /*327b0*/  PRMT R0, R16, 0x3340, R15.reuse ;  /* 0x0000334010007816 */ /* 0x100fe2000000000f */
[----:B------:R-:W4:Y:S01]  /*327c0*/  LDCU UR75, c[0x0][0x3b8] ;  /* 0x00007700ff4b77ac */ /* 0x000f220008000800 */
[----:B------:R-:W-:Y:S02]  /*327d0*/  SHF.R.U32.HI R19, RZ, 0x8, R16 ;  /* 0x00000008ff137819 */ /* 0x000fe40000011610 */
[----:B------:R-:W-:Y:S01]  /*327e0*/  SHF.R.U32.HI R15, RZ, 0x8, R15 ;  /* 0x00000008ff0f7819 */ /* 0x000fe2000001160f */
[----:B------:R-:W-:Y:S01]  /*327f0*/  STL [R1+0x1720], R25 ;  /* 0x0017201901007387 */ /* 0x000fe20000100800 */
[--C-:B------:R-:W-:Y:S01]  /*32800*/  PRMT R4, R18, 0x3340, R13.reuse ;  /* 0x0000334012047816 */ /* 0x100fe2000000000d */
[----:B------:R-:W0:Y:S01]  /*32810*/  LDCU UR77, c[0x0][0x398] ;  /* 0x00007300ff4d77ac */ /* 0x000e220008000800 */
[----:B------:R-:W-:Y:S01]  /*32820*/  SHF.R.U32.HI R16, RZ, 0x8, R18 ;  /* 0x00000008ff107819 */ /* 0x000fe20000011612 */
[----:B------:R1:W-:Y:S01]  /*32830*/  STL [R1+0xa8], R3 ;  /* 0x0000a80301007387 */ /* 0x0003e20000100800 */
[----:B------:R-:W-:-:S02]  /*32840*/  SHF.R.U32.HI R13, RZ, 0x8, R13 ;  /* 0x00000008ff0d7819 */ /* 0x000fc4000001160d */
[----:B------:R-:W-:Y:S01]  /*32850*/  LOP3.LUT R19, R19, 0xffff, RZ, 0xc0, !PT ;  /* 0x0000ffff13137812 */ /* 0x000fe200078ec0ff */
[----:B------:R2:W-:Y:S01]  /*32860*/  STL [R1+0x1618], R0 ;  /* 0x0016180001007387 */ /* 0x0005e20000100800 */
[----:B------:R-:W-:Y:S02]  /*32870*/  LOP3.LUT R15, R15, 0xffff, RZ, 0xc0, !PT ;  /* 0x0000ffff0f0f7812 */ /* 0x000fe400078ec0ff */
[----:B------:R-:W-:Y:S02]  /*32880*/  LOP3.LUT R16, R16, 0xffff, RZ, 0xc0, !PT ;  /* 0x0000ffff10107812 */ /* 0x000fe400078ec0ff */
[----:B------:R-:W-:Y:S01]  /*32890*/  LOP3.LUT R13, R13, 0xffff, RZ, 0xc0, !PT ;  /* 0x0000ffff0d0d7812 */ /* 0x000fe200078ec0ff */
[----:B-1----:R-:W-:Y:S01]  /*328a0*/  VIADD R3, R3, UR6 ;  /* 0x0000000603037c36 */ /* 0x002fe20008000000 */
[----:B------:R-:W-:Y:S01]  /*328b0*/  LOP3.LUT R18, R2, 0xffff, RZ, 0xc0, !PT ;  /* 0x0000ffff02127812 */ /* 0x000fe200078ec0ff */
[----:B------:R-:W1:Y:S01]  /*328c0*/  LDCU UR6, c[0x0][0x3b8] ;  /* 0x00007700ff0677ac */ /* 0x000e620008000800 */
[----:B--2---:R-:W2:Y:S04]  /*328d0*/  LDL.LU R0, [R1+0x48] ;  /* 0x0000480001007983 */ /* 0x004ea80000300800 */
[----:B------:R0:W-:Y:S01]  /*328e0*/  STL [R1+0x1614], R4 ;  /* 0x0016140401007387 */ /* 0x0001e20000100800 */
[----:B------:R-:W-:-:S02]  /*328f0*/  PRMT R5, R16, 0x3340, R13 ;  /* 0x0000334010057816 */ /* 0x000fc4000000000d */
[----:B------:R-:W-:Y:S01]  /*32900*/  LOP3.LUT R13, R28, 0xffff, RZ, 0xc0, !PT ;  /* 0x0000ffff1c0d7812 */ /* 0x000fe200078ec0ff */
[----:B------:R-:W-:Y:S01]  /*32910*/  STL [R1+0x98], R3 ;  /* 0x0000980301007387 */ /* 0x000fe20000100800 */
[----:B0-----:R-:W-:Y:S02]  /*32920*/  PRMT R4, R19, 0x3340, R15 ;  /* 0x0000334013047816 */ /* 0x001fe4000000000f */
[----:B------:R-:W-:Y:S02]  /*32930*/  LOP3.LUT R19, R6, 0xffff, RZ, 0xc0, !PT ;  /* 0x0000ffff06137812 */ /* 0x000fe400078ec0ff */
[----:B------:R-:W-:Y:S02]  /*32940*/  LOP3.LUT R15, R20, 0xffff, RZ, 0xc0, !PT ;  /* 0x0000ffff140f7812 */ /* 0x000fe400078ec0ff */
[----:B------:R-:W-:Y:S01]  /*32950*/  PRMT R2, R18, 0x3340, R19 ;  /* 0x0000334012027816 */ /* 0x000fe20000000013 */
[----:B------:R0:W-:Y:S01]  /*32960*/  STL [R1+0x1560], R4 ;  /* 0x0015600401007387 */ /* 0x0001e20000100800 */
[----:B------:R-:W-:-:S02]  /*32970*/  SHF.R.U32.HI R16, RZ, 0x8, R18 ;  /* 0x00000008ff107819 */ /* 0x000fc40000011612 */
[----:B------:R-:W-:Y:S01]  /*32980*/  SHF.R.U32.HI R19, RZ, 0x8, R19 ;  /* 0x00000008ff137819 */ /* 0x000fe20000011613 */
[----:B------:R-:W-:Y:S04]  /*32990*/  STL [R1+0x155c], R5 ;  /* 0x00155c0501007387 */ /* 0x000fe80000100800 */
[----:B------:R-:W3:Y:S01]  /*329a0*/  LDL.LU R6, [R1+0x2778] ;  /* 0x0027780001067983 */ /* 0x000ee20000300800 */
[----:B------:R-:W-:Y:S01]  /*329b0*/  LOP3.LUT R16, R16, 0xffff, RZ, 0xc0, !PT ;  /* 0x0000ffff10107812 */ /* 0x000fe200078ec0ff */
[----:B0-----:R-:W-:Y:S01]  /*329c0*/  VIADD R4, R3, UR7 ;  /* 0x0000000703047c36 */ /* 0x001fe20008000000 */
[----:B------:R-:W-:Y:S01]  /*329d0*/  LOP3.LUT R19, R19, 0xffff, RZ, 0xc0, !PT ;  /* 0x0000ffff13137812 */ /* 0x000fe200078ec0ff */
[----:B------:R0:W-:Y:S01]  /*329e0*/  STL [R1+0x1610], R2 ;  /* 0x0016100201007387 */ /* 0x0001e20000100800 */
[----:B------:R-:W-:Y:S01]  /*329f0*/  SHF.R.U32.HI R18, RZ, 0x8, R15 ;  /* 0x00000008ff127819 */ /* 0x000fe2000001160f */
[----:B------:R-:W-:Y:S01]  /*32a00*/  VIADD R3, R4, UR8 ;  /* 0x0000000804037c36 */ /* 0x000fe20008000000 */
[----:B------:R-:W-:Y:S01]  /*32a10*/  LOP3.LUT R12, R12, 0xffff, RZ, 0xc0, !PT ;  /* 0x0000ffff0c0c7812 */ /* 0x000fe200078ec0ff */
[----:B------:R-:W1:Y:S01]  /*32a20*/  LDCU UR7, c[0x0][0x3b8] ;  /* 0x00007700ff0777ac */ /* 0x000e620008000800 */
[----:B0-----:R-:W-:Y:S01]  /*32a30*/  PRMT R2, R15, 0x3340, R13 ;  /* 0x000033400f027816 */ /* 0x001fe2000000000d */
[----:B------:R-:W0:Y:S04]  /*32a40*/  LDCU UR8, c[0x0][0x3b8] ;  /* 0x00007700ff0877ac */ /* 0x000e280008000800 */
[----:B------:R1:W-:Y:S04]  /*32a50*/  STL [R1+0x1590], R2 ;  /* 0x0015900201007387 */ /* 0x0003e80000100800 */
[----:B------:R-:W4:Y:S01]  /*32a60*/  LDL.LU R28, [R1+0x5c] ;  /* 0x00005c00011c7983 */ /* 0x000f220000300800 */
[----:B-1----:R-:W-:-:S03]  /*32a70*/  PRMT R2, R16, 0x3340, R19 ;  /* 0x0000334010027816 */ /* 0x002fc60000000013 */
[----:B------:R-:W-:Y:S04]  /*32a80*/  STL [R1+0x84], R3 ;  /* 0x0000840301007387 */ /* 0x000fe80000100800 */
[----:B------:R1:W-:Y:S04]  /*32a90*/  STL [R1+0x1558], R2 ;  /* 0x0015580201007387 */ /* 0x0003e80000100800 */
[----:B------:R-:W4:Y:S04]  /*32aa0*/  LDL.LU R5, [R1+0x14] ;  /* 0x0000140001057983 */ /* 0x000f280000300800 */
[----:B------:R-:W4:Y:S04]  /*32ab0*/  LDL.LU R21, [R1+0x58] ;  /* 0x0000580001157983 */ /* 0x000f280000300800 */
[----:B-1----:R-:W4:Y:S01]  /*32ac0*/  LDL.LU R2, [R1+0xc] ;  /* 0x00000c0001027983 */ /* 0x002f220000300800 */
[----:B------:R-:W-:-:S02]  /*32ad0*/  SHF.R.U32.HI R13, RZ, 0x8, R13 ;  /* 0x00000008ff0d7819 */ /* 0x000fc4000001160d */
[----:B------:R-:W-:Y:S02]  /*32ae0*/  LOP3.LUT R18, R18, 0xffff, RZ, 0xc0, !PT ;  /* 0x0000ffff12127812 */ /* 0x000fe400078ec0ff */
[----:B------:R-:W-:-:S04]  /*32af0*/  LOP3.LUT R13, R13, 0xffff, RZ, 0xc0, !PT ;  /* 0x0000ffff0d0d7812 */ /* 0x000fc800078ec0ff */
[----:B------:R-:W-:-:S05]  /*32b00*/  PRMT R13, R18, 0x3340, R13 ;  /* 0x00003340120d7816 */ /* 0x000fca000000000d */
[----:B------:R2:W-:Y:S01]  /*32b10*/  STL [R1+0x14b8], R13 ;  /* 0x0014b80d01007387 */ /* 0x0005e20000100800 */
[----:B------:R-:W-:Y:S01]  /*32b20*/  VIADD R3, R3, UR9 ;  /* 0x0000000903037c36 */ /* 0x000fe20008000000 */
[----:B------:R-:W-:Y:S01]  /*32b30*/  LOP3.LUT R17, R17, 0xffff, RZ, 0xc0, !PT ;  /* 0x0000ffff11117812 */ /* 0x000fe200078ec0ff */
[----:B------:R-:W1:Y:S01]  /*32b40*/  LDCU UR9, c[0x0][0x3b8] ;  /* 0x00007700ff0977ac */ /* 0x000e620008000800 */
[----:B------:R-:W4:Y:S04]  /*32b50*/  LDL.LU R25, [R1+0x6cc] ;  /* 0x0006cc0001197983 */ /* 0x000f280000300800 */
[----:B------:R-:W4:Y:S01]  /*32b60*/  LDL.LU R20, [R1+0x6c8] ;  /* 0x0006c80001147983 */ /* 0x000f220000300800 */
[----:B--2---:R-:W-:-:S04]  /*32b70*/  LOP3.LUT R13, R0, 0xffff, RZ, 0xc0, !PT ;  /* 0x0000ffff000d7812 */ /* 0x004fc800078ec0ff */
[----:B------:R-:W-:Y:S02]  /*32b80*/  PRMT R0, R13, 0x3340, R29 ;  /* 0x000033400d007816 */ /* 0x000fe4000000001d */
[----:B------:R-:W-:Y:S02]  /*32b90*/  SHF.R.U32.HI R16, RZ, 0x8, R13 ;  /* 0x00000008ff107819 */ /* 0x000fe4000001160d */
[----:B------:R-:W-:Y:S01]  /*32ba0*/  SHF.R.U32.HI R29, RZ, 0x8, R29 ;  /* 0x00000008ff1d7819 */ /* 0x000fe2000001161d */
[----:B------:R2:W-:Y:S01]  /*32bb0*/  STL [R1+0x1580], R0 ;  /* 0x0015800001007387 */ /* 0x0005e20000100800 */
[----:B------:R-:W-:Y:S02]  /*32bc0*/  LOP3.LUT R16, R16, 0xffff, RZ, 0xc0, !PT ;  /* 0x0000ffff10107812 */ /* 0x000fe400078ec0ff */
[----:B------:R-:W-:Y:S01]  /*32bd0*/  LOP3.LUT R29, R29, 0xffff, RZ, 0xc0, !PT ;  /* 0x0000ffff1d1d7812 */ /* 0x000fe200078ec0ff */
[----:B--2---:R-:W-:Y:S01]  /*32be0*/  VIADD R0, R3, UR10 ;  /* 0x0000000a03007c36 */ /* 0x004fe20008000000 */
[----:B------:R-:W-:Y:S01]  /*32bf0*/  LOP3.LUT R14, R14, 0xffff, RZ, 0xc0, !PT ;  /* 0x0000ffff0e0e7812 */ /* 0x000fe200078ec0ff */
[----:B------:R-:W2:Y:S01]  /*32c00*/  LDCU UR10, c[0x0][0x3b8] ;  /* 0x00007700ff0a77ac */ /* 0x000ea20008000800 */
[----:B---3--:R-:W-:-:S04]  /*32c10*/  LOP3.LUT R15, R6, 0xffff, RZ, 0xc0, !PT ;  /* 0x0000ffff060f7812 */ /* 0x008fc800078ec0ff */
[--C-:B------:R-:W-:Y:S02]  /*32c20*/  PRMT R6, R15, 0x3340, R12.reuse ;  /* 0x000033400f067816 */ /* 0x100fe4000000000c */
[----:B------:R-:W-:Y:S02]  /*32c30*/  SHF.R.U32.HI R13, RZ, 0x8, R15 ;  /* 0x00000008ff0d7819 */ /* 0x000fe4000001160f */
[----:B------:R-:W-:Y:S01]  /*32c40*/  SHF.R.U32.HI R12, RZ, 0x8, R12 ;  /* 0x00000008ff0c7819 */ /* 0x000fe2000001160c */
[----:B------:R3:W-:Y:S01]  /*32c50*/  STL [R1+0x16b8], R6 ;  /* 0x0016b80601007387 */ /* 0x0007e20000100800 */
[----:B------:R-:W-:Y:S02]  /*32c60*/  LOP3.LUT R13, R13, 0xffff, RZ, 0xc0, !PT ;  /* 0x0000ffff0d0d7812 */ /* 0x000fe400078ec0ff */
[----:B------:R-:W-:Y:S01]  /*32c70*/  LOP3.LUT R12, R12, 0xffff, RZ, 0xc0, !PT ;  /* 0x0000ffff0c0c7812 */ /* 0x000fe200078ec0ff */
[----:B------:R0:W-:Y:S01]  /*32c80*/  STL [R1+0x2744], R3 ;  /* 0x0027440301007387 */ /* 0x0001e20000100800 */
[----:B---3--:R-:W-:-:S03]  /*32c90*/  PRMT R6, R16, 0x3340, R29 ;  /* 0x0000334010067816 */ /* 0x008fc6000000001d */
[----:B------:R3:W-:Y:S01]  /*32ca0*/  STL [R1+0x70], R0 ;  /* 0x0000700001007387 */ /* 0x0007e20000100800 */
[----:B----4-:R-:W-:Y:S02]  /*32cb0*/  LOP3.LUT R16, R28, 0xffff, RZ, 0xc0, !PT ;  /* 0x0000ffff1c107812 */ /* 0x010fe400078ec0ff */
[----:B0-----:R-:W-:Y:S01]  /*32cc0*/  PRMT R3, R13, 0x3340, R12 ;  /* 0x000033400d037816 */ /* 0x001fe2000000000c */
[----:B---3--:R-:W-:-:S04]  /*32cd0*/  VIADD R0, R0, UR11 ;  /* 0x0000000b00007c36 */ /* 0x008fc80008000000 */
[----:B------:R-:W-:Y:S01]  /*32ce0*/  STL [R1+0x14b4], R3 ;  /* 0x0014b40301007387 */ /* 0x000fe20000100800 */
[----:B------:R-:W-:-:S03]  /*32cf0*/  LOP3.LUT R18, R5, 0xffff, RZ, 0xc0, !PT ;  /* 0x0000ffff05127812 */ /* 0x000fc600078ec0ff */
[----:B------:R-:W-:Y:S01]  /*32d00*/  STL [R1+0x64], R0 ;  /* 0x0000640001007387 */ /* 0x000fe20000100800 */
[----:B------:R-:W-:Y:S01]  /*32d10*/  SHF.R.U32.HI R15, RZ, 0x8, R16 ;  /* 0x00000008ff0f7819 */ /* 0x000fe20000011610 */
[----:B------:R-:W0:Y:S01]  /*32d20*/  LDCU UR11, c[0x0][0x3b8] ;  /* 0x00007700ff0b77ac */ /* 0x000e220008000800 */
[----:B------:R-:W-:Y:S02]  /*32d30*/  LOP3.LUT R13, R21, 0xffff, RZ, 0xc0, !PT ;  /* 0x0000ffff150d7812 */ /* 0x000fe400078ec0ff */
[----:B------:R-:W-:Y:S02]  /*32d40*/  LOP3.LUT R12, R2, 0xffff, RZ, 0xc0, !PT ;  /* 0x0000ffff020c7812 */ /* 0x000fe400078ec0ff */
[--C-:B------:R-:W-:Y:S02]  /*32d50*/  PRMT R2, R16, 0x3340, R18.reuse ;  /* 0x0000334010027816 */ /* 0x100fe40000000012 */
[----:B------:R-:W-:-:S03]  /*32d60*/  SHF.R.U32.HI R18, RZ, 0x8, R18 ;  /* 0x00000008ff127819 */ /* 0x000fc60000011612 */
[----:B------:R3:W-:Y:S01]  /*32d70*/  STL [R1+0x1578], R2 ;  /* 0x0015780201007387 */ /* 0x0007e20000100800 */
[----:B------:R-:W-:Y:S02]  /*32d80*/  SHF.R.U32.HI R16, RZ, 0x8, R13 ;  /* 0x00000008ff107819 */ /* 0x000fe4000001160d */
[----:B------:R-:W-:Y:S02]  /*32d90*/  LOP3.LUT R15, R15, 0xffff, RZ, 0xc0, !PT ;  /* 0x0000ffff0f0f7812 */ /* 0x000fe400078ec0ff */
[----:B------:R-:W-:Y:S02]  /*32da0*/  LOP3.LUT R18, R18, 0xffff, RZ, 0xc0, !PT ;  /* 0x0000ffff12127812 */ /* 0x000fe400078ec0ff */
[--C-:B---3--:R-:W-:Y:S02]  /*32db0*/  PRMT R2, R13, 0x3340, R12.reuse ;  /* 0x000033400d027816 */ /* 0x108fe4000000000c */
[----:B------:R-:W-:Y:S01]  /*32dc0*/  SHF.R.U32.HI R12, RZ, 0x8, R12 ;  /* 0x00000008ff0c7819 */ /* 0x000fe2000001160c */
[----:B------:R-:W-:Y:S01]  /*32dd0*/  VIADD R0, R0, UR12 ;  /* 0x0000000c00007c36 */ /* 0x000fe20008000000 */
[----:B------:R-:W-:Y:S01]  /*32de0*/  LOP3.LUT R16, R16, 0xffff, RZ, 0xc0, !PT ;  /* 0x0000ffff10107812 */ /* 0x000fe200078ec0ff */
[----:B------:R3:W-:Y:S01]  /*32df0*/  STL [R1+0x157c], R2 ;  /* 0x00157c0201007387 */ /* 0x0007e20000100800 */
[----:B------:R-:W-:Y:S01]  /*32e00*/  LOP3.LUT R12, R12, 0xffff, RZ, 0xc0, !PT ;  /* 0x0000ffff0c0c7812 */ /* 0x000fe200078ec0ff */
[----:B------:R-:W4:Y:S02]  /*32e10*/  LDCU UR12, c[0x0][0x3b8] ;  /* 0x00007700ff0c77ac */ /* 0x000f240008000800 */
[----:B------:R-:W2:Y:S01]  /*32e20*/  LDL.LU R5, [R1+0x8a8] ;  /* 0x0008a80001057983 */ /* 0x000ea20000300800 */
[----:B------:R-:W-:-:S02]  /*32e30*/  PRMT R3, R16, 0x3340, R12 ;  /* 0x0000334010037816 */ /* 0x000fc4000000000c */
[----:B---3--:R-:W-:Y:S01]  /*32e40*/  PRMT R2, R15, 0x3340, R18 ;  /* 0x000033400f027816 */ /* 0x008fe20000000012 */
[----:B------:R-:W-:Y:S01]  /*32e50*/  STL [R1+0x5c], R0 ;  /* 0x00005c0001007387 */ /* 0x000fe20000100800 */
[----:B------:R-:W-:-:S03]  /*32e60*/  LOP3.LUT R13, R7, 0xffff, RZ, 0xc0, !PT ;  /* 0x0000ffff070d7812 */ /* 0x000fc600078ec0ff */
[----:B------:R3:W-:Y:S04]  /*32e70*/  STL [R1+0x14a4], R2 ;  /* 0x0014a40201007387 */ /* 0x0007e80000100800 */
[----:B------:R-:W4:Y:S04]  /*32e80*/  LDL.LU R21, [R1+0x20] ;  /* 0x0000200001157983 */ /* 0x000f280000300800 */
[----:B---3--:R-:W3:Y:S04]  /*32e90*/  LDL.LU R2, [R1+0x7b8] ;  /* 0x0007b80001027983 */ /* 0x008ee80000300800 */
[----:B------:R0:W-:Y:S04]  /*32ea0*/  STL [R1+0x1cc], R3 ;  /* 0x0001cc0301007387 */ /* 0x0001e80000100800 */
[----:B------:R-:W3:Y:S01]  /*32eb0*/  LDL.LU R7, [R1+0x2774] ;  /* 0x0027740001077983 */ /* 0x000ee20000300800 */
[----:B------:R-:W-:Y:S01]  /*32ec0*/  LOP3.LUT R12, R25, 0xffff, RZ, 0xc0, !PT ;  /* 0x0000ffff190c7812 */ /* 0x000fe200078ec0ff */
[----:B------:R-:W-:Y:S01]  /*32ed0*/  VIADD R0, R0, UR13 ;  /* 0x0000000d00007c36 */ /* 0x000fe20008000000 */
[----:B------:R-:W-:Y:S01]  /*32ee0*/  LOP3.LUT R15, R20, 0xffff, RZ, 0xc0, !PT ;  /* 0x0000ffff140f7812 */ /* 0x000fe200078ec0ff */
[----:B------:R-:W1:Y:S01]  /*32ef0*/  LDCU UR13, c[0x0][0x3b8] ;  /* 0x00007700ff0d77ac */ /* 0x000e620008000800 */
[----:B------:R-:W-:-:S02]  /*32f00*/  SHF.R.U32.HI R16, RZ, 0x8, R12 ;  /* 0x00000008ff107819 */ /* 0x000fc4000001160c */
[--C-:B0-----:R-:W-:Y:S02]  /*32f10*/  PRMT R3, R12, 0x3340, R13.reuse ;  /* 0x000033400c037816 */ /* 0x101fe4000000000d */
[----:B------:R-:W-:Y:S01]  /*32f20*/  SHF.R.U32.HI R13, RZ, 0x8, R13 ;  /* 0x00000008ff0d7819 */ /* 0x000fe2000001160d */
[----:B------:R-:W-:Y:S01]  /*32f30*/  STL [R1+0x58], R0 ;  /* 0x0000580001007387 */ /* 0x000fe20000100800 */
[----:B------:R-:W-:Y:S02]  /*32f40*/  LOP3.LUT R16, R16, 0xffff, RZ, 0xc0, !PT ;  /* 0x0000ffff10107812 */ /* 0x000fe400078ec0ff */
[----:B------:R-:W-:Y:S01]  /*32f50*/  LOP3.LUT R13, R13, 0xffff, RZ, 0xc0, !PT ;  /* 0x0000ffff0d0d7812 */ /* 0x000fe200078ec0ff */
[----:B------:R0:W-:Y:S01]  /*32f60*/  STL [R1+0x160c], R3 ;  /* 0x00160c0301007387 */ /* 0x0001e20000100800 */
[----:B------:R-:W-:-:S04]  /*32f70*/  SHF.R.U32.HI R12, RZ, 0x8, R15 ;  /* 0x00000008ff0c7819 */ /* 0x000fc8000001160f */
[----:B------:R-:W-:Y:S02]  /*32f80*/  LOP3.LUT R12, R12, 0xffff, RZ, 0xc0, !PT ;  /* 0x0000ffff0c0c7812 */ /* 0x000fe400078ec0ff */
[--C-:B0-----:R-:W-:Y:S01]  /*32f90*/  PRMT R3, R15, 0x3340, R27.reuse ;  /* 0x000033400f037816 */ /* 0x101fe2000000001b */
[----:B------:R-:W-:Y:S01]  /*32fa0*/  VIADD R15, R0, UR14 ;  /* 0x0000000e000f7c36 */ /* 0x000fe20008000000 */
[----:B------:R-:W-:Y:S01]  /*32fb0*/  SHF.R.U32.HI R27, RZ, 0x8, R27 ;  /* 0x00000008ff1b7819 */ /* 0x000fe2000001161b */
[----:B------:R-:W0:Y:S01]  /*32fc0*/  LDCU UR14, c[0x0][0x3b8] ;  /* 0x00007700ff0e77ac */ /* 0x000e220008000800 */
[----:B------:R-:W-:Y:S01]  /*32fd0*/  PRMT R0, R16, 0x3340, R13 ;  /* 0x0000334010007816 */ /* 0x000fe2000000000d */
[----:B------:R1:W-:Y:S01]  /*32fe0*/  STL [R1+0x1608], R3 ;  /* 0x0016080301007387 */ /* 0x0003e20000100800 */
[----:B------:R-:W-:-:S03]  /*32ff0*/  LOP3.LUT R27, R27, 0xffff, RZ, 0xc0, !PT ;  /* 0x0000ffff1b1b7812 */ /* 0x000fc600078ec0ff */
[----:B-1----:R-:W3:Y:S04]  /*33000*/  LDL R3, [R1+0x904] ;  /* 0x0009040001037983 */ /* 0x002ee80000100800 */
[----:B------:R-:W3:Y:S04]  /*33010*/  LDL.LU R28, [R1+0x50] ;  /* 0x00005000011c7983 */ /* 0x000ee80000300800 */
[----:B------:R1:W-:Y:S04]  /*33020*/  STL [R1+0x1550], R0 ;  /* 0x0015500001007387 */ /* 0x0003e80000100800 */
[----:B------:R-:W3:Y:S01]  /*33030*/  LDL.LU R20, [R1+0x8ac] ;  /* 0x0008ac0001147983 */ /* 0x000ee20000300800 */
[----:B-1----:R-:W-:-:S03]  /*33040*/  PRMT R0, R12, 0x3340, R27 ;  /* 0x000033400c007816 */ /* 0x002fc6000000001b */
[----:B------:R-:W-:Y:S04]  /*33050*/  STL [R1+0x2740], R27 ;  /* 0x0027401b01007387 */ /* 0x000fe80000100800 */
[----:B------:R-:W-:Y:S04]  /*33060*/  STL [R1+0x154c], R0 ;  /* 0x00154c0001007387 */ /* 0x000fe80000100800 */
[----:B------:R-:W-:Y:S01]  /*33070*/  STL [R1+0x2748], R15 ;  /* 0x0027480f01007387 */ /* 0x000fe20000100800 */
[----:B--2---:R-:W-:Y:S02]  /*33080*/  LOP3.LUT R13, R5, 0xffff, RZ, 0xc0, !PT ;  /* 0x0000ffff050d7812 */ /* 0x004fe400078ec0ff */
[----:B----4-:R-:W-:-:S02]  /*33090*/  LOP3.LUT R16, R21, 0xffff, RZ, 0xc0, !PT ;  /* 0x0000ffff15107812 */ /* 0x010fc400078ec0ff */
[----:B---3--:R-:W-:Y:S02]  /*330a0*/  LOP3.LUT R18, R2, 0xffff, RZ, 0xc0, !PT ;  /* 0x0000ffff02127812 */ /* 0x008fe400078ec0ff */
[----:B------:R-:W-:Y:S02]  /*330b0*/  LOP3.LUT R19, R7, 0xffff, RZ, 0xc0, !PT ;  /* 0x0000ffff07137812 */ /* 0x000fe400078ec0ff */
[----:B------:R-:W2:Y:S01]  /*330c0*/  LDL.LU R7, [R1+0x2770] ;  /* 0x0027700001077983 */ /* 0x000ea20000300800 */
[----:B------:R-:W-:-:S05]  /*330d0*/  PRMT R2, R13, 0x3340, R16 ;  /* 0x000033400d027816 */ /* 0x000fca0000000010 */
[----:B------:R1:W-:Y:S04]  /*330e0*/  STL [R1+0x1604], R2 ;  /* 0x0016040201007387 */ /* 0x0003e80000100800 */
[----:B------:R-:W3:Y:S04]  /*330f0*/  LDL.LU R25, [R1+0x6e4] ;  /* 0x0006e40001197983 */ /* 0x000ee80000300800 */
[----:B------:R-:W4:Y:S01]  /*33100*/  LDL.LU R5, [R1+0x8] ;  /* 0x0000080001057983 */ /* 0x000f220000300800 */
[----:B-1----:R-:W-:-:S05]  /*33110*/  PRMT R2, R18, 0x3340, R19 ;  /* 0x0000334012027816 */ /* 0x002fca0000000013 */
[----:B------:R1:W-:Y:S04]  /*33120*/  STL [R1+0x1600], R2 ;  /* 0x0016000201007387 */ /* 0x0003e80000100800 */
[----:B------:R-:W4:Y:S01]  /*33130*/  LDL.LU R21, [R1+0x6d4] ;  /* 0x0006d40001157983 */ /* 0x000f220000300800 */
[----:B------:R-:W-:Y:S02]  /*33140*/  SHF.R.U32.HI R12, RZ, 0x8, R13 ;  /* 0x00000008ff0c7819 */ /* 0x000fe4000001160d */
[----:B------:R-:W-:Y:S01]  /*33150*/  SHF.R.U32.HI R13, RZ, 0x8, R16 ;  /* 0x00000008ff0d7819 */ /* 0x000fe20000011610 */
[----:B------:R-:W-:Y:S01]  /*33160*/  VIADD R0, R15, UR15 ;  /* 0x0000000f0f007c36 */ /* 0x000fe20008000000 */
[----:B------:R-:W-:Y:S01]  /*33170*/  SHF.R.U32.HI R16, RZ, 0x8, R18 ;  /* 0x00000008ff107819 */ /* 0x000fe20000011612 */
[----:B------:R-:W0:Y:S01]  /*33180*/  LDCU UR15, c[0x0][0x3b8] ;  /* 0x00007700ff0f77ac */ /* 0x000e220008000800 */
[----:B------:R-:W-:-:S02]  /*33190*/  LOP3.LUT R12, R12, 0xffff, RZ, 0xc0, !PT ;  /* 0x0000ffff0c0c7812 */ /* 0x000fc400078ec0ff */
[----:B------:R-:W-:Y:S02]  /*331a0*/  LOP3.LUT R13, R13, 0xffff, RZ, 0xc0, !PT ;  /* 0x0000ffff0d0d7812 */ /* 0x000fe400078ec0ff */
[----:B------:R-:W-:Y:S01]  /*331b0*/  SHF.R.U32.HI R18, RZ, 0x8, R19 ;  /* 0x00000008ff127819 */ /* 0x000fe20000011613 */
[----:B-1----:R-:W-:Y:S01]  /*331c0*/  VIADD R2, R0, UR16 ;  /* 0x0000001000027c36 */ /* 0x002fe20008000000 */
[----:B------:R-:W-:Y:S01]  /*331d0*/  PRMT R13, R12, 0x3340, R13 ;  /* 0x000033400c0d7816 */ /* 0x000fe2000000000d */
[----:B------:R-:W1:Y:S01]  /*331e0*/  LDCU UR16, c[0x0][0x3b8] ;  /* 0x00007700ff1077ac */ /* 0x000e620008000800 */
[----:B------:R-:W-:Y:S02]  /*331f0*/  LOP3.LUT R16, R16, 0xffff, RZ, 0xc0, !PT ;  /* 0x0000ffff10107812 */ /* 0x000fe400078ec0ff */
[----:B------:R-:W-:Y:S01]  /*33200*/  LOP3.LUT R18, R18, 0xffff, RZ, 0xc0, !PT ;  /* 0x0000ffff12127812 */ /* 0x000fe200078ec0ff */
[----:B------:R0:W-:Y:S03]  /*33210*/  STL [R1+0x34], R2 ;  /* 0x0000340201007387 */ /* 0x0001e60000100800 */
[----:B------:R-:W-:Y:S01]  /*33220*/  PRMT R12, R16, 0x3340, R18 ;  /* 0x00003340100c7816 */ /* 0x000fe20000000012 */
[----:B------:R1:W-:Y:S01]  /*33230*/  STL [R1+0x1548], R13 ;  /* 0x0015480d01007387 */ /* 0x0003e20000100800 */
[----:B------:R-:W-:-:S02]  /*33240*/  LOP3.LUT R16, R28, 0xffff, RZ, 0xc0, !PT ;  /* 0x0000ffff1c107812 */ /* 0x000fc400078ec0ff */
[----:B------:R-:W-:Y:S01]  /*33250*/  LOP3.LUT R18, R20, 0xffff, RZ, 0xc0, !PT ;  /* 0x0000ffff14127812 */ /* 0x000fe200078ec0ff */
[----:B0-----:R-:W-:Y:S01]  /*33260*/  VIADD R2, R2, UR17 ;  /* 0x0000001102027c36 */ /* 0x001fe20008000000 */
[----:B-1----:R-:W-:Y:S01]  /*33270*/  LOP3.LUT R13, R3, 0xffff, RZ, 0xc0, !PT ;  /* 0x0000ffff030d7812 */ /* 0x002fe200078ec0ff */
[----:B------:R0:W-:Y:S01]  /*33280*/  STL [R1+0x1544], R12 ;  /* 0x0015440c01007387 */ /* 0x0001e20000100800 */
[----:B------:R-:W1:Y:S02]  /*33290*/  LDCU UR17, c[0x0][0x3b8] ;  /* 0x00007700ff1177ac */ /* 0x000e640008000800 */
[----:B------:R-:W-:Y:S01]  /*332a0*/  PRMT R3, R13, 0x3340, R16 ;  /* 0x000033400d037816 */ /* 0x000fe20000000010 */
[----:B------:R-:W-:Y:S04]  /*332b0*/  STL [R1+0x3c], R2 ;  /* 0x00003c0201007387 */ /* 0x000fe80000100800 */
[----:B------:R1:W-:Y:S01]  /*332c0*/  STL [R1+0x156c], R3 ;  /* 0x00156c0301007387 */ /* 0x0003e20000100800 */
[----:B0-----:R-:W-:-:S02]  /*332d0*/  SHF.R.U32.HI R12, RZ, 0x8, R13 ;  /* 0x00000008ff0c7819 */ /* 0x001fc4000001160d */
[----:B------:R-:W-:Y:S02]  /*332e0*/  SHF.R.U32.HI R13, RZ, 0x8, R16 ;  /* 0x00000008ff0d7819 */ /* 0x000fe40000011610 */
[----:B------:R-:W-:Y:S02]  /*332f0*/  SHF.R.U32.HI R16, RZ, 0x8, R18 ;  /* 0x00000008ff107819 */ /* 0x000fe40000011612 */
[----:B------:R-:W-:Y:S02]  /*33300*/  LOP3.LUT R12, R12, 0xffff, RZ, 0xc0, !PT ;  /* 0x0000ffff0c0c7812 */ /* 0x000fe400078ec0ff */
[----:B------:R-:W-:Y:S02]  /*33310*/  LOP3.LUT R13, R13, 0xffff, RZ, 0xc0, !PT ;  /* 0x0000ffff0d0d7812 */ /* 0x000fe400078ec0ff */
[----:B------:R-:W-:Y:S02]  /*33320*/  LOP3.LUT R16, R16, 0xffff, RZ, 0xc0, !PT ;  /* 0x0000ffff10107812 */ /* 0x000fe400078ec0ff */
[----:B------:R-:W-:-:S02]  /*33330*/  PRMT R12, R12, 0x3340, R13 ;  /* 0x000033400c0c7816 */ /* 0x000fc4000000000d */
[----:B--2---:R-:W-:-:S04]  /*33340*/  LOP3.LUT R19, R7, 0xffff, RZ, 0xc0, !PT ;  /* 0x0000ffff07137812 */ /* 0x004fc800078ec0ff */
[--C-:B-1----:R-:W-:Y:S02]  /*33350*/  PRMT R3, R18, 0x3340, R19.reuse ;  /* 0x0000334012037816 */ /* 0x102fe40000000013 */
[----:B------:R-:W-:-:S04]  /*33360*/  SHF.R.U32.HI R18, RZ, 0x8, R19 ;  /* 0x00000008ff127819 */ /* 0x000fc80000011613 */
[----:B------:R-:W-:Y:S01]  /*33370*/  LOP3.LUT R18, R18, 0xffff, RZ, 0xc0, !PT ;  /* 0x0000ffff12127812 */ /* 0x000fe200078ec0ff */
[----:B------:R0:W-:Y:S01]  /*33380*/  STL [R1+0x1574], R3 ;  /* 0x0015740301007387 */ /* 0x0001e20000100800 */
[----:B------:R-:W-:Y:S01]  /*33390*/  VIADD R7, R2, UR18 ;  /* 0x0000001202077c36 */ /* 0x000fe20008000000 */
[----:B---3--:R-:W-:Y:S01]  /*333a0*/  LOP3.LUT R13, R25, 0xffff, RZ, 0xc0, !PT ;  /* 0x0000ffff190d7812 */ /* 0x008fe200078ec0ff */
[----:B------:R-:W1:Y:S01]  /*333b0*/  LDCU UR18, c[0x0][0x3b8] ;  /* 0x00007700ff1277ac */ /* 0x000e620008000800 */
[----:B------:R-:W2:Y:S04]  /*333c0*/  LDL.LU R2, [R1+0x5e0] ;  /* 0x0005e00001027983 */ /* 0x000ea80000300800 */
[----:B------:R-:W3:Y:S01]  /*333d0*/  LDL.LU R20, [R1+0xa4] ;  /* 0x0000a40001147983 */ /* 0x000ee20000300800 */
[----:B0-----:R-:W-:-:S02]  /*333e0*/  PRMT R3, R16, 0x3340, R18 ;  /* 0x0000334010037816 */ /* 0x001fc40000000012 */
[----:B----4-:R-:W-:Y:S01]  /*333f0*/  LOP3.LUT R16, R5, 0xffff, RZ, 0xc0, !PT ;  /* 0x0000ffff05107812 */ /* 0x010fe200078ec0ff */
[----:B------:R0:W-:Y:S01]  /*33400*/  STL [R1+0x1498], R12 ;  /* 0x0014980c01007387 */ /* 0x0001e20000100800 */
[----:B------:R-:W-:-:S03]  /*33410*/  LOP3.LUT R18, R21, 0xffff, RZ, 0xc0, !PT ;  /* 0x0000ffff15127812 */ /* 0x000fc600078ec0ff */
[----:B------:R4:W-:Y:S01]  /*33420*/  STL [R1+0x14a0], R3 ;  /* 0x0014a00301007387 */ /* 0x0009e20000100800 */
[----:B------:R-:W-:-:S03]  /*33430*/  LOP3.LUT R19, R23, 0xffff, RZ, 0xc0, !PT ;  /* 0x0000ffff17137812 */ /* 0x000fc600078ec0ff */
[----:B------:R-:W3:Y:S01]  /*33440*/  LDL.LU R23, [R1+0x276c] ;  /* 0x00276c0001177983 */ /* 0x000ee20000300800 */
[----:B0-----:R-:W-:Y:S02]  /*33450*/  SHF.R.U32.HI R12, RZ, 0x8, R13 ;  /* 0x00000008ff0c7819 */ /* 0x001fe4000001160d */
[--C-:B----4-:R-:W-:Y:S02]  /*33460*/  PRMT R3, R13, 0x3340, R16.reuse ;  /* 0x000033400d037816 */ /* 0x110fe40000000010 */
[----:B------:R-:W-:Y:S02]  /*33470*/  SHF.R.U32.HI R13, RZ, 0x8, R16 ;  /* 0x00000008ff0d7819 */ /* 0x000fe40000011610 */
[----:B------:R-:W-:Y:S01]  /*33480*/  SHF.R.U32.HI R16, RZ, 0x8, R18 ;  /* 0x00000008ff107819 */ /* 0x000fe20000011612 */
[----:B------:R0:W-:Y:S01]  /*33490*/  STL [R1+0x1570], R3 ;  /* 0x0015700301007387 */ /* 0x0001e20000100800 */
[----:B------:R-:W-:Y:S02]  /*334a0*/  LOP3.LUT R12, R12, 0xffff, RZ, 0xc0, !PT ;  /* 0x0000ffff0c0c7812 */ /* 0x000fe400078ec0ff */
[----:B------:R-:W-:-:S02]  /*334b0*/  LOP3.LUT R13, R13, 0xffff, RZ, 0xc0, !PT ;  /* 0x0000ffff0d0d7812 */ /* 0x000fc400078ec0ff */
[--C-:B0-----:R-:W-:Y:S02]  /*334c0*/  PRMT R3, R18, 0x3340, R19.reuse ;  /* 0x0000334012037816 */ /* 0x101fe40000000013 */
[----:B------:R-:W-:Y:S02]  /*334d0*/  SHF.R.U32.HI R18, RZ, 0x8, R19 ;  /* 0x00000008ff127819 */ /* 0x000fe40000011613 */
[----:B------:R-:W-:Y:S02]  /*334e0*/  LOP3.LUT R19, R16, 0xffff, RZ, 0xc0, !PT ;  /* 0x0000ffff10137812 */ /* 0x000fe400078ec0ff */
[----:B------:R-:W-:Y:S01]  /*334f0*/  LOP3.LUT R18, R18, 0xffff, RZ, 0xc0, !PT ;  /* 0x0000ffff12127812 */ /* 0x000fe200078ec0ff */
[----:B------:R0:W-:Y:S01]  /*33500*/  STL [R1+0x15fc], R3 ;  /* 0x0015fc0301007387 */ /* 0x0001e20000100800 */
[----:B------:R-:W-:Y:S02]  /*33510*/  PRMT R5, R12, 0x3340, R13 ;  /* 0x000033400c057816 */ /* 0x000fe4000000000d */
[----:B0-----:R-:W-:-:S02]  /*33520*/  PRMT R3, R19, 0x3340, R18 ;  /* 0x0000334013037816 */ /* 0x001fc40000000012 */
[----:B------:R-:W4:Y:S04]  /*33530*/  LDL.LU R19, [R1+0x910] ;  /* 0x0009100001137983 */ /* 0x000f280000300800 */
[----:B------:R0:W-:Y:S04]  /*33540*/  STL [R1+0x149c], R5 ;  /* 0x00149c0501007387 */ /* 0x0001e80000100800 */
[----:B------:R-:W4:Y:S04]  /*33550*/  LDL.LU R28, [R1+0x90] ;  /* 0x00009000011c7983 */ /* 0x000f280000300800 */
[----:B------:R1:W-:Y:S04]  /*33560*/  STL [R1+0x1540], R3 ;  /* 0x0015400301007387 */ /* 0x0003e80000100800 */
[----:B------:R-:W4:Y:S04]  /*33570*/  LDL R25, [R1+0x90c] ;  /* 0x00090c0001197983 */ /* 0x000f280000100800 */
[----:B0-----:R-:W4:Y:S01]  /*33580*/  LDL.LU R5, [R1+0x88] ;  /* 0x0000880001057983 */ /* 0x001f220000300800 */
[----:B------:R-:W-:Y:S01]  /*33590*/  VIADD R27, R7, UR19 ;  /* 0x00000013071b7c36 */ /* 0x000fe20008000000 */
[----:B------:R-:W0:Y:S03]  /*335a0*/  LDCU UR19, c[0x0][0x3b8] ;  /* 0x00007700ff1377ac */ /* 0x000e260008000800 */
[----:B------:R-:W-:Y:S01]  /*335b0*/  VIADD R16, R27, UR20 ;  /* 0x000000141b107c36 */ /* 0x000fe20008000000 */
[----:B------:R-:W0:Y:S03]  /*335c0*/  LDCU UR20, c[0x0][0x3b8] ;  /* 0x00007700ff1477ac */ /* 0x000e260008000800 */
[----:B-1----:R-:W-:Y:S01]  /*335d0*/  VIADD R3, R16, UR21 ;  /* 0x0000001510037c36 */ /* 0x002fe20008000000 */
[----:B------:R-:W1:Y:S01]  /*335e0*/  LDCU UR21, c[0x0][0x3b8] ;  /* 0x00007700ff1577ac */ /* 0x000e620008000800 */
[----:B--2---:R-:W-:-:S04]  /*335f0*/  LOP3.LUT R12, R2, 0xffff, RZ, 0xc0, !PT ;  /* 0x0000ffff020c7812 */ /* 0x004fc800078ec0ff */
[--C-:B------:R-:W-:Y:S02]  /*33600*/  PRMT R2, R12, 0x3340, R17.reuse ;  /* 0x000033400c027816 */ /* 0x100fe40000000011 */
[----:B---3--:R-:W-:Y:S02]  /*33610*/  LOP3.LUT R13, R20, 0xffff, RZ, 0xc0, !PT ;  /* 0x0000ffff140d7812 */ /* 0x008fe400078ec0ff */
[----:B------:R-:W-:Y:S02]  /*33620*/  SHF.R.U32.HI R18, RZ, 0x8, R12 ;  /* 0x00000008ff127819 */ /* 0x000fe4000001160c */
[----:B------:R-:W-:Y:S01]  /*33630*/  SHF.R.U32.HI R17, RZ, 0x8, R17 ;  /* 0x00000008ff117819 */ /* 0x000fe20000011611 */
[----:B------:R2:W-:Y:S01]  /*33640*/  STL [R1+0x15f8], R2 ;  /* 0x0015f80201007387 */ /* 0x0005e20000100800 */
[----:B------:R-:W-:Y:S02]  /*33650*/  SHF.R.U32.HI R12, RZ, 0x8, R13 ;  /* 0x00000008ff0c7819 */ /* 0x000fe4000001160d */
[----:B------:R-:W-:Y:S01]  /*33660*/  LOP3.LUT R18, R18, 0xffff, RZ, 0xc0, !PT ;  /* 0x0000ffff12127812 */ /* 0x000fe200078ec0ff */
[----:B------:R-:W3:Y:S04]  /*33670*/  LDL R15, [R1+0x7c4] ;  /* 0x0007c400010f7983 */ /* 0x000ee80000100800 */
[----:B------:R-:W3:Y:S01]  /*33680*/  LDL.LU R29, [R1+0x2c] ;  /* 0x00002c00011d7983 */ /* 0x000ee20000300800 */
[----:B--2---:R-:W-:-:S02]  /*33690*/  PRMT R2, R13, 0x3340, R14 ;  /* 0x000033400d027816 */ /* 0x004fc4000000000e */
[----:B------:R-:W-:Y:S02]  /*336a0*/  LOP3.LUT R13, R17, 0xffff, RZ, 0xc0, !PT ;  /* 0x0000ffff110d7812 */ /* 0x000fe400078ec0ff */
[----:B------:R-:W-:Y:S01]  /*336b0*/  SHF.R.U32.HI R14, RZ, 0x8, R14 ;  /* 0x00000008ff0e7819 */ /* 0x000fe2000001160e */
[----:B------:R2:W-:Y:S01]  /*336c0*/  STL [R1+0x15f4], R2 ;  /* 0x0015f40201007387 */ /* 0x0005e20000100800 */
[----:B------:R-:W-:Y:S02]  /*336d0*/  PRMT R13, R18, 0x3340, R13 ;  /* 0x00003340120d7816 */ /* 0x000fe4000000000d */
[----:B------:R-:W-:Y:S01]  /*336e0*/  LOP3.LUT R12, R12, 0xffff, RZ, 0xc0, !PT ;  /* 0x0000ffff0c0c7812 */ /* 0x000fe200078ec0ff */
[----:B------:R-:W3:Y:S01]  /*336f0*/  LDL.LU R21, [R1+0x6f4] ;  /* 0x0006f40001157983 */ /* 0x000ee20000300800 */
[----:B------:R-:W-:-:S03]  /*33700*/  LOP3.LUT R14, R14, 0xffff, RZ, 0xc0, !PT ;  /* 0x0000ffff0e0e7812 */ /* 0x000fc600078ec0ff */
[----:B------:R-:W3:Y:S01]  /*33710*/  LDL.LU R20, [R1+0x24] ;  /* 0x0000240001147983 */ /* 0x000ee20000300800 */
[----:B------:R-:W-:Y:S01]  /*33720*/  VIADD R17, R3, UR22 ;  /* 0x0000001603117c36 */ /* 0x000fe20008000000 */
[----:B------:R-:W-:Y:S01]  /*33730*/  PRMT R12, R12, 0x3340, R14 ;  /* 0x000033400c0c7816 */ /* 0x000fe2000000000e */
[----:B------:R-:W0:Y:S01]  /*33740*/  LDCU UR22, c[0x0][0x3b8] ;  /* 0x00007700ff1677ac */ /* 0x000e220008000800 */
[----:B------:R4:W-:Y:S01]  /*33750*/  STL [R1+0x153c], R13 ;  /* 0x00153c0d01007387 */ /* 0x0009e20000100800 */
[----:B--2---:R-:W-:Y:S01]  /*33760*/  VIADD R2, R17, UR23 ;  /* 0x0000001711027c36 */ /* 0x004fe20008000000 */
[----:B------:R-:W2:Y:S02]  /*33770*/  LDCU UR23, c[0x0][0x3b8] ;  /* 0x00007700ff1777ac */ /* 0x000ea40008000800 */
[----:B------:R-:W-:Y:S04]  /*33780*/  STL.64 [R1+0x1b10], R16 ;  /* 0x001b101001007387 */ /* 0x000fe80000100a00 */
[----:B------:R-:W-:Y:S01]  /*33790*/  STL [R1+0x1538], R12 ;  /* 0x0015380c01007387 */ /* 0x000fe20000100800 */
[----:B----4-:R-:W-:-:S02]  /*337a0*/  LOP3.LUT R13, R19, 0xffff, RZ, 0xc0, !PT ;  /* 0x0000ffff130d7812 */ /* 0x010fc400078ec0ff */
[----:B------:R-:W-:Y:S01]  /*337b0*/  LOP3.LUT R14, R28, 0xffff, RZ, 0xc0, !PT ;  /* 0x0000ffff1c0e7812 */ /* 0x000fe200078ec0ff */
[----:B------:R-:W-:Y:S01]  /*337c0*/  STL [R1+0xc], R2 ;  /* 0x00000c0201007387 */ /* 0x000fe20000100800 */
[----:B------:R-:W-:Y:S02]  /*337d0*/  LOP3.LUT R18, R25, 0xffff, RZ, 0xc0, !PT ;  /* 0x0000ffff19127812 */ /* 0x000fe400078ec0ff */
[----:B------:R-:W-:Y:S02]  /*337e0*/  LOP3.LUT R19, R5, 0xffff, RZ, 0xc0, !PT ;  /* 0x0000ffff05137812 */ /* 0x000fe400078ec0ff */
[----:B------:R-:W-:-:S05]  /*337f0*/  PRMT R5, R13, 0x3340, R14 ;  /* 0x000033400d057816 */ /* 0x000fca000000000e */
[----:B------:R4:W-:Y:S04]  /*33800*/  STL [R1+0x15f0], R5 ;  /* 0x0015f00501007387 */ /* 0x0009e80000100800 */
[----:B------:R-:W2:Y:S01]  /*33810*/  LDL.LU R28, [R1+0x6e8] ;  /* 0x0006e800011c7983 */ /* 0x000ea20000300800 */
[----:B----4-:R-:W-:-:S05]  /*33820*/  PRMT R5, R18, 0x3340, R19 ;  /* 0x0000334012057816 */ /* 0x010fca0000000013 */
[----:B------:R4:W-:Y:S04]  /*33830*/  STL [R1+0x15ec], R5 ;  /* 0x0015ec0501007387 */ /* 0x0009e80000100800 */
[----:B------:R-:W2:Y:S01]  /*33840*/  LDL.LU R25, [R1+0x5f0] ;  /* 0x0005f00001197983 */ /* 0x000ea20000300800 */
[----:B------:R-:W-:Y:S02]  /*33850*/  SHF.R.U32.HI R12, RZ, 0x8, R13 ;  /* 0x00000008ff0c7819 */ /* 0x000fe4000001160d */
[----:B------:R-:W-:Y:S02]  /*33860*/  SHF.R.U32.HI R13, RZ, 0x8, R14 ;  /* 0x00000008ff0d7819 */ /* 0x000fe4000001160e */
[----:B------:R-:W-:Y:S02]  /*33870*/  SHF.R.U32.HI R14, RZ, 0x8, R18 ;  /* 0x00000008ff0e7819 */ /* 0x000fe40000011612 */
[----:B------:R-:W-:-:S02]  /*33880*/  LOP3.LUT R12, R12, 0xffff, RZ, 0xc0, !PT ;  /* 0x0000ffff0c0c7812 */ /* 0x000fc400078ec0ff */
[----:B------:R-:W-:Y:S02]  /*33890*/  LOP3.LUT R13, R13, 0xffff, RZ, 0xc0, !PT ;  /* 0x0000ffff0d0d7812 */ /* 0x000fe400078ec0ff */
[----:B------:R-:W-:Y:S02]  /*338a0*/  SHF.R.U32.HI R18, RZ, 0x8, R19 ;  /* 0x00000008ff127819 */ /* 0x000fe40000011613 */
[----:B------:R-:W-:Y:S02]  /*338b0*/  PRMT R13, R12, 0x3340, R13 ;  /* 0x000033400c0d7816 */ /* 0x000fe4000000000d */
[----:B------:R-:W-:Y:S02]  /*338c0*/  LOP3.LUT R14, R14, 0xffff, RZ, 0xc0, !PT ;  /* 0x0000ffff0e0e7812 */ /* 0x000fe400078ec0ff */
[----:B------:R-:W-:Y:S01]  /*338d0*/  LOP3.LUT R18, R18, 0xffff, RZ, 0xc0, !PT ;  /* 0x0000ffff12127812 */ /* 0x000fe200078ec0ff */
[----:B------:R3:W-:Y:S03]  /*338e0*/  STL [R1+0x1534], R13 ;  /* 0x0015340d01007387 */ /* 0x0007e60000100800 */
[----:B------:R-:W-:-:S05]  /*338f0*/  PRMT R12, R14, 0x3340, R18 ;  /* 0x000033400e0c7816 */ /* 0x000fca0000000012 */
[----:B------:R0:W-:Y:S01]  /*33900*/  STL [R1+0x1530], R12 ;  /* 0x0015300c01007387 */ /* 0x0001e20000100800 */
[----:B----4-:R-:W-:Y:S01]  /*33910*/  VIADD R5, R2, UR24 ;  /* 0x0000001802057c36 */ /* 0x010fe20008000000 */
[----:B------:R-:W4:Y:S03]  /*33920*/  LDCU UR24, c[0x0][0x3b8] ;  /* 0x00007700ff1877ac */ /* 0x000f260008000800 */
[----:B------:R-:W-:Y:S01]  /*33930*/  VIADD R2, R5, UR25 ;  /* 0x0000001905027c36 */ /* 0x000fe20008000000 */
[----:B------:R-:W0:Y:S01]  /*33940*/  LDCU UR25, c[0x0][0x3b8] ;  /* 0x00007700ff1977ac */ /* 0x000e220008000800 */
[----:B---3--:R-:W-:Y:S02]  /*33950*/  LOP3.LUT R13, R15, 0xffff, RZ, 0xc0, !PT ;  /* 0x0000ffff0f0d7812 */ /* 0x008fe400078ec0ff */
[----:B------:R-:W-:Y:S02]  /*33960*/  LOP3.LUT R14, R29, 0xffff, RZ, 0xc0, !PT ;  /* 0x0000ffff1d0e7812 */ /* 0x000fe400078ec0ff */
[----:B0-----:R-:W-:-:S02]  /*33970*/  SHF.R.U32.HI R12, RZ, 0x8, R13 ;  /* 0x00000008ff0c7819 */ /* 0x001fc4000001160d */
[--C-:B------:R-:W-:Y:S02]  /*33980*/  PRMT R15, R13, 0x3340, R14.reuse ;  /* 0x000033400d0f7816 */ /* 0x100fe4000000000e */
[----:B------:R-:W-:Y:S02]  /*33990*/  SHF.R.U32.HI R13, RZ, 0x8, R14 ;  /* 0x00000008ff0d7819 */ /* 0x000fe4000001160e */
[----:B------:R-:W-:Y:S01]  /*339a0*/  LOP3.LUT R18, R21, 0xffff, RZ, 0xc0, !PT ;  /* 0x0000ffff15127812 */ /* 0x000fe200078ec0ff */
[----:B------:R0:W-:Y:S01]  /*339b0*/  STL [R1+0x15e8], R15 ;  /* 0x0015e80f01007387 */ /* 0x0001e20000100800 */
[----:B------:R-:W-:Y:S02]  /*339c0*/  LOP3.LUT R19, R20, 0xffff, RZ, 0xc0, !PT ;  /* 0x0000ffff14137812 */ /* 0x000fe400078ec0ff */
[----:B------:R-:W-:Y:S02]  /*339d0*/  SHF.R.U32.HI R14, RZ, 0x8, R18 ;  /* 0x00000008ff0e7819 */ /* 0x000fe40000011612 */
[----:B------:R-:W-:-:S02]  /*339e0*/  LOP3.LUT R12, R12, 0xffff, RZ, 0xc0, !PT ;  /* 0x0000ffff0c0c7812 */ /* 0x000fc400078ec0ff */
[----:B------:R-:W-:Y:S02]  /*339f0*/  LOP3.LUT R13, R13, 0xffff, RZ, 0xc0, !PT ;  /* 0x0000ffff0d0d7812 */ /* 0x000fe400078ec0ff */
[--C-:B0-----:R-:W-:Y:S02]  /*33a00*/  PRMT R15, R18, 0x3340, R19.reuse ;  /* 0x00003340120f7816 */ /* 0x101fe40000000013 */
[----:B------:R-:W-:Y:S02]  /*33a10*/  SHF.R.U32.HI R18, RZ, 0x8, R19 ;  /* 0x00000008ff127819 */ /* 0x000fe40000011613 */
[----:B------:R-:W-:Y:S02]  /*33a20*/  PRMT R13, R12, 0x3340, R13 ;  /* 0x000033400c0d7816 */ /* 0x000fe4000000000d */
[----:B------:R-:W-:Y:S02]  /*33a30*/  LOP3.LUT R14, R14, 0xffff, RZ, 0xc0, !PT ;  /* 0x0000ffff0e0e7812 */ /* 0x000fe400078ec0ff */
[----:B------:R-:W-:Y:S01]  /*33a40*/  LOP3.LUT R18, R18, 0xffff, RZ, 0xc0, !PT ;  /* 0x0000ffff12127812 */ /* 0x000fe200078ec0ff */
[----:B------:R0:W-:Y:S01]  /*33a50*/  STL [R1+0x15e4], R15 ;  /* 0x0015e40f01007387 */ /* 0x0001e20000100800 */
[----:B------:R-:W-:Y:S01]  /*33a60*/  VIADD R29, R2, UR26 ;  /* 0x0000001a021d7c36 */ /* 0x000fe20008000000 */
[----:B------:R-:W-:Y:S01]  /*33a70*/  LOP3.LUT R19, R8, 0xffff, RZ, 0xc0, !PT ;  /* 0x0000ffff08137812 */ /* 0x000fe200078ec0ff */
[----:B------:R-:W3:Y:S01]  /*33a80*/  LDCU UR26, c[0x0][0x3b8] ;  /* 0x00007700ff1a77ac */ /* 0x000ee20008000800 */
[----:B------:R-:W3:Y:S01]  /*33a90*/  LDL.LU R21, [R1+0x914] ;  /* 0x0009140001157983 */ /* 0x000ee20000300800 */
[----:B------:R-:W-:-:S02]  /*33aa0*/  PRMT R12, R14, 0x3340, R18 ;  /* 0x000033400e0c7816 */ /* 0x000fc40000000012 */
[----:B------:R-:W-:Y:S01]  /*33ab0*/  LOP3.LUT R14, R9, 0xffff, RZ, 0xc0, !PT ;  /* 0x0000ffff090e7812 */ /* 0x000fe200078ec0ff */
[----:B------:R2:W-:Y:S01]  /*33ac0*/  STL [R1+0x152c], R13 ;  /* 0x00152c0d01007387 */ /* 0x0005e20000100800 */
[----:B0-----:R-:W-:Y:S01]  /*33ad0*/  VIADD R15, R29, UR27 ;  /* 0x0000001b1d0f7c36 */ /* 0x001fe20008000000 */
[----:B------:R-:W0:Y:S02]  /*33ae0*/  LDCU UR27, c[0x0][0x3b8] ;  /* 0x00007700ff1b77ac */ /* 0x000e240008000800 */
[----:B------:R-:W4:Y:S04]  /*33af0*/  LDL.LU R20, [R1+0x9c] ;  /* 0x00009c0001147983 */ /* 0x000f280000300800 */
[----:B------:R0:W-:Y:S04]  /*33b00*/  STL [R1+0x1520], R12 ;  /* 0x0015200c01007387 */ /* 0x0001e80000100800 */
[----:B------:R-:W4:Y:S04]  /*33b10*/  LDL.LU R9, [R1+0x2768] ;  /* 0x0027680001097983 */ /* 0x000f280000300800 */
[----:B------:R-:W-:Y:S04]  /*33b20*/  STL [R1+0x4], R15 ;  /* 0x0000040f01007387 */ /* 0x000fe80000100800 */
[----:B------:R-:W4:Y:S01]  /*33b30*/  LDL.LU R8, [R1+0x2764] ;  /* 0x0027640001087983 */ /* 0x000f220000300800 */
[----:B--2---:R-:W-:-:S04]  /*33b40*/  LOP3.LUT R13, R28, 0xffff, RZ, 0xc0, !PT ;  /* 0x0000ffff1c0d7812 */ /* 0x004fc800078ec0ff */
[----:B------:R-:W-:Y:S02]  /*33b50*/  PRMT R16, R13, 0x3340, R14 ;  /* 0x000033400d107816 */ /* 0x000fe4000000000e */
[----:B0-----:R-:W-:-:S03]  /*33b60*/  SHF.R.U32.HI R12, RZ, 0x8, R13 ;  /* 0x00000008ff0c7819 */ /* 0x001fc6000001160d */
[----:B------:R0:W-:Y:S01]  /*33b70*/  STL [R1+0x15e0], R16 ;  /* 0x0015e01001007387 */ /* 0x0001e20000100800 */
[----:B------:R-:W-:Y:S02]  /*33b80*/  SHF.R.U32.HI R13, RZ, 0x8, R14 ;  /* 0x00000008ff0d7819 */ /* 0x000fe4000001160e */
[----:B------:R-:W-:-:S04]  /*33b90*/  LOP3.LUT R18, R25, 0xffff, RZ, 0xc0, !PT ;  /* 0x0000ffff19127812 */ /* 0x000fc800078ec0ff */
[--C-:B0-----:R-:W-:Y:S02]  /*33ba0*/  PRMT R16, R18, 0x3340, R19.reuse ;  /* 0x0000334012107816 */ /* 0x101fe40000000013 */
[----:B------:R-:W-:Y:S01]  /*33bb0*/  SHF.R.U32.HI R14, RZ, 0x8, R18 ;  /* 0x00000008ff0e7819 */ /* 0x000fe20000011612 */
[----:B------:R-:W-:Y:S01]  /*33bc0*/  VIADD R17, R15, UR28 ;  /* 0x0000001c0f117c36 */ /* 0x000fe20008000000 */
[----:B------:R-:W-:Y:S01]  /*33bd0*/  SHF.R.U32.HI R18, RZ, 0x8, R19 ;  /* 0x00000008ff127819 */ /* 0x000fe20000011613 */
[----:B------:R-:W0:Y:S01]  /*33be0*/  LDCU UR28, c[0x0][0x3b8] ;  /* 0x00007700ff1c77ac */ /* 0x000e220008000800 */
[----:B------:R-:W2:Y:S01]  /*33bf0*/  LDL.LU R19, [R1+0xa0] ;  /* 0x0000a00001137983 */ /* 0x000ea20000300800 */
[----:B------:R-:W-:Y:S02]  /*33c00*/  LOP3.LUT R13, R13, 0xffff, RZ, 0xc0, !PT ;  /* 0x0000ffff0d0d7812 */ /* 0x000fe400078ec0ff */
[----:B------:R-:W-:Y:S01]  /*33c10*/  LOP3.LUT R12, R12, 0xffff, RZ, 0xc0, !PT ;  /* 0x0000ffff0c0c7812 */ /* 0x000fe200078ec0ff */
[----:B------:R1:W-:Y:S03]  /*33c20*/  STL [R1+0x15dc], R16 ;  /* 0x0015dc1001007387 */ /* 0x0003e60000100800 */
[----:B------:R-:W-:Y:S01]  /*33c30*/  PRMT R12, R12, 0x3340, R13 ;  /* 0x000033400c0c7816 */ /* 0x000fe2000000000d */
[----:B-1----:R-:W4:Y:S04]  /*33c40*/  LDL.LU R16, [R1+0x7e4] ;  /* 0x0007e40001107983 */ /* 0x002f280000300800 */
[----:B------:R-:W4:Y:S04]  /*33c50*/  LDL.LU R15, [R1+0x60] ;  /* 0x00006000010f7983 */ /* 0x000f280000300800 */
[----:B------:R-:W4:Y:S04]  /*33c60*/  LDL.LU R28, [R1+0x7d4] ;  /* 0x0007d400011c7983 */ /* 0x000f280000300800 */
[----:B------:R1:W-:Y:S04]  /*33c70*/  STL [R1+0x10], R17 ;  /* 0x0000101101007387 */ /* 0x0003e80000100800 */
[----:B------:R-:W4:Y:S04]  /*33c80*/  LDL.LU R25, [R1+0x54] ;  /* 0x0000540001197983 */ /* 0x000f280000300800 */
[----:B------:R-:W4:Y:S01]  /*33c90*/  LDL.LU R13, [R1+0x918] ;  /* 0x00091800010d7983 */ /* 0x000f220000300800 */
[----:B------:R-:W-:-:S02]  /*33ca0*/  LOP3.LUT R14, R14, 0xffff, RZ, 0xc0, !PT ;  /* 0x0000ffff0e0e7812 */ /* 0x000fc400078ec0ff */
[----:B------:R-:W-:Y:S01]  /*33cb0*/  LOP3.LUT R18, R18, 0xffff, RZ, 0xc0, !PT ;  /* 0x0000ffff12127812 */ /* 0x000fe200078ec0ff */
[----:B------:R0:W-:Y:S01]  /*33cc0*/  STL [R1+0x1518], R12 ;  /* 0x0015180c01007387 */ /* 0x0001e20000100800 */
[----:B-1----:R-:W-:Y:S01]  /*33cd0*/  VIADD R17, R17, UR29 ;  /* 0x0000001d11117c36 */ /* 0x002fe20008000000 */
[----:B------:R-:W1:Y:S01]  /*33ce0*/  LDCU UR29, c[0x0][0x3b8] ;  /* 0x00007700ff1d77ac */ /* 0x000e620008000800 */
[----:B0-----:R-:W-:-:S05]  /*33cf0*/  PRMT R12, R14, 0x3340, R18 ;  /* 0x000033400e0c7816 */ /* 0x001fca0000000012 */
[----:B------:R-:W-:Y:S04]  /*33d00*/  STL [R1+0x1514], R12 ;  /* 0x0015140c01007387 */ /* 0x000fe80000100800 */
[----:B------:R0:W-:Y:S02]  /*33d10*/  STL [R1+0x1c], R17 ;  /* 0x00001c1101007387 */ /* 0x0001e40000100800 */
[----:B0-----:R-:W-:Y:S01]  /*33d20*/  VIADD R17, R17, UR30 ;  /* 0x0000001e11117c36 */ /* 0x001fe20008000000 */
[----:B------:R-:W0:Y:S01]  /*33d30*/  LDCU UR30, c[0x0][0x3b8] ;  /* 0x00007700ff1e77ac */ /* 0x000e220008000800 */
[----:B---3--:R-:W-:Y:S02]  /*33d40*/  LOP3.LUT R18, R21, 0xffff, RZ, 0xc0, !PT ;  /* 0x0000ffff15127812 */ /* 0x008fe400078ec0ff */
[----:B--2---:R-:W-:-:S02]  /*33d50*/  LOP3.LUT R14, R19, 0xffff, RZ, 0xc0, !PT ;  /* 0x0000ffff130e7812 */ /* 0x004fc400078ec0ff */
[----:B----4-:R-:W-:Y:S02]  /*33d60*/  LOP3.LUT R19, R20, 0xffff, RZ, 0xc0, !PT ;  /* 0x0000ffff14137812 */ /* 0x010fe400078ec0ff */
[----:B------:R-:W-:-:S04]  /*33d70*/  LOP3.LUT R13, R13, 0xffff, RZ, 0xc0, !PT ;  /* 0x0000ffff0d0d7812 */ /* 0x000fc800078ec0ff */
[----:B------:R-:W-:Y:S02]  /*33d80*/  PRMT R20, R13, 0x3340, R14 ;  /* 0x000033400d147816 */ /* 0x000fe4000000000e */
[----:B------:R-:W-:-:S03]  /*33d90*/  SHF.R.U32.HI R12, RZ, 0x8, R13 ;  /* 0x00000008ff0c7819 */ /* 0x000fc6000001160d */
[----:B------:R2:W-:Y:S01]  /*33da0*/  STL [R1+0x15d8], R20 ;  /* 0x0015d81401007387 */ /* 0x0005e20000100800 */
[----:B------:R-:W-:Y:S02]  /*33db0*/  SHF.R.U32.HI R13, RZ, 0x8, R14 ;  /* 0x00000008ff0d7819 */ /* 0x000fe4000001160e */
[----:B------:R-:W-:Y:S01]  /*33dc0*/  SHF.R.U32.HI R14, RZ, 0x8, R18 ;  /* 0x00000008ff0e7819 */ /* 0x000fe20000011612 */
[----:B------:R-:W3:Y:S01]  /*33dd0*/  LDL.LU R21, [R1+0x704] ;  /* 0x0007040001157983 */ /* 0x000ee20000300800 */
[--C-:B--2---:R-:W-:Y:S02]  /*33de0*/  PRMT R20, R18, 0x3340, R19.reuse ;  /* 0x0000334012147816 */ /* 0x104fe40000000013 */
[----:B------:R-:W-:-:S03]  /*33df0*/  SHF.R.U32.HI R18, RZ, 0x8, R19 ;  /* 0x00000008ff127819 */ /* 0x000fc60000011613 */
[----:B------:R2:W-:Y:S01]  /*33e00*/  STL [R1+0x15d4], R20 ;  /* 0x0015d41401007387 */ /* 0x0005e20000100800 */
[----:B------:R-:W-:Y:S02]  /*33e10*/  LOP3.LUT R12, R12, 0xffff, RZ, 0xc0, !PT ;  /* 0x0000ffff0c0c7812 */ /* 0x000fe400078ec0ff */
[----:B------:R-:W-:Y:S02]  /*33e20*/  LOP3.LUT R13, R13, 0xffff, RZ, 0xc0, !PT ;  /* 0x0000ffff0d0d7812 */ /* 0x000fe400078ec0ff */
[----:B------:R-:W-:Y:S02]  /*33e30*/  LOP3.LUT R14, R14, 0xffff, RZ, 0xc0, !PT ;  /* 0x0000ffff0e0e7812 */ /* 0x000fe400078ec0ff */
[----:B------:R-:W-:Y:S01]  /*33e40*/  LOP3.LUT R18, R18, 0xffff, RZ, 0xc0, !PT ;  /* 0x0000ffff12127812 */ /* 0x000fe200078ec0ff */
[----:B--2---:R-:W2:Y:S01]  /*33e50*/  LDL.LU R20, [R1+0x6f8] ;  /* 0x0006f80001147983 */ /* 0x004ea20000300800 */
[----:B------:R-:W-:Y:S02]  /*33e60*/  PRMT R13, R12, 0x3340, R13 ;  /* 0x000033400c0d7816 */ /* 0x000fe4000000000d */
[----:B------:R-:W-:Y:S01]  /*33e70*/  PRMT R12, R14, 0x3340, R18 ;  /* 0x000033400e0c7816 */ /* 0x000fe20000000012 */
[----:B------:R-:W-:Y:S01]  /*33e80*/  STL [R1+0x18], R17 ;  /* 0x0000181101007387 */ /* 0x000fe20000100800 */
[----:B------:R-:W-:-:S03]  /*33e90*/  LOP3.LUT R14, R15, 0xffff, RZ, 0xc0, !PT ;  /* 0x0000ffff0f0e7812 */ /* 0x000fc600078ec0ff */
[----:B------:R-:W-:Y:S04]  /*33ea0*/  STL [R1+0x1508], R13 ;  /* 0x0015080d01007387 */ /* 0x000fe80000100800 */
[----:B------:R4:W-:Y:S02]  /*33eb0*/  STL [R1+0x1504], R12 ;  /* 0x0015040c01007387 */ /* 0x0009e40000100800 */
[----:B----4-:R-:W-:-:S04]  /*33ec0*/  LOP3.LUT R12, R16, 0xffff, RZ, 0xc0, !PT ;  /* 0x0000ffff100c7812 */ /* 0x010fc800078ec0ff */
[----:B------:R-:W-:-:S05]  /*33ed0*/  PRMT R15, R12, 0x3340, R14 ;  /* 0x000033400c0f7816 */ /* 0x000fca000000000e */
[----:B------:R4:W-:Y:S01]  /*33ee0*/  STL [R1+0x15d0], R15 ;  /* 0x0015d00f01007387 */ /* 0x0009e20000100800 */
[----:B------:R-:W-:-:S03]  /*33ef0*/  LOP3.LUT R19, R25, 0xffff, RZ, 0xc0, !PT ;  /* 0x0000ffff19137812 */ /* 0x000fc600078ec0ff */
[----:B----4-:R-:W4:Y:S04]  /*33f00*/  LDL.LU R15, [R1+0x604] ;  /* 0x00060400010f7983 */ /* 0x010f280000300800 */
[----:B------:R-:W4:Y:S01]  /*33f10*/  LDL.LU R25, [R1+0x600] ;  /* 0x0006000001197983 */ /* 0x000f220000300800 */
[----:B------:R-:W-:Y:S02]  /*33f20*/  LOP3.LUT R18, R28, 0xffff, RZ, 0xc0, !PT ;  /* 0x0000ffff1c127812 */ /* 0x000fe400078ec0ff */
[----:B------:R-:W-:Y:S02]  /*33f30*/  SHF.R.U32.HI R13, RZ, 0x8, R12 ;  /* 0x00000008ff0d7819 */ /* 0x000fe4000001160c */
[----:B------:R-:W-:Y:S02]  /*33f40*/  SHF.R.U32.HI R14, RZ, 0x8, R14 ;  /* 0x00000008ff0e7819 */ /* 0x000fe4000001160e */
[----:B------:R-:W-:-:S02]  /*33f50*/  SHF.R.U32.HI R12, RZ, 0x8, R18 ;  /* 0x00000008ff0c7819 */ /* 0x000fc40000011612 */
[--C-:B------:R-:W-:Y:S02]  /*33f60*/  PRMT R16, R18, 0x3340, R19.reuse ;  /* 0x0000334012107816 */ /* 0x100fe40000000013 */
[----:B------:R-:W-:Y:S02]  /*33f70*/  SHF.R.U32.HI R18, RZ, 0x8, R19 ;  /* 0x00000008ff127819 */ /* 0x000fe40000011613 */
[----:B------:R-:W-:Y:S02]  /*33f80*/  LOP3.LUT R13, R13, 0xffff, RZ, 0xc0, !PT ;  /* 0x0000ffff0d0d7812 */ /* 0x000fe400078ec0ff */
[----:B------:R-:W-:Y:S01]  /*33f90*/  LOP3.LUT R14, R14, 0xffff, RZ, 0xc0, !PT ;  /* 0x0000ffff0e0e7812 */ /* 0x000fe200078ec0ff */
[----:B------:R-:W-:Y:S01]  /*33fa0*/  VIADD R17, R17, UR31 ;  /* 0x0000001f11117c36 */ /* 0x000fe20008000000 */
[----:B------:R-:W-:Y:S01]  /*33fb0*/  LOP3.LUT R12, R12, 0xffff, RZ, 0xc0, !PT ;  /* 0x0000ffff0c0c7812 */ /* 0x000fe200078ec0ff */
[----:B------:R0:W-:Y:S01]  /*33fc0*/  STL [R1+0x15cc], R16 ;  /* 0x0015cc1001007387 */ /* 0x0001e20000100800 */
[----:B------:R-:W-:-:S02]  /*33fd0*/  LOP3.LUT R18, R18, 0xffff, RZ, 0xc0, !PT ;  /* 0x0000ffff12127812 */ /* 0x000fc400078ec0ff */
[----:B------:R-:W-:Y:S01]  /*33fe0*/  PRMT R13, R13, 0x3340, R14 ;  /* 0x000033400d0d7816 */ /* 0x000fe2000000000e */
[----:B------:R-:W-:Y:S01]  /*33ff0*/  VIADD R28, R17, UR32 ;  /* 0x00000020111c7c36 */ /* 0x000fe20008000000 */
[----:B------:R-:W-:Y:S01]  /*34000*/  PRMT R12, R12, 0x3340, R18 ;  /* 0x000033400c0c7816 */ /* 0x000fe20000000012 */
[----:B------:R-:W1:Y:S01]  /*34010*/  LDCU UR31, c[0x0][0x3b8] ;  /* 0x00007700ff1f77ac */ /* 0x000e620008000800 */
[----:B------:R-:W-:Y:S01]  /*34020*/  LOP3.LUT R14, R9, 0xffff, RZ, 0xc0, !PT ;  /* 0x0000ffff090e7812 */ /* 0x000fe200078ec0ff */
[----:B------:R-:W-:Y:S01]  /*34030*/  STL [R1+0x14f8], R13 ;  /* 0x0014f80d01007387 */ /* 0x000fe20000100800 */
[----:B0-----:R-:W-:Y:S01]  /*34040*/  VIADD R16, R28, UR33 ;  /* 0x000000211c107c36 */ /* 0x001fe20008000000 */
[----:B------:R-:W-:Y:S02]  /*34050*/  LOP3.LUT R19, R23, 0xffff, RZ, 0xc0, !PT ;  /* 0x0000ffff17137812 */ /* 0x000fe400078ec0ff */
[----:B------:R-:W-:Y:S01]  /*34060*/  STL [R1+0x14f4], R12 ;  /* 0x0014f40c01007387 */ /* 0x000fe20000100800 */
[----:B------:R-:W0:Y:S03]  /*34070*/  LDCU UR32, c[0x0][0x3b8] ;  /* 0x00007700ff2077ac */ /* 0x000e260008000800 */
[----:B------:R-:W4:Y:S01]  /*34080*/  LDL.LU R9, [R1+0x2760] ;  /* 0x0027600001097983 */ /* 0x000f220000300800 */
[----:B------:R-:W0:Y:S03]  /*34090*/  LDCU UR33, c[0x0][0x3b8] ;  /* 0x00007700ff2177ac */ /* 0x000e260008000800 */
[----:B------:R1:W-:Y:S04]  /*340a0*/  STL [R1+0x2c], R16 ;  /* 0x00002c1001007387 */ /* 0x0003e80000100800 */
[----:B------:R-:W4:Y:S01]  /*340b0*/  LDL.LU R23, [R1+0x275c] ;  /* 0x00275c0001177983 */ /* 0x000f220000300800 */
[----:B-1----:R-:W-:Y:S01]  /*340c0*/  VIADD R16, R16, UR34 ;  /* 0x0000002210107c36 */ /* 0x002fe20008000000 */
[----:B------:R-:W1:Y:S01]  /*340d0*/  LDCU UR34, c[0x0][0x3b8] ;  /* 0x00007700ff2277ac */ /* 0x000e620008000800 */
[----:B---3--:R-:W-:-:S04]  /*340e0*/  LOP3.LUT R13, R21, 0xffff, RZ, 0xc0, !PT ;  /* 0x0000ffff150d7812 */ /* 0x008fc800078ec0ff */
[----:B------:R-:W-:-:S04]  /*340f0*/  SHF.R.U32.HI R12, RZ, 0x8, R13 ;  /* 0x00000008ff0c7819 */ /* 0x000fc8000001160d */
[----:B------:R-:W-:Y:S02]  /*34100*/  LOP3.LUT R12, R12, 0xffff, RZ, 0xc0, !PT ;  /* 0x0000ffff0c0c7812 */ /* 0x000fe400078ec0ff */
[----:B--2---:R-:W-:Y:S02]  /*34110*/  LOP3.LUT R18, R20, 0xffff, RZ, 0xc0, !PT ;  /* 0x0000ffff14127812 */ /* 0x004fe400078ec0ff */
[--C-:B------:R-:W-:Y:S02]  /*34120*/  PRMT R20, R13, 0x3340, R14.reuse ;  /* 0x000033400d147816 */ /* 0x100fe4000000000e */
[----:B------:R-:W-:Y:S02]  /*34130*/  SHF.R.U32.HI R13, RZ, 0x8, R14 ;  /* 0x00000008ff0d7819 */ /* 0x000fe4000001160e */
[----:B------:R-:W-:Y:S01]  /*34140*/  SHF.R.U32.HI R14, RZ, 0x8, R18 ;  /* 0x00000008ff0e7819 */ /* 0x000fe20000011612 */
[----:B------:R2:W-:Y:S01]  /*34150*/  STL [R1+0x15c8], R20 ;  /* 0x0015c81401007387 */ /* 0x0005e20000100800 */
[----:B------:R-:W-:-:S02]  /*34160*/  LOP3.LUT R13, R13, 0xffff, RZ, 0xc0, !PT ;  /* 0x0000ffff0d0d7812 */ /* 0x000fc400078ec0ff */
[----:B------:R-:W-:Y:S02]  /*34170*/  LOP3.LUT R14, R14, 0xffff, RZ, 0xc0, !PT ;  /* 0x0000ffff0e0e7812 */ /* 0x000fe400078ec0ff */
[----:B------:R-:W-:Y:S02]  /*34180*/  PRMT R12, R12, 0x3340, R13 ;  /* 0x000033400c0c7816 */ /* 0x000fe4000000000d */
[--C-:B--2---:R-:W-:Y:S02]  /*34190*/  PRMT R20, R18, 0x3340, R19.reuse ;  /* 0x0000334012147816 */ /* 0x104fe40000000013 */
[----:B------:R-:W-:-:S03]  /*341a0*/  SHF.R.U32.HI R18, RZ, 0x8, R19 ;  /* 0x00000008ff127819 */ /* 0x000fc60000011613 */
[----:B------:R2:W-:Y:S01]  /*341b0*/  STL [R1+0x15c4], R20 ;  /* 0x0015c41401007387 */ /* 0x0005e20000100800 */
[----:B------:R-:W-:-:S03]  /*341c0*/  LOP3.LUT R18, R18, 0xffff, RZ, 0xc0, !PT ;  /* 0x0000ffff12127812 */ /* 0x000fc600078ec0ff */
[----:B--2---:R-:W2:Y:S04]  /*341d0*/  LDL.LU R20, [R1+0x91c] ;  /* 0x00091c0001147983 */ /* 0x004ea80000300800 */
[----:B------:R-:W-:Y:S04]  /*341e0*/  STL [R1+0x38], R16 ;  /* 0x0000381001007387 */ /* 0x000fe80000100800 */
[----:B------:R3:W-:Y:S02]  /*341f0*/  STL [R1+0x14f0], R12 ;  /* 0x0014f00c01007387 */ /* 0x0007e40000100800 */
[----:B---3--:R-:W-:-:S02]  /*34200*/  PRMT R12, R14, 0x3340, R18 ;  /* 0x000033400e0c7816 */ /* 0x008fc40000000012 */
[----:B------:R-:W-:-:S03]  /*34210*/  LOP3.LUT R14, R10, 0xffff, RZ, 0xc0, !PT ;  /* 0x0000ffff0a0e7812 */ /* 0x000fc600078ec0ff */
[----:B------:R3:W-:Y:S01]  /*34220*/  STL [R1+0x14ec], R12 ;  /* 0x0014ec0c01007387 */ /* 0x0007e20000100800 */
[----:B----4-:R-:W-:Y:S02]  /*34230*/  LOP3.LUT R18, R25, 0xffff, RZ, 0xc0, !PT ;  /* 0x0000ffff19127812 */ /* 0x010fe400078ec0ff */
[----:B------:R-:W-:Y:S01]  /*34240*/  LOP3.LUT R19, R24, 0xffff, RZ, 0xc0, !PT ;  /* 0x0000ffff18137812 */ /* 0x000fe200078ec0ff */
[----:B------:R-:W4:Y:S01]  /*34250*/  LDL.LU R10, [R1+0x2758] ;  /* 0x00275800010a7983 */ /* 0x000f220000300800 */
[----:B---3--:R-:W-:-:S04]  /*34260*/  LOP3.LUT R12, R15, 0xffff, RZ, 0xc0, !PT ;  /* 0x0000ffff0f0c7812 */ /* 0x008fc800078ec0ff */
[--C-:B------:R-:W-:Y:S02]  /*34270*/  PRMT R15, R12, 0x3340, R14.reuse ;  /* 0x000033400c0f7816 */ /* 0x100fe4000000000e */
[----:B------:R-:W-:Y:S02]  /*34280*/  SHF.R.U32.HI R14, RZ, 0x8, R14 ;  /* 0x00000008ff0e7819 */ /* 0x000fe4000001160e */
[----:B------:R-:W-:Y:S01]  /*34290*/  SHF.R.U32.HI R13, RZ, 0x8, R12 ;  /* 0x00000008ff0d7819 */ /* 0x000fe2000001160c */
[----:B------:R3:W-:Y:S01]  /*342a0*/  STL [R1+0x15c0], R15 ;  /* 0x0015c00f01007387 */ /* 0x0007e20000100800 */
[----:B------:R-:W-:Y:S01]  /*342b0*/  VIADD R21, R16, UR35 ;  /* 0x0000002310157c36 */ /* 0x000fe20008000000 */
[----:B------:R-:W-:Y:S01]  /*342c0*/  LOP3.LUT R14, R14, 0xffff, RZ, 0xc0, !PT ;  /* 0x0000ffff0e0e7812 */ /* 0x000fe200078ec0ff */
[----:B------:R-:W0:Y:S01]  /*342d0*/  LDCU UR35, c[0x0][0x3b8] ;  /* 0x00007700ff2377ac */ /* 0x000e220008000800 */
[----:B------:R-:W4:Y:S01]  /*342e0*/  LDL.LU R25, [R1+0x2a0] ;  /* 0x0002a00001197983 */ /* 0x000f220000300800 */
[----:B------:R-:W-:-:S02]  /*342f0*/  SHF.R.U32.HI R12, RZ, 0x8, R18 ;  /* 0x00000008ff0c7819 */ /* 0x000fc40000011612 */
[----:B------:R-:W-:Y:S01]  /*34300*/  LOP3.LUT R13, R13, 0xffff, RZ, 0xc0, !PT ;  /* 0x0000ffff0d0d7812 */ /* 0x000fe200078ec0ff */
[----:B------:R-:W4:Y:S01]  /*34310*/  LDL.LU R24, [R1+0x714] ;  /* 0x0007140001187983 */ /* 0x000f220000300800 */
[--C-:B---3--:R-:W-:Y:S02]  /*34320*/  PRMT R15, R18, 0x3340, R19.reuse ;  /* 0x00003340120f7816 */ /* 0x108fe40000000013 */
[----:B------:R-:W-:Y:S01]  /*34330*/  SHF.R.U32.HI R18, RZ, 0x8, R19 ;  /* 0x00000008ff127819 */ /* 0x000fe20000011613 */
[----:B------:R-:W-:Y:S01]  /*34340*/  VIADD R16, R21, UR36 ;  /* 0x0000002415107c36 */ /* 0x000fe20008000000 */
[----:B------:R-:W-:Y:S01]  /*34350*/  PRMT R13, R13, 0x3340, R14 ;  /* 0x000033400d0d7816 */ /* 0x000fe2000000000e */
[----:B------:R-:W-:Y:S01]  /*34360*/  STL [R1+0x15bc], R15 ;  /* 0x0015bc0f01007387 */ /* 0x000fe20000100800 */
[----:B------:R-:W-:Y:S01]  /*34370*/  LOP3.LUT R12, R12, 0xffff, RZ, 0xc0, !PT ;  /* 0x0000ffff0c0c7812 */ /* 0x000fe200078ec0ff */
[----:B------:R-:W3:Y:S02]  /*34380*/  LDCU UR36, c[0x0][0x3b8] ;  /* 0x00007700ff2477ac */ /* 0x000ee40008000800 */
[----:B------:R-:W3:Y:S04]  /*34390*/  LDL.LU R19, [R1+0x514] ;  /* 0x0005140001137983 */ /* 0x000ee80000300800 */
[----:B------:R0:W-:Y:S04]  /*343a0*/  STL [R1+0x1a58], R21 ;  /* 0x001a581501007387 */ /* 0x0001e80000100800 */
[----:B0-----:R-:W3:Y:S04]  /*343b0*/  LDL.LU R21, [R1+0x7f4] ;  /* 0x0007f40001157983 */ /* 0x001ee80000300800 */
[----:B------:R-:W3:Y:S01]  /*343c0*/  LDL.LU R14, [R1+0x920] ;  /* 0x00092000010e7983 */ /* 0x000ee20000300800 */
[----:B------:R-:W-:-:S03]  /*343d0*/  LOP3.LUT R18, R18, 0xffff, RZ, 0xc0, !PT ;  /* 0x0000ffff12127812 */ /* 0x000fc600078ec0ff */
[----:B------:R3:W-:Y:S01]  /*343e0*/  STL [R1+0x14e8], R13 ;  /* 0x0014e80d01007387 */ /* 0x0007e20000100800 */
[----:B------:R-:W-:-:S03]  /*343f0*/  PRMT R12, R12, 0x3340, R18 ;  /* 0x000033400c0c7816 */ /* 0x000fc60000000012 */
[----:B------:R-:W-:Y:S04]  /*34400*/  STL [R1+0x1c58], R16 ;  /* 0x001c581001007387 */ /* 0x000fe80000100800 */
[----:B------:R0:W-:Y:S01]  /*34410*/  STL [R1+0x14e4], R12 ;  /* 0x0014e40c01007387 */ /* 0x0001e20000100800 */
[----:B------:R-:W-:Y:S01]  /*34420*/  VIADD R15, R16, UR37 ;  /* 0x00000025100f7c36 */ /* 0x000fe20008000000 */
[----:B------:R-:W0:Y:S01]  /*34430*/  LDCU UR37, c[0x0][0x3b8] ;  /* 0x00007700ff2577ac */ /* 0x000e220008000800 */
[----:B--2---:R-:W-:Y:S02]  /*34440*/  LOP3.LUT R18, R20, 0xffff, RZ, 0xc0, !PT ;  /* 0x0000ffff14127812 */ /* 0x004fe400078ec0ff */
[----:B---3--:R-:W-:Y:S02]  /*34450*/  LOP3.LUT R13, R14, 0xffff, RZ, 0xc0, !PT ;  /* 0x0000ffff0e0d7812 */ /* 0x008fe400078ec0ff */
[----:B------:R-:W-:-:S02]  /*34460*/  LOP3.LUT R14, R19, 0xffff, RZ, 0xc0, !PT ;  /* 0x0000ffff130e7812 */ /* 0x000fc400078ec0ff */
[----:B----4-:R-:W-:Y:S02]  /*34470*/  LOP3.LUT R19, R10, 0xffff, RZ, 0xc0, !PT ;  /* 0x0000ffff0a137812 */ /* 0x010fe400078ec0ff */
[--C-:B------:R-:W-:Y:S02]  /*34480*/  PRMT R10, R13, 0x3340, R14.reuse ;  /* 0x000033400d0a7816 */ /* 0x100fe4000000000e */
[----:B0-----:R-:W-:Y:S02]  /*34490*/  SHF.R.U32.HI R12, RZ, 0x8, R13 ;  /* 0x00000008ff0c7819 */ /* 0x001fe4000001160d */
[----:B------:R-:W-:Y:S01]  /*344a0*/  SHF.R.U32.HI R13, RZ, 0x8, R14 ;  /* 0x00000008ff0d7819 */ /* 0x000fe2000001160e */
[----:B------:R0:W-:Y:S01]  /*344b0*/  STL [R1+0x15b8], R10 ;  /* 0x0015b80a01007387 */ /* 0x0001e20000100800 */
[----:B------:R-:W-:Y:S02]  /*344c0*/  SHF.R.U32.HI R14, RZ, 0x8, R18 ;  /* 0x00000008ff0e7819 */ /* 0x000fe40000011612 */
[----:B------:R-:W-:Y:S01]  /*344d0*/  LOP3.LUT R12, R12, 0xffff, RZ, 0xc0, !PT ;  /* 0x0000ffff0c0c7812 */ /* 0x000fe200078ec0ff */
[----:B------:R-:W2:Y:S01]  /*344e0*/  LDL.LU R16, [R1+0x610] ;  /* 0x0006100001107983 */ /* 0x000ea20000300800 */
[----:B------:R-:W-:-:S02]  /*344f0*/  LOP3.LUT R13, R13, 0xffff, RZ, 0xc0, !PT ;  /* 0x0000ffff0d0d7812 */ /* 0x000fc400078ec0ff */
[--C-:B0-----:R-:W-:Y:S02]  /*34500*/  PRMT R10, R18, 0x3340, R19.reuse ;  /* 0x00003340120a7816 */ /* 0x101fe40000000013 */
[----:B------:R-:W-:Y:S02]  /*34510*/  SHF.R.U32.HI R18, RZ, 0x8, R19 ;  /* 0x00000008ff127819 */ /* 0x000fe40000011613 */
[----:B------:R-:W-:Y:S02]  /*34520*/  PRMT R13, R12, 0x3340, R13 ;  /* 0x000033400c0d7816 */ /* 0x000fe4000000000d */
[----:B------:R-:W-:Y:S02]  /*34530*/  LOP3.LUT R14, R14, 0xffff, RZ, 0xc0, !PT ;  /* 0x0000ffff0e0e7812 */ /* 0x000fe400078ec0ff */
[----:B------:R-:W-:Y:S01]  /*34540*/  LOP3.LUT R18, R18, 0xffff, RZ, 0xc0, !PT ;  /* 0x0000ffff12127812 */ /* 0x000fe200078ec0ff */
[----:B------:R0:W-:Y:S03]  /*34550*/  STL [R1+0x15b4], R10 ;  /* 0x0015b40a01007387 */ /* 0x0001e60000100800 */
[----:B------:R-:W-:Y:S01]  /*34560*/  PRMT R12, R14, 0x3340, R18 ;  /* 0x000033400e0c7816 */ /* 0x000fe20000000012 */
[----:B------:R3:W-:Y:S01]  /*34570*/  STL [R1+0x14e0], R13 ;  /* 0x0014e00d01007387 */ /* 0x0007e20000100800 */
[----:B------:R-:W-:Y:S01]  /*34580*/  LOP3.LUT R14, R25, 0xffff, RZ, 0xc0, !PT ;  /* 0x0000ffff190e7812 */ /* 0x000fe200078ec0ff */
[----:B0-----:R-:W-:Y:S01]  /*34590*/  VIADD R10, R15, UR46 ;  /* 0x0000002e0f0a7c36 */ /* 0x001fe20008000000 */
[----:B---3--:R-:W-:-:S03]  /*345a0*/  LOP3.LUT R13, R21, 0xffff, RZ, 0xc0, !PT ;  /* 0x0000ffff150d7812 */ /* 0x008fc600078ec0ff */
[----:B------:R-:W-:Y:S01]  /*345b0*/  VIADD R20, R10, UR47 ;  /* 0x0000002f0a147c36 */ /* 0x000fe20008000000 */
[----:B------:R0:W-:Y:S01]  /*345c0*/  STL [R1+0x14dc], R12 ;  /* 0x0014dc0c01007387 */ /* 0x0001e20000100800 */
[----:B------:R-:W-:Y:S01]  /*345d0*/  LOP3.LUT R18, R24, 0xffff, RZ, 0xc0, !PT ;  /* 0x0000ffff18127812 */ /* 0x000fe200078ec0ff */
[----:B------:R-:W3:Y:S01]  /*345e0*/  LDCU UR46, c[0x0][0x3b8] ;  /* 0x00007700ff2e77ac */ /* 0x000ee20008000800 */
[----:B------:R-:W-:Y:S01]  /*345f0*/  PRMT R21, R13, 0x3340, R14 ;  /* 0x000033400d157816 */ /* 0x000fe2000000000e */
[----:B------:R-:W-:Y:S01]  /*34600*/  STL [R1+0x54], R20 ;  /* 0x0000541401007387 */ /* 0x000fe20000100800 */
[----:B------:R-:W-:Y:S01]  /*34610*/  LOP3.LUT R19, R9, 0xffff, RZ, 0xc0, !PT ;  /* 0x0000ffff09137812 */ /* 0x000fe200078ec0ff */
[----:B------:R-:W4:Y:S02]  /*34620*/  LDCU UR47, c[0x0][0x3b8] ;  /* 0x00007700ff2f77ac */ /* 0x000f240008000800 */
[----:B------:R-:W3:Y:S04]  /*34630*/  LDL.LU R9, [R1+0x2754] ;  /* 0x0027540001097983 */ /* 0x000ee80000300800 */
[----:B------:R1:W-:Y:S01]  /*34640*/  STL [R1+0x15b0], R21 ;  /* 0x0015b01501007387 */ /* 0x0003e20000100800 */
[----:B0-----:R-:W-:-:S02]  /*34650*/  SHF.R.U32.HI R12, RZ, 0x8, R13 ;  /* 0x00000008ff0c7819 */ /* 0x001fc4000001160d */
[----:B------:R-:W-:Y:S01]  /*34660*/  SHF.R.U32.HI R13, RZ, 0x8, R14 ;  /* 0x00000008ff0d7819 */ /* 0x000fe2000001160e */
[----:B------:R-:W3:Y:S01]  /*34670*/  LDL.LU R25, [R1+0x928] ;  /* 0x0009280001197983 */ /* 0x000ee20000300800 */
[----:B------:R-:W-:Y:S02]  /*34680*/  SHF.R.U32.HI R14, RZ, 0x8, R18 ;  /* 0x00000008ff0e7819 */ /* 0x000fe40000011612 */
[--C-:B-1----:R-:W-:Y:S02]  /*34690*/  PRMT R21, R18, 0x3340, R19.reuse ;  /* 0x0000334012157816 */ /* 0x102fe40000000013 */
[----:B------:R-:W-:-:S03]  /*346a0*/  SHF.R.U32.HI R18, RZ, 0x8, R19 ;  /* 0x00000008ff127819 */ /* 0x000fc60000011613 */
[----:B------:R0:W-:Y:S04]  /*346b0*/  STL [R1+0x15ac], R21 ;  /* 0x0015ac1501007387 */ /* 0x0001e80000100800 */
[----:B------:R-:W3:Y:S01]  /*346c0*/  LDL.LU R19, [R1+0x708] ;  /* 0x0007080001137983 */ /* 0x000ee20000300800 */
[----:B------:R-:W-:Y:S02]  /*346d0*/  LOP3.LUT R12, R12, 0xffff, RZ, 0xc0, !PT ;  /* 0x0000ffff0c0c7812 */ /* 0x000fe400078ec0ff */
[----:B------:R-:W-:Y:S02]  /*346e0*/  LOP3.LUT R13, R13, 0xffff, RZ, 0xc0, !PT ;  /* 0x0000ffff0d0d7812 */ /* 0x000fe400078ec0ff */
[----:B------:R-:W-:Y:S02]  /*346f0*/  LOP3.LUT R14, R14, 0xffff, RZ, 0xc0, !PT ;  /* 0x0000ffff0e0e7812 */ /* 0x000fe400078ec0ff */
[----:B------:R-:W-:-:S02]  /*34700*/  LOP3.LUT R18, R18, 0xffff, RZ, 0xc0, !PT ;  /* 0x0000ffff12127812 */ /* 0x000fc400078ec0ff */
[----:B------:R-:W-:Y:S02]  /*34710*/  PRMT R13, R12, 0x3340, R13 ;  /* 0x000033400c0d7816 */ /* 0x000fe4000000000d */
[----:B------:R-:W-:Y:S01]  /*34720*/  PRMT R12, R14, 0x3340, R18 ;  /* 0x000033400e0c7816 */ /* 0x000fe20000000012 */
[----:B------:R-:W-:Y:S01]  /*34730*/  VIADD R24, R20, UR48 ;  /* 0x0000003014187c36 */ /* 0x000fe20008000000 */
[----:B------:R-:W-:Y:S01]  /*34740*/  LOP3.LUT R14, R8, 0xffff, RZ, 0xc0, !PT ;  /* 0x0000ffff080e7812 */ /* 0x000fe200078ec0ff */
[----:B------:R-:W4:Y:S01]  /*34750*/  LDL.LU R20, [R1+0x924] ;  /* 0x0009240001147983 */ /* 0x000f220000300800 */
[----:B------:R-:W1:Y:S03]  /*34760*/  LDCU UR48, c[0x0][0x3b8] ;  /* 0x00007700ff3077ac */ /* 0x000e660008000800 */
[----:B------:R3:W-:Y:S04]  /*34770*/  STL [R1+0x14d8], R13 ;  /* 0x0014d80d01007387 */ /* 0x0007e80000100800 */
[----:B------:R1:W-:Y:S04]  /*34780*/  STL [R1+0x14d4], R12 ;  /* 0x0014d40c01007387 */ /* 0x0003e80000100800 */
[----:B------:R-:W4:Y:S01]  /*34790*/  LDL.LU R8, [R1+0x2750] ;  /* 0x0027500001087983 */ /* 0x000f220000300800 */
[----:B0-----:R-:W-:Y:S01]  /*347a0*/  VIADD R21, R24, UR49 ;  /* 0x0000003118157c36 */ /* 0x001fe20008000000 */
[----:B------:R-:W0:Y:S01]  /*347b0*/  LDCU UR49, c[0x0][0x3b8] ;  /* 0x00007700ff3177ac */ /* 0x000e220008000800 */
[----:B--2---:R-:W-:-:S02]  /*347c0*/  LOP3.LUT R18, R16, 0xffff, RZ, 0xc0, !PT ;  /* 0x0000ffff10127812 */ /* 0x004fc400078ec0ff */
[----:B---3--:R-:W-:Y:S02]  /*347d0*/  LOP3.LUT R13, R19, 0xffff, RZ, 0xc0, !PT ;  /* 0x0000ffff130d7812 */ /* 0x008fe400078ec0ff */
[----:B------:R-:W-:Y:S02]  /*347e0*/  LOP3.LUT R19, R26, 0xffff, RZ, 0xc0, !PT ;  /* 0x0000ffff1a137812 */ /* 0x000fe400078ec0ff */
[--C-:B------:R-:W-:Y:S02]  /*347f0*/  PRMT R16, R13, 0x3340, R14.reuse ;  /* 0x000033400d107816 */ /* 0x100fe4000000000e */
[----:B-1----:R-:W-:Y:S02]  /*34800*/  SHF.R.U32.HI R12, RZ, 0x8, R13 ;  /* 0x00000008ff0c7819 */ /* 0x002fe4000001160d */
[----:B------:R-:W-:Y:S01]  /*34810*/  SHF.R.U32.HI R13, RZ, 0x8, R14 ;  /* 0x00000008ff0d7819 */ /* 0x000fe2000001160e */
[----:B------:R1:W-:Y:S01]  /*34820*/  STL [R1+0x15a8], R16 ;  /* 0x0015a81001007387 */ /* 0x0003e20000100800 */
[----:B------:R-:W-:-:S02]  /*34830*/  SHF.R.U32.HI R14, RZ, 0x8, R18 ;  /* 0x00000008ff0e7819 */ /* 0x000fc40000011612 */
[----:B------:R-:W-:Y:S01]  /*34840*/  LOP3.LUT R12, R12, 0xffff, RZ, 0xc0, !PT ;  /* 0x0000ffff0c0c7812 */ /* 0x000fe200078ec0ff */
[----:B------:R-:W2:Y:S01]  /*34850*/  LDL.LU R26, [R1+0x7f8] ;  /* 0x0007f800011a7983 */ /* 0x000ea20000300800 */
[----:B------:R-:W-:Y:S02]  /*34860*/  LOP3.LUT R13, R13, 0xffff, RZ, 0xc0, !PT ;  /* 0x0000ffff0d0d7812 */ /* 0x000fe400078ec0ff */
[--C-:B-1----:R-:W-:Y:S02]  /*34870*/  PRMT R16, R18, 0x3340, R19.reuse ;  /* 0x0000334012107816 */ /* 0x102fe40000000013 */
[----:B------:R-:W-:Y:S02]  /*34880*/  SHF.R.U32.HI R18, RZ, 0x8, R19 ;  /* 0x00000008ff127819 */ /* 0x000fe40000011613 */
[----:B------:R-:W-:Y:S02]  /*34890*/  PRMT R13, R12, 0x3340, R13 ;  /* 0x000033400c0d7816 */ /* 0x000fe4000000000d */
[----:B------:R-:W-:-:S02]  /*348a0*/  LOP3.LUT R14, R14, 0xffff, RZ, 0xc0, !PT ;  /* 0x0000ffff0e0e7812 */ /* 0x000fc400078ec0ff */
[----:B------:R-:W-:Y:S01]  /*348b0*/  LOP3.LUT R18, R18, 0xffff, RZ, 0xc0, !PT ;  /* 0x0000ffff12127812 */ /* 0x000fe200078ec0ff */
[----:B------:R1:W-:Y:S03]  /*348c0*/  STL [R1+0x15a4], R16 ;  /* 0x0015a41001007387 */ /* 0x0003e60000100800 */
[----:B------:R-:W-:Y:S01]  /*348d0*/  PRMT R12, R14, 0x3340, R18 ;  /* 0x000033400e0c7816 */ /* 0x000fe20000000012 */
[----:B------:R-:W-:Y:S01]  /*348e0*/  STL [R1+0x1aa8], R21 ;  /* 0x001aa81501007387 */ /* 0x000fe20000100800 */
[----:B----4-:R-:W-:-:S03]  /*348f0*/  LOP3.LUT R14, R8, 0xffff, RZ, 0xc0, !PT ;  /* 0x0000ffff080e7812 */ /* 0x010fc600078ec0ff */
[----:B------:R3:W-:Y:S01]  /*34900*/  STL [R1+0x14d0], R13 ;  /* 0x0014d00d01007387 */ /* 0x0007e20000100800 */
[----:B-1----:R-:W-:Y:S01]  /*34910*/  VIADD R16, R21, UR50 ;  /* 0x0000003215107c36 */ /* 0x002fe20008000000 */
[----:B------:R-:W-:Y:S01]  /*34920*/  LOP3.LUT R19, R9, 0xffff, RZ, 0xc0, !PT ;  /* 0x0000ffff09137812 */ /* 0x000fe200078ec0ff */
[----:B------:R-:W1:Y:S01]  /*34930*/  LDCU UR50, c[0x0][0x3b8] ;  /* 0x00007700ff3277ac */ /* 0x000e620008000800 */
[----:B---3--:R-:W-:Y:S02]  /*34940*/  LOP3.LUT R13, R25, 0xffff, RZ, 0xc0, !PT ;  /* 0x0000ffff190d7812 */ /* 0x008fe400078ec0ff */
[----:B------:R-:W-:Y:S01]  /*34950*/  STL [R1+0x1ea0], R16 ;  /* 0x001ea01001007387 */ /* 0x000fe20000100800 */
[----:B------:R-:W-:Y:S02]  /*34960*/  LOP3.LUT R18, R20, 0xffff, RZ, 0xc0, !PT ;  /* 0x0000ffff14127812 */ /* 0x000fe400078ec0ff */
[----:B------:R-:W-:Y:S01]  /*34970*/  PRMT R9, R13, 0x3340, R14 ;  /* 0x000033400d097816 */ /* 0x000fe2000000000e */
[----:B------:R3:W-:Y:S04]  /*34980*/  STL [R1+0x14cc], R12 ;  /* 0x0014cc0c01007387 */ /* 0x0007e80000100800 */
[----:B------:R-:W4:Y:S01]  /*34990*/  LDL.LU R8, [R1+0x274c] ;  /* 0x00274c0001087983 */ /* 0x000f220000300800 */
[----:B---3--:R-:W-:-:S02]  /*349a0*/  SHF.R.U32.HI R12, RZ, 0x8, R13 ;  /* 0x00000008ff0c7819 */ /* 0x008fc4000001160d */
[----:B------:R-:W-:Y:S01]  /*349b0*/  SHF.R.U32.HI R13, RZ, 0x8, R14 ;  /* 0x00000008ff0d7819 */ /* 0x000fe2000001160e */
[----:B------:R3:W-:Y:S01]  /*349c0*/  STL [R1+0x15a0], R9 ;  /* 0x0015a00901007387 */ /* 0x0007e20000100800 */
[----:B------:R-:W-:Y:S01]  /*349d0*/  VIADD R21, R16, UR51 ;  /* 0x0000003310157c36 */ /* 0x000fe20008000000 */
[----:B------:R-:W-:Y:S01]  /*349e0*/  LOP3.LUT R12, R12, 0xffff, RZ, 0xc0, !PT ;  /* 0x0000ffff0c0c7812 */ /* 0x000fe200078ec0ff */
[----:B------:R-:W0:Y:S01]  /*349f0*/  LDCU UR51, c[0x0][0x3b8] ;  /* 0x00007700ff3377ac */ /* 0x000e220008000800 */
[----:B------:R-:W-:Y:S01]  /*34a00*/  LOP3.LUT R13, R13, 0xffff, RZ, 0xc0, !PT ;  /* 0x0000ffff0d0d7812 */ /* 0x000fe200078ec0ff */
[----:B------:R-:W4:Y:S01]  /*34a10*/  LDL.LU R16, [R1+0x718] ;  /* 0x0007180001107983 */ /* 0x000f220000300800 */
[----:B------:R-:W-:-:S03]  /*34a20*/  SHF.R.U32.HI R14, RZ, 0x8, R18 ;  /* 0x00000008ff0e7819 */ /* 0x000fc60000011612 */
[----:B------:R-:W4:Y:S01]  /*34a30*/  LDL.LU R25, [R1+0x290] ;  /* 0x0002900001197983 */ /* 0x000f220000300800 */
[--C-:B---3--:R-:W-:Y:S02]  /*34a40*/  PRMT R9, R18, 0x3340, R19.reuse ;  /* 0x0000334012097816 */ /* 0x108fe40000000013 */
[----:B------:R-:W-:Y:S02]  /*34a50*/  SHF.R.U32.HI R18, RZ, 0x8, R19 ;  /* 0x00000008ff127819 */ /* 0x000fe40000011613 */
[----:B------:R-:W-:Y:S01]  /*34a60*/  PRMT R20, R12, 0x3340, R13 ;  /* 0x000033400c147816 */ /* 0x000fe2000000000d */
[----:B------:R-:W-:Y:S04]  /*34a70*/  STL [R1+0x159c], R9 ;  /* 0x00159c0901007387 */ /* 0x000fe80000100800 */
[----:B------:R-:W3:Y:S04]  /*34a80*/  LDL.LU R19, [R1+0x2a8] ;  /* 0x0002a80001137983 */ /* 0x000ee80000300800 */
[----:B------:R-:W4:Y:S01]  /*34a90*/  LDL.LU R13, [R1+0x804] ;  /* 0x00080400010d7983 */ /* 0x000f220000300800 */
[----:B------:R-:W-:-:S02]  /*34aa0*/  LOP3.LUT R14, R14, 0xffff, RZ, 0xc0, !PT ;  /* 0x0000ffff0e0e7812 */ /* 0x000fc400078ec0ff */
[----:B------:R-:W-:-:S04]  /*34ab0*/  LOP3.LUT R18, R18, 0xffff, RZ, 0xc0, !PT ;  /* 0x0000ffff12127812 */ /* 0x000fc800078ec0ff */
[----:B------:R-:W-:Y:S01]  /*34ac0*/  PRMT R12, R14, 0x3340, R18 ;  /* 0x000033400e0c7816 */ /* 0x000fe20000000012 */
[----:B------:R-:W-:Y:S04]  /*34ad0*/  STL [R1+0x14c8], R20 ;  /* 0x0014c81401007387 */ /* 0x000fe80000100800 */
[----:B------:R4:W-:Y:S01]  /*34ae0*/  STL [R1+0x14c4], R12 ;  /* 0x0014c40c01007387 */ /* 0x0009e20000100800 */
[----:B--2---:R-:W-:Y:S02]  /*34af0*/  LOP3.LUT R18, R26, 0xffff, RZ, 0xc0, !PT ;  /* 0x0000ffff1a127812 */ /* 0x004fe400078ec0ff */
[----:B---3--:R-:W-:Y:S02]  /*34b00*/  LOP3.LUT R14, R19, 0xffff, RZ, 0xc0, !PT ;  /* 0x0000ffff130e7812 */ /* 0x008fe400078ec0ff */
[----:B----4-:R-:W-:-:S02]  /*34b10*/  LOP3.LUT R12, R13, 0xffff, RZ, 0xc0, !PT ;  /* 0x0000ffff0d0c7812 */ /* 0x010fc400078ec0ff */
[----:B------:R-:W-:Y:S02]  /*34b20*/  LOP3.LUT R19, R23, 0xffff, RZ, 0xc0, !PT ;  /* 0x0000ffff17137812 */ /* 0x000fe400078ec0ff */
[--C-:B------:R-:W-:Y:S02]  /*34b30*/  PRMT R23, R12, 0x3340, R14.reuse ;  /* 0x000033400c177816 */ /* 0x100fe4000000000e */
[----:B------:R-:W-:Y:S02]  /*34b40*/  SHF.R.U32.HI R14, RZ, 0x8, R14 ;  /* 0x00000008ff0e7819 */ /* 0x000fe4000001160e */
[----:B------:R-:W-:Y:S01]  /*34b50*/  SHF.R.U32.HI R13, RZ, 0x8, R12 ;  /* 0x00000008ff0d7819 */ /* 0x000fe2000001160c */
[----:B------:R2:W-:Y:S01]  /*34b60*/  STL [R1+0x1598], R23 ;  /* 0x0015981701007387 */ /* 0x0005e20000100800 */
[----:B------:R-:W-:Y:S02]  /*34b70*/  LOP3.LUT R14, R14, 0xffff, RZ, 0xc0, !PT ;  /* 0x0000ffff0e0e7812 */ /* 0x000fe400078ec0ff */
[----:B------:R-:W-:-:S02]  /*34b80*/  LOP3.LUT R13, R13, 0xffff, RZ, 0xc0, !PT ;  /* 0x0000ffff0d0d7812 */ /* 0x000fc400078ec0ff */
[----:B------:R-:W-:Y:S02]  /*34b90*/  SHF.R.U32.HI R12, RZ, 0x8, R18 ;  /* 0x00000008ff0c7819 */ /* 0x000fe40000011612 */
[--C-:B--2---:R-:W-:Y:S02]  /*34ba0*/  PRMT R23, R18, 0x3340, R19.reuse ;  /* 0x0000334012177816 */ /* 0x104fe40000000013 */
[----:B------:R-:W-:Y:S02]  /*34bb0*/  SHF.R.U32.HI R18, RZ, 0x8, R19 ;  /* 0x00000008ff127819 */ /* 0x000fe40000011613 */
[----:B------:R-:W2:Y:S01]  /*34bc0*/  LDL.LU R19, [R1+0x294] ;  /* 0x0002940001137983 */ /* 0x000ea20000300800 */
[----:B------:R-:W-:-:S03]  /*34bd0*/  PRMT R13, R13, 0x3340, R14 ;  /* 0x000033400d0d7816 */ /* 0x000fc6000000000e */
[----:B------:R3:W-:Y:S04]  /*34be0*/  STL [R1+0x1594], R23 ;  /* 0x0015941701007387 */ /* 0x0007e80000100800 */
[----:B------:R-:W4:Y:S01]  /*34bf0*/  LDL.LU R14, [R1+0x724] ;  /* 0x00072400010e7983 */ /* 0x000f220000300800 */
[----:B------:R-:W-:Y:S02]  /*34c00*/  LOP3.LUT R12, R12, 0xffff, RZ, 0xc0, !PT ;  /* 0x0000ffff0c0c7812 */ /* 0x000fe400078ec0ff */
[----:B------:R-:W-:Y:S01]  /*34c10*/  LOP3.LUT R18, R18, 0xffff, RZ, 0xc0, !PT ;  /* 0x0000ffff12127812 */ /* 0x000fe200078ec0ff */
[----:B------:R-:W-:Y:S01]  /*34c20*/  VIADD R9, R21, UR52 ;  /* 0x0000003415097c36 */ /* 0x000fe20008000000 */
[----:B------:R4:W-:Y:S01]  /*34c30*/  STL [R1+0x14c0], R13 ;  /* 0x0014c00d01007387 */ /* 0x0009e20000100800 */
[----:B------:R-:W-:Y:S01]  /*34c40*/  IMAD.MOV.U32 R20, RZ, RZ, R8 ;  /* 0x000000ffff147224 */ /* 0x000fe200078e0008 */
[----:B------:R-:W-:Y:S01]  /*34c50*/  PRMT R12, R12, 0x3340, R18 ;  /* 0x000033400c0c7816 */ /* 0x000fe20000000012 */
[----:B------:R-:W-:Y:S01]  /*34c60*/  VIADD R8, R9, UR53 ;  /* 0x0000003509087c36 */ /* 0x000fe20008000000 */
[----:B------:R-:W-:Y:S01]  /*34c70*/  LOP3.LUT R18, R16, 0xffff, RZ, 0xc0, !PT ;  /* 0x0000ffff10127812 */ /* 0x000fe200078ec0ff */
[----:B------:R-:W0:Y:S02]  /*34c80*/  LDCU UR52, c[0x0][0x3b8] ;  /* 0x00007700ff3477ac */ /* 0x000e240008000800 */
[----:B------:R0:W-:Y:S01]  /*34c90*/  STL [R1+0x14bc], R12 ;  /* 0x0014bc0c01007387 */ /* 0x0001e20000100800 */
[----:B---3--:R-:W-:Y:S01]  /*34ca0*/  VIADD R23, R8, UR54 ;  /* 0x0000003608177c36 */ /* 0x008fe20008000000 */
[----:B------:R-:W3:Y:S03]  /*34cb0*/  LDCU UR53, c[0x0][0x3b8] ;  /* 0x00007700ff3577ac */ /* 0x000ee60008000800 */
[----:B------:R-:W-:Y:S01]  /*34cc0*/  VIADD R26, R23, UR55 ;  /* 0x00000037171a7c36 */ /* 0x000fe20008000000 */
[----:B------:R-:W0:Y:S01]  /*34cd0*/  LDCU UR54, c[0x0][0x3b8] ;  /* 0x00007700ff3677ac */ /* 0x000e220008000800 */
[----:B------:R-:W0:Y:S01]  /*34ce0*/  LDCU UR55, c[0x0][0x3b8] ;  /* 0x00007700ff3777ac */ /* 0x000e220008000800 */
[----:B----4-:R-:W-:-:S02]  /*34cf0*/  LOP3.LUT R13, R14, 0xffff, RZ, 0xc0, !PT ;  /* 0x0000ffff0e0d7812 */ /* 0x010fc400078ec0ff */
[----:B--2---:R-:W-:Y:S02]  /*34d00*/  LOP3.LUT R14, R19, 0xffff, RZ, 0xc0, !PT ;  /* 0x0000ffff130e7812 */ /* 0x004fe400078ec0ff */
[----:B------:R-:W-:Y:S02]  /*34d10*/  LOP3.LUT R19, R25, 0xffff, RZ, 0xc0, !PT ;  /* 0x0000ffff19137812 */ /* 0x000fe400078ec0ff */
[----:B0-----:R-:W-:Y:S02]  /*34d20*/  SHF.R.U32.HI R12, RZ, 0x8, R13 ;  /* 0x00000008ff0c7819 */ /* 0x001fe4000001160d */
[--C-:B------:R-:W-:Y:S02]  /*34d30*/  PRMT R16, R13, 0x3340, R14.reuse ;  /* 0x000033400d107816 */ /* 0x100fe4000000000e */
[----:B------:R-:W-:Y:S02]  /*34d40*/  SHF.R.U32.HI R13, RZ, 0x8, R14 ;  /* 0x00000008ff0d7819 */ /* 0x000fe4000001160e */
[----:B------:R-:W-:-:S02]  /*34d50*/  SHF.R.U32.HI R14, RZ, 0x8, R18 ;  /* 0x00000008ff0e7819 */ /* 0x000fc40000011612 */
[----:B------:R-:W-:Y:S01]  /*34d60*/  PRMT R18, R18, 0x3340, R19 ;  /* 0x0000334012127816 */ /* 0x000fe20000000013 */
[----:B------:R0:W-:Y:S01]  /*34d70*/  STL [R1+0x1588], R16 ;  /* 0x0015881001007387 */ /* 0x0001e20000100800 */
[----:B------:R-:W-:Y:S02]  /*34d80*/  LOP3.LUT R12, R12, 0xffff, RZ, 0xc0, !PT ;  /* 0x0000ffff0c0c7812 */ /* 0x000fe400078ec0ff */
[----:B------:R-:W-:Y:S01]  /*34d90*/  LOP3.LUT R13, R13, 0xffff, RZ, 0xc0, !PT ;  /* 0x0000ffff0d0d7812 */ /* 0x000fe200078ec0ff */
[----:B------:R2:W-:Y:S01]  /*34da0*/  STL [R1+0x1584], R18 ;  /* 0x0015841201007387 */ /* 0x0005e20000100800 */
[----:B0-----:R-:W-:Y:S02]  /*34db0*/  IMAD.MOV.U32 R16, RZ, RZ, R5 ;  /* 0x000000ffff107224 */ /* 0x001fe400078e0005 */
[----:B------:R-:W-:Y:S01]  /*34dc0*/  VIADD R5, R26, UR56 ;  /* 0x000000381a057c36 */ /* 0x000fe20008000000 */
[----:B------:R-:W-:Y:S01]  /*34dd0*/  LOP3.LUT R14, R14, 0xffff, RZ, 0xc0, !PT ;  /* 0x0000ffff0e0e7812 */ /* 0x000fe200078ec0ff */
[----:B------:R-:W0:Y:S01]  /*34de0*/  LDCU UR56, c[0x0][0x3b8] ;  /* 0x00007700ff3877ac */ /* 0x000e220008000800 */
[----:B--2---:R-:W-:-:S02]  /*34df0*/  SHF.R.U32.HI R18, RZ, 0x8, R19 ;  /* 0x00000008ff127819 */ /* 0x004fc40000011613 */
[----:B------:R-:W2:Y:S04]  /*34e00*/  LDL.LU R19, [R1+0x298] ;  /* 0x0002980001137983 */ /* 0x000ea80000300800 */
[----:B------:R4:W-:Y:S01]  /*34e10*/  STL [R1+0x1ae8], R26 ;  /* 0x001ae81a01007387 */ /* 0x0009e20000100800 */
[----:B------:R-:W-:Y:S01]  /*34e20*/  LOP3.LUT R18, R18, 0xffff, RZ, 0xc0, !PT ;  /* 0x0000ffff12127812 */ /* 0x000fe200078ec0ff */
[----:B----4-:R-:W-:Y:S01]  /*34e30*/  IMAD.MOV.U32 R26, RZ, RZ, R5 ;  /* 0x000000ffff1a7224 */ /* 0x010fe200078e0005 */
[----:B------:R-:W-:Y:S02]  /*34e40*/  PRMT R5, R12, 0x3340, R13 ;  /* 0x000033400c057816 */ /* 0x000fe4000000000d */
[----:B------:R-:W4:Y:S04]  /*34e50*/  LDL.LU R13, [R1+0x7bc] ;  /* 0x0007bc00010d7983 */ /* 0x000f280000300800 */
[----:B------:R-:W3:Y:S04]  /*34e60*/  LDL.LU R12, [R1+0x7a4] ;  /* 0x0007a400010c7983 */ /* 0x000ee80000300800 */
[----:B------:R0:W-:Y:S02]  /*34e70*/  STL [R1+0x14b0], R5 ;  /* 0x0014b00501007387 */ /* 0x0001e40000100800 */
[----:B0-----:R-:W-:-:S02]  /*34e80*/  PRMT R5, R14, 0x3340, R18 ;  /* 0x000033400e057816 */ /* 0x001fc40000000012 */
[----:B------:R-:W3:Y:S04]  /*34e90*/  LDL.LU R18, [R1+0x29c] ;  /* 0x00029c0001127983 */ /* 0x000ee80000300800 */
[----:B------:R-:W3:Y:S04]  /*34ea0*/  LDL.LU R25, [R1+0x274] ;  /* 0x0002740001197983 */ /* 0x000ee80000300800 */
[----:B------:R0:W-:Y:S04]  /*34eb0*/  STL [R1+0x14ac], R5 ;  /* 0x0014ac0501007387 */ /* 0x0001e80000100800 */
[----:B------:R1:W-:Y:S01]  /*34ec0*/  STL [R1+0x2730], R26 ;  /* 0x0027301a01007387 */ /* 0x0003e20000100800 */
[----:B0-----:R-:W-:Y:S01]  /*34ed0*/  VIADD R5, R26, UR57 ;  /* 0x000000391a057c36 */ /* 0x001fe20008000000 */
[----:B------:R-:W0:Y:S01]  /*34ee0*/  LDCU UR57, c[0x0][0x3b8] ;  /* 0x00007700ff3977ac */ /* 0x000e220008000800 */
[----:B--2---:R-:W-:-:S02]  /*34ef0*/  LOP3.LUT R19, R19, 0xffff, RZ, 0xc0, !PT ;  /* 0x0000ffff13137812 */ /* 0x004fc400078ec0ff */
[----:B----4-:R-:W-:Y:S02]  /*34f00*/  LOP3.LUT R13, R13, 0xffff, RZ, 0xc0, !PT ;  /* 0x0000ffff0d0d7812 */ /* 0x010fe400078ec0ff */
[----:B---3--:R-:W-:Y:S02]  /*34f10*/  LOP3.LUT R14, R18, 0xffff, RZ, 0xc0, !PT ;  /* 0x0000ffff120e7812 */ /* 0x008fe400078ec0ff */
[----:B------:R-:W-:Y:S02]  /*34f20*/  LOP3.LUT R18, R12, 0xffff, RZ, 0xc0, !PT ;  /* 0x0000ffff0c127812 */ /* 0x000fe400078ec0ff */
[----:B-1----:R-:W-:Y:S02]  /*34f30*/  PRMT R26, R13, 0x3340, R14 ;  /* 0x000033400d1a7816 */ /* 0x002fe4000000000e */
[----:B------:R-:W-:-:S03]  /*34f40*/  SHF.R.U32.HI R12, RZ, 0x8, R13 ;  /* 0x00000008ff0c7819 */ /* 0x000fc6000001160d */
[----:B------:R1:W-:Y:S01]  /*34f50*/  STL [R1+0x1528], R26 ;  /* 0x0015281a01007387 */ /* 0x0003e20000100800 */
[----:B------:R-:W-:Y:S02]  /*34f60*/  SHF.R.U32.HI R13, RZ, 0x8, R14 ;  /* 0x00000008ff0d7819 */ /* 0x000fe4000001160e */
[----:B------:R-:W-:Y:S02]  /*34f70*/  SHF.R.U32.HI R14, RZ, 0x8, R18 ;  /* 0x00000008ff0e7819 */ /* 0x000fe40000011612 */
[--C-:B-1----:R-:W-:Y:S02]  /*34f80*/  PRMT R26, R18, 0x3340, R19.reuse ;  /* 0x00003340121a7816 */ /* 0x102fe40000000013 */
[----:B------:R-:W-:Y:S02]  /*34f90*/  SHF.R.U32.HI R18, RZ, 0x8, R19 ;  /* 0x00000008ff127819 */ /* 0x000fe40000011613 */
[----:B------:R-:W2:Y:S04]  /*34fa0*/  LDL.LU R19, [R1+0x6b4] ;  /* 0x0006b40001137983 */ /* 0x000ea80000300800 */
[----:B------:R1:W-:Y:S01]  /*34fb0*/  STL [R1+0x1524], R26 ;  /* 0x0015241a01007387 */ /* 0x0003e20000100800 */
[----:B------:R-:W-:-:S02]  /*34fc0*/  LOP3.LUT R13, R13, 0xffff, RZ, 0xc0, !PT ;  /* 0x0000ffff0d0d7812 */ /* 0x000fc400078ec0ff */
[----:B------:R-:W-:Y:S01]  /*34fd0*/  LOP3.LUT R12, R12, 0xffff, RZ, 0xc0, !PT ;  /* 0x0000ffff0c0c7812 */ /* 0x000fe200078ec0ff */
[----:B------:R3:W-:Y:S01]  /*34fe0*/  STL [R1+0x1fa0], R5 ;  /* 0x001fa00501007387 */ /* 0x0007e20000100800 */
[----:B-1----:R-:W-:Y:S01]  /*34ff0*/  VIADD R26, R5, UR58 ;  /* 0x0000003a051a7c36 */ /* 0x002fe20008000000 */
[----:B------:R-:W-:Y:S01]  /*35000*/  LOP3.LUT R14, R14, 0xffff, RZ, 0xc0, !PT ;  /* 0x0000ffff0e0e7812 */ /* 0x000fe200078ec0ff */
[----:B------:R-:W1:Y:S02]  /*35010*/  LDCU UR58, c[0x0][0x3b8] ;  /* 0x00007700ff3a77ac */ /* 0x000e640008000800 */
[----:B---3--:R-:W-:Y:S02]  /*35020*/  IMAD.MOV.U32 R5, RZ, RZ, R26 ;  /* 0x000000ffff057224 */ /* 0x008fe400078e001a */
[----:B------:R-:W-:Y:S02]  /*35030*/  IMAD.MOV.U32 R26, RZ, RZ, R16 ;  /* 0x000000ffff1a7224 */ /* 0x000fe400078e0010 */
[----:B------:R-:W-:-:S02]  /*35040*/  IMAD.MOV.U32 R16, RZ, RZ, R17 ;  /* 0x000000ffff107224 */ /* 0x000fc400078e0011 */
[----:B------:R-:W-:Y:S01]  /*35050*/  IMAD.MOV.U32 R17, RZ, RZ, R7 ;  /* 0x000000ffff117224 */ /* 0x000fe200078e0007 */
[----:B------:R-:W-:Y:S02]  /*35060*/  PRMT R7, R12, 0x3340, R13 ;  /* 0x000033400c077816 */ /* 0x000fe4000000000d */
[----:B------:R-:W3:Y:S01]  /*35070*/  LDL.LU R13, [R1+0x6d8] ;  /* 0x0006d800010d7983 */ /* 0x000ee20000300800 */
[----:B------:R-:W-:-:S04]  /*35080*/  LOP3.LUT R18, R18, 0xffff, RZ, 0xc0, !PT ;  /* 0x0000ffff12127812 */ /* 0x000fc800078ec0ff */
[----:B------:R-:W-:Y:S02]  /*35090*/  PRMT R12, R14, 0x3340, R18 ;  /* 0x000033400e0c7816 */ /* 0x000fe40000000012 */
[----:B------:R-:W-:Y:S01]  /*350a0*/  LOP3.LUT R14, R25, 0xffff, RZ, 0xc0, !PT ;  /* 0x0000ffff190e7812 */ /* 0x000fe200078ec0ff */
[----:B------:R4:W-:Y:S04]  /*350b0*/  STL [R1+0x10c], R7 ;  /* 0x00010c0701007387 */ /* 0x0009e80000100800 */
[----:B------:R0:W-:Y:S04]  /*350c0*/  STL [R1+0x2020], R5 ;  /* 0x0020200501007387 */ /* 0x0001e80000100800 */
[----:B------:R0:W-:Y:S01]  /*350d0*/  STL [R1+0x108], R12 ;  /* 0x0001080c01007387 */ /* 0x0001e20000100800 */
[----:B----4-:R-:W-:Y:S01]  /*350e0*/  VIADD R7, R5, UR59 ;  /* 0x0000003b05077c36 */ /* 0x010fe20008000000 */
[----:B------:R-:W4:Y:S02]  /*350f0*/  LDCU UR59, c[0x0][0x3b8] ;  /* 0x00007700ff3b77ac */ /* 0x000f240008000800 */
[----:B------:R-:W4:Y:S01]  /*35100*/  LDL.LU R25, [R1+0x5c0] ;  /* 0x0005c00001197983 */ /* 0x000f220000300800 */
[----:B--2---:R-:W-:-:S02]  /*35110*/  LOP3.LUT R18, R19, 0xffff, RZ, 0xc0, !PT ;  /* 0x0000ffff13127812 */ /* 0x004fc400078ec0ff */
[----:B------:R-:W-:Y:S02]  /*35120*/  LOP3.LUT R19, R22, 0xffff, RZ, 0xc0, !PT ;  /* 0x0000ffff16137812 */ /* 0x000fe400078ec0ff */
[----:B---3--:R-:W-:-:S04]  /*35130*/  LOP3.LUT R13, R13, 0xffff, RZ, 0xc0, !PT ;  /* 0x0000ffff0d0d7812 */ /* 0x008fc800078ec0ff */
[--C-:B0-----:R-:W-:Y:S02]  /*35140*/  PRMT R5, R13, 0x3340, R14.reuse ;  /* 0x000033400d057816 */ /* 0x101fe4000000000e */
[----:B------:R-:W-:Y:S02]  /*35150*/  SHF.R.U32.HI R12, RZ, 0x8, R13 ;  /* 0x00000008ff0c7819 */ /* 0x000fe4000001160d */
[----:B------:R-:W-:Y:S01]  /*35160*/  SHF.R.U32.HI R13, RZ, 0x8, R14 ;  /* 0x00000008ff0d7819 */ /* 0x000fe2000001160e */
[----:B------:R0:W-:Y:S01]  /*35170*/  STL [R1+0x151c], R5 ;  /* 0x00151c0501007387 */ /* 0x0001e20000100800 */
[----:B------:R-:W-:Y:S02]  /*35180*/  SHF.R.U32.HI R14, RZ, 0x8, R18 ;  /* 0x00000008ff0e7819 */ /* 0x000fe40000011612 */
[----:B------:R-:W-:Y:S02]  /*35190*/  LOP3.LUT R13, R13, 0xffff, RZ, 0xc0, !PT ;  /* 0x0000ffff0d0d7812 */ /* 0x000fe400078ec0ff */
[----:B------:R-:W-:-:S02]  /*351a0*/  LOP3.LUT R12, R12, 0xffff, RZ, 0xc0, !PT ;  /* 0x0000ffff0c0c7812 */ /* 0x000fc400078ec0ff */
[--C-:B0-----:R-:W-:Y:S02]  /*351b0*/  PRMT R5, R18, 0x3340, R19.reuse ;  /* 0x0000334012057816 */ /* 0x101fe40000000013 */
[----:B------:R-:W-:Y:S02]  /*351c0*/  SHF.R.U32.HI R18, RZ, 0x8, R19 ;  /* 0x00000008ff127819 */ /* 0x000fe40000011613 */
[----:B------:R-:W2:Y:S04]  /*351d0*/  LDL.LU R19, [R1+0x930] ;  /* 0x0009300001137983 */ /* 0x000ea80000300800 */
[----:B------:R0:W-:Y:S02]  /*351e0*/  STL [R1+0x1554], R5 ;  /* 0x0015540501007387 */ /* 0x0001e40000100800 */
[----:B0-----:R-:W-:-:S02]  /*351f0*/  PRMT R5, R12, 0x3340, R13 ;  /* 0x000033400c057816 */ /* 0x001fc4000000000d */
[----:B------:R-:W3:Y:S04]  /*35200*/  LDL.LU R13, [R1+0x934] ;  /* 0x00093400010d7983 */ /* 0x000ee80000300800 */
[----:B------:R-:W3:Y:S01]  /*35210*/  LDL R12, [R1+0x5c4] ;  /* 0x0005c400010c7983 */ /* 0x000ee20000100800 */
[----:B------:R-:W-:Y:S02]  /*35220*/  LOP3.LUT R14, R14, 0xffff, RZ, 0xc0, !PT ;  /* 0x0000ffff0e0e7812 */ /* 0x000fe400078ec0ff */
[----:B------:R-:W-:Y:S01]  /*35230*/  LOP3.LUT R18, R18, 0xffff, RZ, 0xc0, !PT ;  /* 0x0000ffff12127812 */ /* 0x000fe200078ec0ff */
[----:B------:R0:W-:Y:S01]  /*35240*/  STL [R1+0x104], R5 ;  /* 0x0001040501007387 */ /* 0x0001e20000100800 */
[----:B------:R-:W-:Y:S01]  /*35250*/  VIADD R22, R7, UR60 ;  /* 0x0000003c07167c36 */ /* 0x000fe20008000000 */
[----:B------:R-:W1:Y:S01]  /*35260*/  LDCU UR60, c[0x0][0x3b8] ;  /* 0x00007700ff3c77ac */ /* 0x000e620008000800 */
[----:B0-----:R-:W-:-:S05]  /*35270*/  PRMT R5, R14, 0x3340, R18 ;  /* 0x000033400e057816 */ /* 0x001fca0000000012 */
[----:B------:R0:W-:Y:S04]  /*35280*/  STL [R1+0x1484], R5 ;  /* 0x0014840501007387 */ /* 0x0001e80000100800 */
[----:B------:R1:W-:Y:S01]  /*35290*/  STL [R1+0x1a10], R22 ;  /* 0x001a101601007387 */ /* 0x0003e20000100800 */
[----:B0-----:R-:W-:Y:S02]  /*352a0*/  IMAD.MOV.U32 R5, RZ, RZ, R24 ;  /* 0x000000ffff057224 */ /* 0x001fe400078e0018 */
[----:B------:R-:W-:Y:S01]  /*352b0*/  VIADD R24, R22, UR61 ;  /* 0x0000003d16187c36 */ /* 0x000fe20008000000 */
[----:B------:R-:W0:Y:S01]  /*352c0*/  LDCU UR61, c[0x0][0x3b8] ;  /* 0x00007700ff3d77ac */ /* 0x000e220008000800 */
[----:B-1----:R-:W3:Y:S04]  /*352d0*/  LDL.LU R22, [R1+0x2ac] ;  /* 0x0002ac0001167983 */ /* 0x002ee80000300800 */
[----:B------:R1:W-:Y:S04]  /*352e0*/  STL [R1+0x1a20], R23 ;  /* 0x001a201701007387 */ /* 0x0003e80000100800 */
[----:B-1----:R-:W3:Y:S01]  /*352f0*/  LDL.LU R23, [R1+0x894] ;  /* 0x0008940001177983 */ /* 0x002ee20000300800 */
[----:B--2---:R-:W-:-:S02]  /*35300*/  LOP3.LUT R18, R19, 0xffff, RZ, 0xc0, !PT ;  /* 0x0000ffff13127812 */ /* 0x004fc400078ec0ff */
[----:B----4-:R-:W-:Y:S02]  /*35310*/  LOP3.LUT R19, R25, 0xffff, RZ, 0xc0, !PT ;  /* 0x0000ffff19137812 */ /* 0x010fe400078ec0ff */
[----:B---3--:R-:W-:Y:S02]  /*35320*/  LOP3.LUT R13, R13, 0xffff, RZ, 0xc0, !PT ;  /* 0x0000ffff0d0d7812 */ /* 0x008fe400078ec0ff */
[----:B------:R-:W-:Y:S02]  /*35330*/  LOP3.LUT R14, R12, 0xffff, RZ, 0xc0, !PT ;  /* 0x0000ffff0c0e7812 */ /* 0x000fe400078ec0ff */
[----:B------:R-:W-:Y:S02]  /*35340*/  SHF.R.U32.HI R12, RZ, 0x8, R13 ;  /* 0x00000008ff0c7819 */ /* 0x000fe4000001160d */
[--C-:B------:R-:W-:Y:S02]  /*35350*/  PRMT R25, R13, 0x3340, R14.reuse ;  /* 0x000033400d197816 */ /* 0x100fe4000000000e */
[----:B------:R-:W-:-:S03]  /*35360*/  SHF.R.U32.HI R13, RZ, 0x8, R14 ;  /* 0x00000008ff0d7819 */ /* 0x000fc6000001160e */
[----:B------:R1:W-:Y:S01]  /*35370*/  STL [R1+0x1510], R25 ;  /* 0x0015101901007387 */ /* 0x0003e20000100800 */
[----:B------:R-:W-:Y:S02]  /*35380*/  LOP3.LUT R13, R13, 0xffff, RZ, 0xc0, !PT ;  /* 0x0000ffff0d0d7812 */ /* 0x000fe400078ec0ff */
[----:B------:R-:W-:Y:S02]  /*35390*/  LOP3.LUT R12, R12, 0xffff, RZ, 0xc0, !PT ;  /* 0x0000ffff0c0c7812 */ /* 0x000fe400078ec0ff */
[----:B------:R-:W-:Y:S02]  /*353a0*/  SHF.R.U32.HI R14, RZ, 0x8, R18 ;  /* 0x00000008ff0e7819 */ /* 0x000fe40000011612 */
[--C-:B-1----:R-:W-:Y:S02]  /*353b0*/  PRMT R25, R18, 0x3340, R19.reuse ;  /* 0x0000334012197816 */ /* 0x102fe40000000013 */
[----:B------:R-:W-:Y:S02]  /*353c0*/  SHF.R.U32.HI R18, RZ, 0x8, R19 ;  /* 0x00000008ff127819 */ /* 0x000fe40000011613 */
[----:B------:R-:W2:Y:S01]  /*353d0*/  LDL.LU R19, [R1+0x4d0] ;  /* 0x0004d00001137983 */ /* 0x000ea20000300800 */
[----:B------:R-:W-:-:S03]  /*353e0*/  PRMT R12, R12, 0x3340, R13 ;  /* 0x000033400c0c7816 */ /* 0x000fc6000000000d */
[----:B------:R1:W-:Y:S04]  /*353f0*/  STL [R1+0x150c], R25 ;  /* 0x00150c1901007387 */ /* 0x0003e80000100800 */
[----:B------:R-:W3:Y:S01]  /*35400*/  LDL.LU R13, [R1+0x92c] ;  /* 0x00092c00010d7983 */ /* 0x000ee20000300800 */
[----:B------:R-:W-:Y:S02]  /*35410*/  LOP3.LUT R14, R14, 0xffff, RZ, 0xc0, !PT ;  /* 0x0000ffff0e0e7812 */ /* 0x000fe400078ec0ff */
[----:B------:R-:W-:Y:S01]  /*35420*/  LOP3.LUT R18, R18, 0xffff, RZ, 0xc0, !PT ;  /* 0x0000ffff12127812 */ /* 0x000fe200078ec0ff */
[----:B-1----:R-:W-:-:S03]  /*35430*/  VIADD R25, R24, UR62 ;  /* 0x0000003e18197c36 */ /* 0x002fc60008000000 */
[----:B------:R-:W-:Y:S01]  /*35440*/  PRMT R14, R14, 0x3340, R18 ;  /* 0x000033400e0e7816 */ /* 0x000fe20000000012 */
[----:B------:R1:W-:Y:S01]  /*35450*/  STL [R1+0x100], R12 ;  /* 0x0001000c01007387 */ /* 0x0003e20000100800 */
[----:B------:R-:W4:Y:S03]  /*35460*/  LDCU UR62, c[0x0][0x3b8] ;  /* 0x00007700ff3e77ac */ /* 0x000f260008000800 */
[----:B------:R0:W-:Y:S04]  /*35470*/  STL.64 [R1+0x1a00], R24 ;  /* 0x001a001801007387 */ /* 0x0001e80000100a00 */
[----:B------:R2:W-:Y:S01]  /*35480*/  STL [R1+0xec], R14 ;  /* 0x0000ec0e01007387 */ /* 0x0005e20000100800 */
[----:B-1----:R-:W-:Y:S01]  /*35490*/  VIADD R12, R25, UR63 ;  /* 0x0000003f190c7c36 */ /* 0x002fe20008000000 */
[----:B------:R-:W-:Y:S01]  /*354a0*/  LOP3.LUT R18, R23, 0xffff, RZ, 0xc0, !PT ;  /* 0x0000ffff17127812 */ /* 0x000fe200078ec0ff */
[----:B------:R-:W1:Y:S02]  /*354b0*/  LDCU UR63, c[0x0][0x3b8] ;  /* 0x00007700ff3f77ac */ /* 0x000e640008000800 */
[----:B0-----:R-:W-:-:S02]  /*354c0*/  IMAD.MOV.U32 R24, RZ, RZ, R12 ;  /* 0x000000ffff187224 */ /* 0x001fc400078e000c */
[----:B------:R-:W-:Y:S02]  /*354d0*/  IMAD.MOV.U32 R25, RZ, RZ, R8 ;  /* 0x000000ffff197224 */ /* 0x000fe400078e0008 */
[----:B------:R-:W-:Y:S02]  /*354e0*/  IMAD.MOV.U32 R23, RZ, RZ, R16 ;  /* 0x000000ffff177224 */ /* 0x000fe400078e0010 */
[----:B------:R-:W-:Y:S02]  /*354f0*/  IMAD.MOV.U32 R16, RZ, RZ, R4 ;  /* 0x000000ffff107224 */ /* 0x000fe400078e0004 */
[----:B------:R-:W4:Y:S01]  /*35500*/  LDL.LU R4, [R1+0x908] ;  /* 0x0009080001047983 */ /* 0x000f220000300800 */
[----:B--2---:R-:W-:Y:S02]  /*35510*/  LOP3.LUT R14, R19, 0xffff, RZ, 0xc0, !PT ;  /* 0x0000ffff130e7812 */ /* 0x004fe400078ec0ff */
[----:B------:R-:W-:Y:S01]  /*35520*/  LOP3.LUT R19, R22, 0xffff, RZ, 0xc0, !PT ;  /* 0x0000ffff16137812 */ /* 0x000fe200078ec0ff */
[----:B------:R-:W-:-:S02]  /*35530*/  IMAD.MOV.U32 R22, RZ, RZ, R5 ;  /* 0x000000ffff167224 */ /* 0x000fc400078e0005 */
[----:B------:R-:W-:Y:S01]  /*35540*/  IMAD.MOV.U32 R5, RZ, RZ, R10 ;  /* 0x000000ffff057224 */ /* 0x000fe200078e000a */
[----:B---3--:R-:W-:Y:S02]  /*35550*/  LOP3.LUT R12, R13, 0xffff, RZ, 0xc0, !PT ;  /* 0x0000ffff0d0c7812 */ /* 0x008fe400078ec0ff */
[----:B------:R-:W-:Y:S02]  /*35560*/  PRMT R10, R18, 0x3340, R19 ;  /* 0x00003340120a7816 */ /* 0x000fe40000000013 */
[----:B------:R-:W-:Y:S02]  /*35570*/  PRMT R8, R12, 0x3340, R14 ;  /* 0x000033400c087816 */ /* 0x000fe4000000000e */
[----:B------:R-:W-:Y:S02]  /*35580*/  SHF.R.U32.HI R13, RZ, 0x8, R12 ;  /* 0x00000008ff0d7819 */ /* 0x000fe4000001160c */
[----:B------:R-:W-:Y:S01]  /*35590*/  SHF.R.U32.HI R14, RZ, 0x8, R14 ;  /* 0x00000008ff0e7819 */ /* 0x000fe2000001160e */
[----:B------:R0:W-:Y:S01]  /*355a0*/  STL.64 [R1+0x1710], R10 ;  /* 0x0017100a01007387 */ /* 0x0001e20000100a00 */
[----:B------:R-:W-:-:S02]  /*355b0*/  SHF.R.U32.HI R12, RZ, 0x8, R18 ;  /* 0x00000008ff0c7819 */ /* 0x000fc40000011612 */
[----:B------:R-:W-:Y:S02]  /*355c0*/  SHF.R.U32.HI R18, RZ, 0x8, R19 ;  /* 0x00000008ff127819 */ /* 0x000fe40000011613 */
[----:B------:R-:W-:Y:S02]  /*355d0*/  LOP3.LUT R13, R13, 0xffff, RZ, 0xc0, !PT ;  /* 0x0000ffff0d0d7812 */ /* 0x000fe400078ec0ff */
[----:B------:R-:W-:Y:S01]  /*355e0*/  LOP3.LUT R14, R14, 0xffff, RZ, 0xc0, !PT ;  /* 0x0000ffff0e0e7812 */ /* 0x000fe200078ec0ff */
[----:B0-----:R-:W2:Y:S01]  /*355f0*/  LDL.LU R11, [R1+0x84] ;  /* 0x00008400010b7983 */ /* 0x001ea20000300800 */
[----:B------:R-:W-:Y:S02]  /*35600*/  IMAD.MOV.U32 R10, RZ, RZ, R28 ;  /* 0x000000ffff0a7224 */ /* 0x000fe400078e001c */
[----:B------:R-:W-:Y:S01]  /*35610*/  VIADD R28, R24, UR64 ;  /* 0x00000040181c7c36 */ /* 0x000fe20008000000 */
[----:B------:R-:W3:Y:S01]  /*35620*/  LDL.LU R19, [R1+0x170] ;  /* 0x0001700001137983 */ /* 0x000ee20000300800 */
[----:B------:R-:W-:Y:S01]  /*35630*/  LOP3.LUT R12, R12, 0xffff, RZ, 0xc0, !PT ;  /* 0x0000ffff0c0c7812 */ /* 0x000fe200078ec0ff */
[----:B------:R-:W0:Y:S02]  /*35640*/  LDCU UR64, c[0x0][0x3b8] ;  /* 0x00007700ff4077ac */ /* 0x000e240008000800 */
[----:B------:R1:W-:Y:S01]  /*35650*/  STL [R1+0x1c10], R24 ;  /* 0x001c101801007387 */ /* 0x0003e20000100800 */
[----:B------:R-:W-:Y:S01]  /*35660*/  LOP3.LUT R18, R18, 0xffff, RZ, 0xc0, !PT ;  /* 0x0000ffff12127812 */ /* 0x000fe200078ec0ff */
[----:B-1----:R-:W-:Y:S01]  /*35670*/  IMAD.MOV.U32 R24, RZ, RZ, R7 ;  /* 0x000000ffff187224 */ /* 0x002fe200078e0007 */
[----:B------:R-:W-:-:S02]  /*35680*/  PRMT R7, R13, 0x3340, R14 ;  /* 0x000033400d077816 */ /* 0x000fc4000000000e */
[----:B------:R-:W2:Y:S04]  /*35690*/  LDL.LU R14, [R1+0x174] ;  /* 0x00017400010e7983 */ /* 0x000ea80000300800 */
[----:B------:R-:W4:Y:S04]  /*356a0*/  LDL.LU R13, [R1+0x620] ;  /* 0x00062000010d7983 */ /* 0x000f280000300800 */
[----:B------:R1:W-:Y:S02]  /*356b0*/  STL.64 [R1+0x1718], R6 ;  /* 0x0017180601007387 */ /* 0x0003e40000100a00 */
[----:B-1----:R-:W-:Y:S01]  /*356c0*/  IMAD.MOV.U32 R6, RZ, RZ, R9 ;  /* 0x000000ffff067224 */ /* 0x002fe200078e0009 */
[----:B------:R-:W-:Y:S01]  /*356d0*/  PRMT R9, R12, 0x3340, R18 ;  /* 0x000033400c097816 */ /* 0x000fe20000000012 */
[----:B------:R-:W4:Y:S01]  /*356e0*/  LDL.LU R7, [R1+0x20c] ;  /* 0x00020c0001077983 */ /* 0x000f220000300800 */
[----:B------:R-:W-:-:S03]  /*356f0*/  IMAD.MOV.U32 R12, RZ, RZ, R15 ;  /* 0x000000ffff0c7224 */ /* 0x000fc600078e000f */
[----:B------:R-:W4:Y:S04]  /*35700*/  LDL.LU R15, [R1+0x2748] ;  /* 0x00274800010f7983 */ /* 0x000f280000300800 */
[----:B------:R-:W4:Y:S04]  /*35710*/  LDL.LU R18, [R1+0x624] ;  /* 0x0006240001127983 */ /* 0x000f280000300800 */
[----:B------:R1:W-:Y:S02]  /*35720*/  STL.64 [R1+0x1728], R8 ;  /* 0x0017280801007387 */ /* 0x0003e40000100a00 */
[----:B-1----:R-:W-:-:S02]  /*35730*/  IMAD.MOV.U32 R8, RZ, RZ, R3 ;  /* 0x000000ffff087224 */ /* 0x002fc400078e0003 */
[----:B------:R-:W4:Y:S04]  /*35740*/  LDL.LU R3, [R1+0x2744] ;  /* 0x0027440001037983 */ /* 0x000f280000300800 */
[----:B------:R-:W-:Y:S04]  /*35750*/  STL [R1+0x19ec], R9 ;  /* 0x0019ec0901007387 */ /* 0x000fe80000100800 */
[----:B------:R1:W-:Y:S02]  /*35760*/  STL.64 [R1+0x1ad0], R28 ;  /* 0x001ad01c01007387 */ /* 0x0003e40000100a00 */
[----:B-1----:R-:W-:Y:S01]  /*35770*/  IMAD.MOV.U32 R29, RZ, RZ, R12 ;  /* 0x000000ffff1d7224 */ /* 0x002fe200078e000c */
[----:B---3--:R-:W-:-:S02]  /*35780*/  LOP3.LUT R19, R19, 0xffff, RZ, 0xc0, !PT ;  /* 0x0000ffff13137812 */ /* 0x008fc400078ec0ff */
[----:B--2---:R-:W-:Y:S02]  /*35790*/  LOP3.LUT R14, R14, 0xffff, RZ, 0xc0, !PT ;  /* 0x0000ffff0e0e7812 */ /* 0x004fe400078ec0ff */
[----:B----4-:R-:W-:Y:S02]  /*357a0*/  LOP3.LUT R12, R18, 0xffff, RZ, 0xc0, !PT ;  /* 0x0000ffff120c7812 */ /* 0x010fe400078ec0ff */
[----:B------:R-:W-:Y:S02]  /*357b0*/  LOP3.LUT R18, R13, 0xffff, RZ, 0xc0, !PT ;  /* 0x0000ffff0d127812 */ /* 0x000fe400078ec0ff */
[----:B------:R-:W-:Y:S02]  /*357c0*/  SHF.R.U32.HI R13, RZ, 0x8, R12 ;  /* 0x00000008ff0d7819 */ /* 0x000fe4000001160c */
[----:B------:R-:W-:-:S05]  /*357d0*/  PRMT R12, R12, 0x3340, R14 ;  /* 0x000033400c0c7816 */ /* 0x000fca000000000e */
[----:B------:R1:W-:Y:S01]  /*357e0*/  STL [R1+0x1568], R12 ;  /* 0x0015680c01007387 */ /* 0x0003e20000100800 */
[----:B------:R-:W-:Y:S01]  /*357f0*/  SHF.R.U32.HI R14, RZ, 0x8, R14 ;  /* 0x00000008ff0e7819 */ /* 0x000fe2000001160e */
[----:B------:R-:W-:Y:S01]  /*35800*/  IMAD.MOV.U32 R9, RZ, RZ, R7 ;  /* 0x000000ffff097224 */ /* 0x000fe200078e0007 */
[----:B-1----:R-:W-:Y:S02]  /*35810*/  SHF.R.U32.HI R12, RZ, 0x8, R18 ;  /* 0x00000008ff0c7819 */ /* 0x002fe40000011612 */
[----:B------:R-:W-:Y:S01]  /*35820*/  PRMT R18, R18, 0x3340, R19 ;  /* 0x0000334012127816 */ /* 0x000fe20000000013 */
[----:B------:R-:W-:Y:S01]  /*35830*/  VIADD R7, R28, UR65 ;  /* 0x000000411c077c36 */ /* 0x000fe20008000000 */
[----:B------:R-:W-:Y:S01]  /*35840*/  LOP3.LUT R13, R13, 0xffff, RZ, 0xc0, !PT ;  /* 0x0000ffff0d0d7812 */ /* 0x000fe200078ec0ff */
[----:B------:R-:W-:Y:S01]  /*35850*/  IMAD.MOV.U32 R28, RZ, RZ, R29 ;  /* 0x000000ffff1c7224 */ /* 0x000fe200078e001d */
[----:B------:R-:W-:Y:S01]  /*35860*/  LOP3.LUT R12, R12, 0xffff, RZ, 0xc0, !PT ;  /* 0x0000ffff0c0c7812 */ /* 0x000fe200078ec0ff */
[----:B------:R1:W-:Y:S01]  /*35870*/  STL [R1+0x1564], R18 ;  /* 0x0015641201007387 */ /* 0x0003e20000100800 */
[----:B------:R-:W-:Y:S01]  /*35880*/  IMAD.MOV.U32 R29, RZ, RZ, R23 ;  /* 0x000000ffff1d7224 */ /* 0x000fe200078e0017 */
[----:B------:R-:W2:Y:S01]  /*35890*/  LDCU UR65, c[0x0][0x3b8] ;  /* 0x00007700ff4177ac */ /* 0x000ea20008000800 */
[----:B------:R-:W-:-:S02]  /*358a0*/  IMAD.MOV.U32 R23, RZ, RZ, R21 ;  /* 0x000000ffff177224 */ /* 0x000fc400078e0015 */
[----:B------:R-:W-:Y:S02]  /*358b0*/  IMAD.MOV.U32 R21, RZ, RZ, R2 ;  /* 0x000000ffff157224 */ /* 0x000fe400078e0002 */
[----:B------:R-:W3:Y:S01]  /*358c0*/  LDL R2, [R1+0x900] ;  /* 0x0009000001027983 */ /* 0x000ee20000100800 */
[----:B-1----:R-:W-:Y:S02]  /*358d0*/  SHF.R.U32.HI R18, RZ, 0x8, R19 ;  /* 0x00000008ff127819 */ /* 0x002fe40000011613 */
[----:B------:R-:W-:Y:S01]  /*358e0*/  LOP3.LUT R19, R14, 0xffff, RZ, 0xc0, !PT ;  /* 0x0000ffff0e137812 */ /* 0x000fe200078ec0ff */
[----:B------:R-:W-:Y:S01]  /*358f0*/  VIADD R14, R7, UR66 ;  /* 0x00000042070e7c36 */ /* 0x000fe20008000000 */
[----:B------:R1:W-:Y:S01]  /*35900*/  STL [R1+0x1a08], R7 ;  /* 0x001a080701007387 */ /* 0x0003e20000100800 */
[----:B------:R-:W-:Y:S01]  /*35910*/  LOP3.LUT R18, R18, 0xffff, RZ, 0xc0, !PT ;  /* 0x0000ffff12127812 */ /* 0x000fe200078ec0ff */
[----:B------:R-:W4:Y:S01]  /*35920*/  LDCU UR66, c[0x0][0x3b8] ;  /* 0x00007700ff4277ac */ /* 0x000f220008000800 */
[----:B------:R-:W-:Y:S01]  /*35930*/  PRMT R19, R13, 0x3340, R19 ;  /* 0x000033400d137816 */ /* 0x000fe20000000013 */
[----:B------:R-:W-:-:S02]  /*35940*/  IMAD.MOV.U32 R13, RZ, RZ, R3 ;  /* 0x000000ffff0d7224 */ /* 0x000fc400078e0003 */
[----:B-1----:R-:W-:Y:S02]  /*35950*/  IMAD.MOV.U32 R7, RZ, RZ, R27 ;  /* 0x000000ffff077224 */ /* 0x002fe400078e001b */
[----:B------:R1:W3:Y:S04]  /*35960*/  LDL.LU R27, [R1+0x2740] ;  /* 0x00274000011b7983 */ /* 0x0002e80000300800 */
[----:B------:R1:W2:Y:S04]  /*35970*/  LDL.LU R3, [R1+0x273c] ;  /* 0x00273c0001037983 */ /* 0x0002a80000300800 */
[----:B------:R0:W-:Y:S02]  /*35980*/  STL [R1+0x1494], R19 ;  /* 0x0014941301007387 */ /* 0x0001e40000100800 */
[----:B0-----:R-:W-:-:S02]  /*35990*/  IMAD.MOV.U32 R19, RZ, RZ, R0 ;  /* 0x000000ffff137224 */ /* 0x001fc400078e0000 */
[----:B------:R-:W2:Y:S01]  /*359a0*/  LDL.LU R0, [R1+0x2738] ;  /* 0x0027380001007983 */ /* 0x000ea20000300800 */
[----:B------:R-:W-:Y:S01]  /*359b0*/  PRMT R12, R12, 0x3340, R18 ;  /* 0x000033400c0c7816 */ /* 0x000fe20000000012 */
[----:B--2---:R-:W-:Y:S02]  /*359c0*/  IMAD.MOV.U32 R18, RZ, RZ, R0 ;  /* 0x000000ffff127224 */ /* 0x004fe400078e0000 */
[----:B------:R-:W2:Y:S04]  /*359d0*/  LDL.LU R0, [R1+0x2734] ;  /* 0x0027340001007983 */ /* 0x000ea80000300800 */
[----:B------:R0:W-:Y:S04]  /*359e0*/  STL [R1+0x1490], R12 ;  /* 0x0014900c01007387 */ /* 0x0001e80000100800 */
[----:B------:R1:W-:Y:S01]  /*359f0*/  STL.64 [R1+0x1b68], R14 ;  /* 0x001b680e01007387 */ /* 0x0003e20000100a00 */
[----:B0-----:R-:W-:Y:S01]  /*35a00*/  VIADD R12, R14, UR67 ;  /* 0x000000430e0c7c36 */ /* 0x001fe20008000000 */
[----:B---3--:R-:W-:Y:S01]  /*35a10*/  SHF.R.S32.HI R27, RZ, 0x1f, R2 ;  /* 0x0000001fff1b7819 */ /* 0x008fe20000011402 */
[----:B------:R-:W0:Y:S01]  /*35a20*/  LDCU UR67, c[0x0][0x3b8] ;  /* 0x00007700ff4377ac */ /* 0x000e220008000800 */
[----:B-1----:R-:W-:Y:S01]  /*35a30*/  IMAD.MOV.U32 R14, RZ, RZ, R26 ;  /* 0x000000ffff0e7224 */ /* 0x002fe200078e001a */
[----:B--2---:R-:W-:-:S05]  /*35a40*/  IADD3 R26, P2, PT, R4, R0, RZ ;  /* 0x00000000041a7210 */ /* 0x004fca0007f5e0ff */
[----:B------:R1:W-:Y:S04]  /*35a50*/  STL [R1+0x11d0], R26 ;  /* 0x0011d01a01007387 */ /* 0x0003e80000100800 */
[----:B-1----:R-:W2:Y:S01]  /*35a60*/  LDL.LU R26, [R1+0x2730] ;  /* 0x00273000011a7983 */ /* 0x002ea20000300800 */
[----:B------:R-:W-:-:S03]  /*35a70*/  IADD3 R2, P5, PT, R2, R0, RZ ;  /* 0x0000000002027210 */ /* 0x000fc60007fbe0ff */
[----:B--2---:R1:W-:Y:S04]  /*35a80*/  STL.64 [R1+0x2720], R26 ;  /* 0x0027201a01007387 */ /* 0x0043e80000100a00 */
[----:B-1----:R1:W2:Y:S04]  /*35a90*/  LDL.64 R26, [R1+0x11d0] ;  /* 0x0011d000011a7983 */ /* 0x0022a80000100a00 */
[----:B------:R3:W-:Y:S04]  /*35aa0*/  STL [R1+0x11c0], R2 ;  /* 0x0011c00201007387 */ /* 0x0007e80000100800 */
[----:B---3--:R-:W2:Y:S04]  /*35ab0*/  LDL.LU.64 R2, [R1+0x2728] ;  /* 0x0027280001027983 */ /* 0x008ea80000300a00 */
[----:B------:R3:W-:Y:S04]  /*35ac0*/  STL.64 [R1+0x2710], R10 ;  /* 0x0027100a01007387 */ /* 0x0007e80000100a00 */
[----:B---3--:R1:W3:Y:S01]  /*35ad0*/  LDL.64 R10, [R1+0x11c0] ;  /* 0x0011c000010a7983 */ /* 0x0082e20000100a00 */
[----:B------:R-:W-:Y:S01]  /*35ae0*/  IMAD.MOV.U32 R15, RZ, RZ, R19 ;  /* 0x000000ffff0f7224 */ /* 0x000fe200078e0013 */
[----:B------:R-:W-:-:S05]  /*35af0*/  SHF.R.S32.HI R19, RZ, 0x1f, R4 ;  /* 0x0000001fff137819 */ /* 0x000fca0000011404 */
[----:B--2---:R-:W-:Y:S02]  /*35b00*/  IMAD.X R27, R19, 0x1, R2, P2 ;  /* 0x00000001131b7824 */ /* 0x004fe400010e0602 */
[----:B---3--:R-:W-:Y:S02]  /*35b10*/  IMAD.MOV.U32 R11, RZ, RZ, R13 ;  /* 0x000000ffff0b7224 */ /* 0x008fe400078e000d */
[----:B------:R-:W-:Y:S01]  /*35b20*/  VIADD R13, R12, UR68 ;  /* 0x000000440c0d7c36 */ /* 0x000fe20008000000 */
[----:B------:R-:W2:Y:S04]  /*35b30*/  LDCU UR68, c[0x0][0x3b8] ;  /* 0x00007700ff4477ac */ /* 0x000ea80008000800 */
[----:B------:R3:W-:Y:S04]  /*35b40*/  STL.64 [R1+0x1af0], R12 ;  /* 0x001af00c01007387 */ /* 0x0007e80000100a00 */
[----:B------:R0:W-:Y:S01]  /*35b50*/  STL [R1+0x11d4], R27 ;  /* 0x0011d41b01007387 */ /* 0x0001e20000100800 */
[----:B---3--:R-:W-:-:S03]  /*35b60*/  IADD3 R12, P3, PT, R4, R3, RZ ;  /* 0x00000003040c7210 */ /* 0x008fc60007f7e0ff */
[----:B0-----:R-:W3:Y:S04]  /*35b70*/  LDL.LU.64 R26, [R1+0x2720] ;  /* 0x00272000011a7983 */ /* 0x001ee80000300a00 */
[----:B------:R-:W2:Y:S04]  /*35b80*/  LDL.LU R4, [R1+0x2718] ;  /* 0x0027180001047983 */ /* 0x000ea80000300800 */
[----:B------:R-:W-:Y:S04]  /*35b90*/  STL [R1+0x11c8], R12 ;  /* 0x0011c80c01007387 */ /* 0x000fe80000100800 */
[----:B------:R0:W-:Y:S04]  /*35ba0*/  STL.64 [R1+0x2708], R22 ;  /* 0x0027081601007387 */ /* 0x0001e80000100a00 */
[----:B0-----:R1:W2:Y:S01]  /*35bb0*/  LDL.64 R22, [R1+0x11c8] ;  /* 0x0011c80001167983 */ /* 0x0012a20000100a00 */
[----:B------:R-:W-:-:S02]  /*35bc0*/  IMAD.MOV.U32 R13, RZ, RZ, R11 ;  /* 0x000000ffff0d7224 */ /* 0x000fc400078e000b */
[----:B---3--:R-:W-:Y:S01]  /*35bd0*/  IMAD.X R11, R27, 0x1, R2, P5 ;  /* 0x000000011b0b7824 */ /* 0x008fe200028e0602 */
[----:B--2---:R-:W2:Y:S04]  /*35be0*/  LDL R23, [R1+0x8fc] ;  /* 0x0008fc0001177983 */ /* 0x004ea80000100800 */
[----:B------:R0:W-:Y:S04]  /*35bf0*/  STL [R1+0x11c4], R11 ;  /* 0x0011c40b01007387 */ /* 0x0001e80000100800 */
[----:B0-----:R-:W3:Y:S01]  /*35c00*/  LDL.LU.64 R10, [R1+0x2710] ;  /* 0x00271000010a7983 */ /* 0x001ee20000300a00 */
[----:B------:R-:W-:-:S03]  /*35c10*/  IMAD.MOV.U32 R12, RZ, RZ, R18 ;  /* 0x000000ffff0c7224 */ /* 0x000fc600078e0012 */
[----:B------:R2:W-:Y:S02]  /*35c20*/  STL.64 [R1+0x26f8], R26 ;  /* 0x0026f81a01007387 */ /* 0x0005e40000100a00 */
[----:B--2---:R-:W-:Y:S02]  /*35c30*/  IADD3 R26, P2, PT, R23, R0, RZ ;  /* 0x00000000171a7210 */ /* 0x004fe40007f5e0ff */
[----:B------:R-:W-:Y:S01]  /*35c40*/  SHF.R.S32.HI R18, RZ, 0x1f, R23 ;  /* 0x0000001fff127819 */ /* 0x000fe20000011417 */
[----:B------:R-:W-:Y:S02]  /*35c50*/  IMAD.X R23, R19, 0x1, R4, P3 ;  /* 0x0000000113177824 */ /* 0x000fe400018e0604 */
[----:B------:R0:W-:Y:S04]  /*35c60*/  STL [R1+0x2700], R26 ;  /* 0x0027001a01007387 */ /* 0x0001e80000100800 */
[----:B0-----:R-:W2:Y:S04]  /*35c70*/  LDL.LU R26, [R1+0x8fc] ;  /* 0x0008fc00011a7983 */ /* 0x001ea80000300800 */
[----:B------:R0:W-:Y:S04]  /*35c80*/  STL [R1+0x11cc], R23 ;  /* 0x0011cc1701007387 */ /* 0x0001e80000100800 */
[----:B0-----:R-:W4:Y:S04]  /*35c90*/  LDL.LU.64 R22, [R1+0x2708] ;  /* 0x0027080001167983 */ /* 0x001f280000300a00 */
[----:B------:R-:W4:Y:S04]  /*35ca0*/  LDL R19, [R1+0x8f8] ;  /* 0x0008f80001137983 */ /* 0x000f280000100800 */
[----:B---3--:R0:W-:Y:S04]  /*35cb0*/  STL.64 [R1+0x26f0], R10 ;  /* 0x0026f00a01007387 */ /* 0x0081e80000100a00 */
[----:B0-----:R-:W3:Y:S01]  /*35cc0*/  LDL.LU R11, [R1+0x900] ;  /* 0x00090000010b7983 */ /* 0x001ee20000300800 */
[----:B--2---:R-:W-:-:S02]  /*35cd0*/  IADD3 R26, P3, PT, R26, R3, RZ ;  /* 0x000000031a1a7210 */ /* 0x004fc40007f7e0ff */
[----:B---3--:R-:W-:Y:S02]  /*35ce0*/  IADD3 R10, P5, PT, R11, R3, RZ ;  /* 0x000000030b0a7210 */ /* 0x008fe40007fbe0ff */
[----:B------:R-:W2:Y:S04]  /*35cf0*/  LDL.LU R11, [R1+0x690] ;  /* 0x00069000010b7983 */ /* 0x000ea80000300800 */
[----:B------:R0:W-:Y:S04]  /*35d00*/  STL [R1+0x11b0], R26 ;  /* 0x0011b01a01007387 */ /* 0x0001e80000100800 */
[----:B0-----:R-:W3:Y:S01]  /*35d10*/  LDL.LU R26, [R1+0x2700] ;  /* 0x00270000011a7983 */ /* 0x001ee20000300800 */
[----:B------:R-:W-:-:S05]  /*35d20*/  IMAD.X R27, R18, 0x1, R2, P2 ;  /* 0x00000001121b7824 */ /* 0x000fca00010e0602 */
[----:B---3--:R0:W-:Y:S04]  /*35d30*/  STL.64 [R1+0x11d8], R26 ;  /* 0x0011d81a01007387 */ /* 0x0081e80000100a00 */
[----:B0-----:R-:W3:Y:S04]  /*35d40*/  LDL.LU.64 R26, [R1+0x26f8] ;  /* 0x0026f800011a7983 */ /* 0x001ee80000300a00 */
[----:B------:R0:W-:Y:S04]  /*35d50*/  STL.64 [R1+0x26e0], R2 ;  /* 0x0026e00201007387 */ /* 0x0001e80000100a00 */
[----:B0-----:R-:W2:Y:S04]  /*35d60*/  LDL.64 R2, [R1+0x11b0] ;  /* 0x0011b00001027983 */ /* 0x001ea80000100a00 */
[----:B--2---:R0:W-:Y:S02]  /*35d70*/  STL [R1+0x26e8], R2 ;  /* 0x0026e80201007387 */ /* 0x0041e40000100800 */
[----:B0-----:R-:W-:-:S02]  /*35d80*/  IMAD.MOV.U32 R2, RZ, RZ, R11 ;  /* 0x000000ffff027224 */ /* 0x001fc400078e000b */
[----:B---3--:R-:W-:-:S05]  /*35d90*/  IMAD.X R11, R27, 0x1, R4, P5 ;  /* 0x000000011b0b7824 */ /* 0x008fca00028e0604 */
[----:B------:R0:W-:Y:S04]  /*35da0*/  STL.64 [R1+0x11b8], R10 ;  /* 0x0011b80a01007387 */ /* 0x0001e80000100a00 */
[----:B0-----:R-:W2:Y:S04]  /*35db0*/  LDL.LU.64 R10, [R1+0x26f0] ;  /* 0x0026f000010a7983 */ /* 0x001ea80000300a00 */
[----:B------:R-:W3:Y:S04]  /*35dc0*/  LDL.LU R27, [R1+0x26c] ;  /* 0x00026c00011b7983 */ /* 0x000ee80000300800 */
[----:B------:R0:W-:Y:S04]  /*35dd0*/  STL.64 [R1+0x26d0], R28 ;  /* 0x0026d01c01007387 */ /* 0x0001e80000100a00 */
[----:B0-----:R-:W2:Y:S04]  /*35de0*/  LDL.LU R28, [R1+0x8f0] ;  /* 0x0008f000011c7983 */ /* 0x001ea80000300800 */
[----:B------:R-:W2:Y:S04]  /*35df0*/  LDL.LU R29, [R1+0x8f8] ;  /* 0x0008f800011d7983 */ /* 0x000ea80000300800 */
[----:B------:R0:W-:Y:S02]  /*35e00*/  STL [R1+0x1ba8], R26 ;  /* 0x001ba81a01007387 */ /* 0x0001e40000100800 */
[----:B0-----:R-:W-:Y:S01]  /*35e10*/  IMAD.MOV.U32 R26, RZ, RZ, R2 ;  /* 0x000000ffff1a7224 */ /* 0x001fe200078e0002 */
[----:B--2---:R-:W-:-:S05]  /*35e20*/  IADD3 R2, P2, PT, R29, R0, RZ ;  /* 0x000000001d027210 */ /* 0x004fca0007f5e0ff */
[----:B------:R0:W-:Y:S04]  /*35e30*/  STL [R1+0x11a8], R2 ;  /* 0x0011a80201007387 */ /* 0x0001e80000100800 */
[----:B0-----:R1:W2:Y:S01]  /*35e40*/  LDL.LU R2, [R1+0x26e8] ;  /* 0x0026e80001027983 */ /* 0x0012a20000300800 */
[----:B------:R-:W-:-:S05]  /*35e50*/  IMAD.X R3, R18, 0x1, R4, P3 ;  /* 0x0000000112037824 */ /* 0x000fca00018e0604 */
[----:B------:R2:W-:Y:S04]  /*35e60*/  STL [R1+0x11b4], R3 ;  /* 0x0011b40301007387 */ /* 0x0005e80000100800 */
[----:B--2---:R-:W2:Y:S01]  /*35e70*/  LDL.LU.64 R2, [R1+0x26e0] ;  /* 0x0026e00001027983 */ /* 0x004ea20000300a00 */
[----:B------:R-:W-:Y:S01]  /*35e80*/  IMAD.MOV.U32 R18, RZ, RZ, R28 ;  /* 0x000000ffff127224 */ /* 0x000fe200078e001c */
[----:B--2---:R-:W-:-:S05]  /*35e90*/  IADD3 R28, P5, PT, R29, R3, RZ ;  /* 0x000000031d1c7210 */ /* 0x004fca0007fbe0ff */
[----:B------:R0:W-:Y:S04]  /*35ea0*/  STL [R1+0x26d8], R28 ;  /* 0x0026d81c01007387 */ /* 0x0001e80000100800 */
[----:B0-----:R1:W2:Y:S01]  /*35eb0*/  LDL.64 R28, [R1+0x11a8] ;  /* 0x0011a800011c7983 */ /* 0x0012a20000100a00 */
[----:B----4-:R-:W-:-:S03]  /*35ec0*/  SHF.R.S32.HI R19, RZ, 0x1f, R19 ;  /* 0x0000001fff137819 */ /* 0x010fc60000011413 */
[----:B------:R0:W-:Y:S01]  /*35ed0*/  STL.64 [R1+0x26c8], R8 ;  /* 0x0026c80801007387 */ /* 0x0001e20000100a00 */
[----:B--2---:R-:W-:-:S04]  /*35ee0*/  IMAD.MOV.U32 R29, RZ, RZ, R18 ;  /* 0x000000ffff1d7224 */ /* 0x004fc800078e0012 */
[--C-:B0-----:R-:W-:Y:S01]  /*35ef0*/  IMAD.MOV.U32 R9, RZ, RZ, R29.reuse ;  /* 0x000000ffff097224 */ /* 0x101fe200078e001d */
[----:B------:R-:W-:Y:S02]  /*35f00*/  SHF.R.S32.HI R18, RZ, 0x1f, R29 ;  /* 0x0000001fff127819 */ /* 0x000fe4000001141d */
[----:B------:R-:W-:Y:S01]  /*35f10*/  IADD3 R8, P3, PT, R29, R0, RZ ;  /* 0x000000001d087210 */ /* 0x000fe20007f7e0ff */
[----:B------:R-:W-:-:S05]  /*35f20*/  IMAD.X R29, R19, 0x1, R2, P2 ;  /* 0x00000001131d7824 */ /* 0x000fca00010e0602 */
[----:B------:R0:W-:Y:S04]  /*35f30*/  STL [R1+0x11ac], R29 ;  /* 0x0011ac1d01007387 */ /* 0x0001e80000100800 */
[----:B------:R-:W2:Y:S01]  /*35f40*/  LDL.LU R28, [R1+0x26d8] ;  /* 0x0026d800011c7983 */ /* 0x000ea20000300800 */
[----:B0-----:R-:W-:-:S05]  /*35f50*/  IMAD.X R29, R19, 0x1, R4, P5 ;  /* 0x00000001131d7824 */ /* 0x001fca00028e0604 */
[----:B--2---:R0:W-:Y:S04]  /*35f60*/  STL.64 [R1+0x11a0], R28 ;  /* 0x0011a01c01007387 */ /* 0x0041e80000100a00 */
[----:B0-----:R-:W2:Y:S04]  /*35f70*/  LDL.LU.64 R28, [R1+0x26d0] ;  /* 0x0026d000011c7983 */ /* 0x001ea80000300a00 */
[----:B--2---:R0:W-:Y:S04]  /*35f80*/  STL.64 [R1+0x26b8], R28 ;  /* 0x0026b81c01007387 */ /* 0x0041e80000100a00 */
[----:B0-----:R-:W2:Y:S04]  /*35f90*/  LDL.LU R28, [R1+0x8f4] ;  /* 0x0008f400011c7983 */ /* 0x001ea80000300800 */
[----:B------:R0:W-:Y:S02]  /*35fa0*/  STL.64 [R1+0x26c0], R10 ;  /* 0x0026c00a01007387 */ /* 0x0001e40000100a00 */
[----:B0-----:R-:W-:Y:S01]  /*35fb0*/  IADD3 R10, P5, PT, R9, R3, RZ ;  /* 0x00000003090a7210 */ /* 0x001fe20007fbe0ff */
[----:B------:R-:W-:-:S05]  /*35fc0*/  IMAD.X R9, R18, 0x1, R2, P3 ;  /* 0x0000000112097824 */ /* 0x000fca00018e0602 */
[----:B------:R0:W-:Y:S04]  /*35fd0*/  STL.64 [R1+0x1198], R8 ;  /* 0x0011980801007387 */ /* 0x0001e80000100a00 */
[----:B0-----:R-:W4:Y:S01]  /*35fe0*/  LDL.LU.64 R8, [R1+0x26c8] ;  /* 0x0026c80001087983 */ /* 0x001f220000300a00 */
[----:B------:R-:W-:-:S03]  /*35ff0*/  IMAD.X R11, R18, 0x1, R4, P5 ;  /* 0x00000001120b7824 */ /* 0x000fc600028e0604 */
[----:B----4-:R0:W-:Y:S04]  /*36000*/  STL.64 [R1+0x26b0], R8 ;  /* 0x0026b00801007387 */ /* 0x0101e80000100a00 */
[----:B0-----:R-:W4:Y:S01]  /*36010*/  LDL R9, [R1+0x8ec] ;  /* 0x0008ec0001097983 */ /* 0x001f220000100800 */
[----:B--2---:R-:W-:Y:S02]  /*36020*/  SHF.R.S32.HI R19, RZ, 0x1f, R28 ;  /* 0x0000001fff137819 */ /* 0x004fe4000001141c */
[C---:B------:R-:W-:Y:S02]  /*36030*/  IADD3 R8, P2, PT, R28.reuse, R0, RZ ;  /* 0x000000001c087210 */ /* 0x040fe40007f5e0ff */
[----:B------:R-:W-:Y:S01]  /*36040*/  IADD3 R28, P5, PT, R28, R3, RZ ;  /* 0x000000031c1c7210 */ /* 0x000fe20007fbe0ff */
[----:B------:R0:W-:Y:S04]  /*36050*/  STL.64 [R1+0x1190], R10 ;  /* 0x0011900a01007387 */ /* 0x0001e80000100a00 */
[----:B0-----:R-:W2:Y:S04]  /*36060*/  LDL.LU.64 R10, [R1+0x26c0] ;  /* 0x0026c000010a7983 */ /* 0x001ea80000300a00 */
[----:B------:R0:W-:Y:S04]  /*36070*/  STL [R1+0x1180], R28 ;  /* 0x0011801c01007387 */ /* 0x0001e80000100800 */
[----:B0-----:R-:W2:Y:S04]  /*36080*/  LDL.LU.64 R28, [R1+0x26b8] ;  /* 0x0026b800011c7983 */ /* 0x001ea80000300a00 */
[----:B------:R0:W-:Y:S04]  /*36090*/  STL.64 [R1+0x26a8], R16 ;  /* 0x0026a81001007387 */ /* 0x0001e80000100a00 */
[----:B0-----:R-:W2:Y:S01]  /*360a0*/  LDL.LU R17, [R1+0x8ec] ;  /* 0x0008ec0001117983 */ /* 0x001ea20000300800 */
[----:B----4-:R-:W-:-:S02]  /*360b0*/  SHF.R.S32.HI R18, RZ, 0x1f, R9 ;  /* 0x0000001fff127819 */ /* 0x010fc40000011409 */
[----:B------:R-:W-:Y:S01]  /*360c0*/  IADD3 R16, P3, PT, R9, R0, RZ ;  /* 0x0000000009107210 */ /* 0x000fe20007f7e0ff */
[----:B------:R-:W-:-:S05]  /*360d0*/  IMAD.X R9, R19, 0x1, R2, P2 ;  /* 0x0000000113097824 */ /* 0x000fca00010e0602 */
[----:B------:R0:W-:Y:S04]  /*360e0*/  STL.64 [R1+0x1188], R8 ;  /* 0x0011880801007387 */ /* 0x0001e80000100a00 */
[----:B0-----:R-:W4:Y:S04]  /*360f0*/  LDL.LU.64 R8, [R1+0x26b0] ;  /* 0x0026b00001087983 */ /* 0x001f280000300a00 */
[----:B----4-:R-:W-:Y:S04]  /*36100*/  STL.64 [R1+0x26a0], R8 ;  /* 0x0026a00801007387 */ /* 0x010fe80000100a00 */
[----:B------:R0:W-:Y:S04]  /*36110*/  STL.64 [R1+0x2690], R14 ;  /* 0x0026900e01007387 */ /* 0x0001e80000100a00 */
[----:B0-----:R-:W4:Y:S04]  /*36120*/  LDL.LU R14, [R1+0x8e8] ;  /* 0x0008e800010e7983 */ /* 0x001f280000300800 */
[----:B------:R0:W-:Y:S04]  /*36130*/  STL.64 [R1+0x2698], R20 ;  /* 0x0026981401007387 */ /* 0x0001e80000100a00 */
[----:B0-----:R1:W2:Y:S01]  /*36140*/  LDL.64 R20, [R1+0x1180] ;  /* 0x0011800001147983 */ /* 0x0012a20000100a00 */
[----:B----4-:R-:W-:Y:S01]  /*36150*/  IADD3 R8, P2, PT, R14, R0, RZ ;  /* 0x000000000e087210 */ /* 0x010fe20007f5e0ff */
[----:B--2---:R-:W-:Y:S01]  /*36160*/  IMAD.X R21, R19, 0x1, R4, P5 ;  /* 0x0000000113157824 */ /* 0x004fe200028e0604 */
[----:B------:R-:W-:Y:S01]  /*36170*/  IADD3 R20, P5, PT, R17, R3, RZ ;  /* 0x0000000311147210 */ /* 0x000fe20007fbe0ff */
[----:B------:R-:W-:-:S03]  /*36180*/  IMAD.X R17, R18, 0x1, R2, P3 ;  /* 0x0000000112117824 */ /* 0x000fc600018e0602 */
[----:B------:R0:W-:Y:S01]  /*36190*/  STL [R1+0x1184], R21 ;  /* 0x0011841501007387 */ /* 0x0001e20000100800 */
[----:B------:R-:W-:-:S03]  /*361a0*/  SHF.R.S32.HI R19, RZ, 0x1f, R14 ;  /* 0x0000001fff137819 */ /* 0x000fc6000001140e */
[----:B------:R2:W-:Y:S01]  /*361b0*/  STL.64 [R1+0x1178], R16 ;  /* 0x0011781001007387 */ /* 0x0005e20000100a00 */
[----:B0-----:R-:W-:Y:S01]  /*361c0*/  IMAD.X R21, R18, 0x1, R4, P5 ;  /* 0x0000000112157824 */ /* 0x001fe200028e0604 */
[----:B------:R-:W-:Y:S02]  /*361d0*/  IADD3 R14, P5, PT, R14, R3, RZ ;  /* 0x000000030e0e7210 */ /* 0x000fe40007fbe0ff */
[----:B--2---:R-:W2:Y:S04]  /*361e0*/  LDL.LU.64 R16, [R1+0x26a8] ;  /* 0x0026a80001107983 */ /* 0x004ea80000300a00 */
[----:B------:R0:W-:Y:S04]  /*361f0*/  STL [R1+0x1168], R8 ;  /* 0x0011680801007387 */ /* 0x0001e80000100800 */
[----:B0-----:R-:W4:Y:S04]  /*36200*/  LDL.LU.64 R8, [R1+0x26a0] ;  /* 0x0026a00001087983 */ /* 0x001f280000300a00 */
[----:B------:R0:W-:Y:S04]  /*36210*/  STL.64 [R1+0x1170], R20 ;  /* 0x0011701401007387 */ /* 0x0001e80000100a00 */
[----:B0-----:R-:W2:Y:S04]  /*36220*/  LDL.LU.64 R20, [R1+0x2698] ;  /* 0x0026980001147983 */ /* 0x001ea80000300a00 */
[----:B------:R-:W2:Y:S04]  /*36230*/  LDL.LU R18, [R1+0x8dc] ;  /* 0x0008dc0001127983 */ /* 0x000ea80000300800 */
[----:B------:R0:W-:Y:S04]  /*36240*/  STL [R1+0x1160], R14 ;  /* 0x0011600e01007387 */ /* 0x0001e80000100800 */
[----:B0-----:R-:W2:Y:S04]  /*36250*/  LDL.LU.64 R14, [R1+0x2690] ;  /* 0x00269000010e7983 */ /* 0x001ea80000300a00 */
[----:B------:R0:W-:Y:S04]  /*36260*/  STL.64 [R1+0x2680], R22 ;  /* 0x0026801601007387 */ /* 0x0001e80000100a00 */
[----:B0-----:R-:W2:Y:S04]  /*36270*/  LDL.64 R22, [R1+0x1160] ;  /* 0x0011600001167983 */ /* 0x001ea80000100a00 */
[----:B--2---:R0:W-:Y:S04]  /*36280*/  STL [R1+0x2688], R22 ;  /* 0x0026881601007387 */ /* 0x0041e80000100800 */
[----:B0-----:R1:W2:Y:S04]  /*36290*/  LDL.64 R22, [R1+0x1168] ;  /* 0x0011680001167983 */ /* 0x0012a80000100a00 */
[----:B------:R-:W-:Y:S04]  /*362a0*/  STL.64 [R1+0x2670], R16 ;  /* 0x0026701001007387 */ /* 0x000fe80000100a00 */
[----:B------:R0:W-:Y:S04]  /*362b0*/  STL.64 [R1+0x2678], R12 ;  /* 0x0026780c01007387 */ /* 0x0001e80000100a00 */
[----:B0-----:R-:W3:Y:S01]  /*362c0*/  LDL.LU R12, [R1+0x8e4] ;  /* 0x0008e400010c7983 */ /* 0x001ee20000300800 */
[----:B--2---:R-:W-:-:S04]  /*362d0*/  IMAD.MOV.U32 R23, RZ, RZ, R18 ;  /* 0x000000ffff177224 */ /* 0x004fc800078e0012 */
[----:B------:R-:W-:Y:S02]  /*362e0*/  IMAD.MOV.U32 R17, RZ, RZ, R23 ;  /* 0x000000ffff117224 */ /* 0x000fe400078e0017 */
[----:B------:R-:W-:-:S05]  /*362f0*/  IMAD.X R23, R19, 0x1, R2, P2 ;  /* 0x0000000113177824 */ /* 0x000fca00010e0602 */
[----:B------:R0:W-:Y:S04]  /*36300*/  STL [R1+0x116c], R23 ;  /* 0x00116c1701007387 */ /* 0x0001e80000100800 */
[----:B------:R1:W2:Y:S01]  /*36310*/  LDL.LU R22, [R1+0x2688] ;  /* 0x0026880001167983 */ /* 0x0002a20000300800 */
[----:B---3--:R-:W-:Y:S01]  /*36320*/  SHF.R.S32.HI R18, RZ, 0x1f, R12 ;  /* 0x0000001fff127819 */ /* 0x008fe2000001140c */
[----:B0-----:R-:W-:Y:S01]  /*36330*/  IMAD.X R23, R19, 0x1, R4, P5 ;  /* 0x0000000113177824 */ /* 0x001fe200028e0604 */
[C---:B------:R-:W-:Y:S01]  /*36340*/  IADD3 R16, P3, PT, R12.reuse, R0, RZ ;  /* 0x000000000c107210 */ /* 0x040fe20007f7e0ff */
[----:B------:R-:W-:Y:S01]  /*36350*/  IMAD.MOV.U32 R19, RZ, RZ, R17 ;  /* 0x000000ffff137224 */ /* 0x000fe200078e0011 */
[----:B------:R-:W-:Y:S02]  /*36360*/  IADD3 R12, P5, PT, R12, R3, RZ ;  /* 0x000000030c0c7210 */ /* 0x000fe40007fbe0ff */
[----:B------:R2:W-:Y:S01]  /*36370*/  STL [R1+0x1164], R23 ;  /* 0x0011641701007387 */ /* 0x0005e20000100800 */
[----:B------:R-:W-:-:S03]  /*36380*/  IMAD.X R17, R18, 0x1, R2, P3 ;  /* 0x0000000112117824 */ /* 0x000fc600018e0602 */
[----:B--2---:R-:W2:Y:S04]  /*36390*/  LDL.LU.64 R22, [R1+0x2680] ;  /* 0x0026800001167983 */ /* 0x004ea80000300a00 */
[----:B------:R0:W-:Y:S04]  /*363a0*/  STL [R1+0x1150], R12 ;  /* 0x0011500c01007387 */ /* 0x0001e80000100800 */
[----:B0-----:R-:W3:Y:S04]  /*363b0*/  LDL.LU.64 R12, [R1+0x2678] ;  /* 0x00267800010c7983 */ /* 0x001ee80000300a00 */
[----:B------:R0:W-:Y:S04]  /*363c0*/  STL.64 [R1+0x1158], R16 ;  /* 0x0011581001007387 */ /* 0x0001e80000100a00 */
[----:B0-----:R-:W2:Y:S04]  /*363d0*/  LDL.LU.64 R16, [R1+0x2670] ;  /* 0x0026700001107983 */ /* 0x001ea80000300a00 */
[----:B------:R0:W-:Y:S04]  /*363e0*/  STL.64 [R1+0x2660], R2 ;  /* 0x0026600201007387 */ /* 0x0001e80000100a00 */
[----:B0-----:R-:W2:Y:S04]  /*363f0*/  LDL.64 R2, [R1+0x1150] ;  /* 0x0011500001027983 */ /* 0x001ea80000100a00 */
[----:B--2---:R-:W-:Y:S04]  /*36400*/  STL [R1+0x2668], R2 ;  /* 0x0026680201007387 */ /* 0x004fe80000100800 */
[----:B------:R0:W-:Y:S04]  /*36410*/  STL.64 [R1+0x2650], R10 ;  /* 0x0026500a01007387 */ /* 0x0001e80000100a00 */
[----:B0-----:R-:W2:Y:S02]  /*36420*/  LDL.LU R11, [R1+0x8e0] ;  /* 0x0008e000010b7983 */ /* 0x001ea40000300800 */
[----:B--2---:R-:W-:-:S05]  /*36430*/  IADD3 R2, P2, PT, R11, R0, RZ ;  /* 0x000000000b027210 */ /* 0x004fca0007f5e0ff */
[----:B------:R0:W-:Y:S04]  /*36440*/  STL [R1+0x1148], R2 ;  /* 0x0011480201007387 */ /* 0x0001e80000100800 */
[----:B0-----:R1:W2:Y:S01]  /*36450*/  LDL.LU R2, [R1+0x2668] ;  /* 0x0026680001027983 */ /* 0x0012a20000300800 */
[----:B------:R-:W-:-:S05]  /*36460*/  IMAD.X R3, R18, 0x1, R4, P5 ;  /* 0x0000000112037824 */ /* 0x000fca00028e0604 */
[----:B------:R2:W-:Y:S04]  /*36470*/  STL [R1+0x1154], R3 ;  /* 0x0011540301007387 */ /* 0x0005e80000100800 */
[----:B--2---:R-:W2:Y:S04]  /*36480*/  LDL.LU.64 R2, [R1+0x2660] ;  /* 0x0026600001027983 */ /* 0x004ea80000300a00 */
[----:B------:R0:W-:Y:S04]  /*36490*/  STL.64 [R1+0x2658], R22 ;  /* 0x0026581601007387 */ /* 0x0001e80000100a00 */
[----:B0-----:R1:W2:Y:S01]  /*364a0*/  LDL.64 R22, [R1+0x1148] ;  /* 0x0011480001167983 */ /* 0x0012a20000100a00 */
[----:B------:R-:W-:Y:S01]  /*364b0*/  IMAD.MOV.U32 R10, RZ, RZ, R19 ;  /* 0x000000ffff0a7224 */ /* 0x000fe200078e0013 */
[----:B------:R-:W-:-:S02]  /*364c0*/  SHF.R.S32.HI R19, RZ, 0x1f, R11 ;  /* 0x0000001fff137819 */ /* 0x000fc4000001140b */
[----:B------:R0:W-:Y:S01]  /*364d0*/  STL.64 [R1+0x2648], R28 ;  /* 0x0026481c01007387 */ /* 0x0001e20000100a00 */
[----:B--2---:R-:W-:Y:S01]  /*364e0*/  IMAD.MOV.U32 R23, RZ, RZ, R10 ;  /* 0x000000ffff177224 */ /* 0x004fe200078e000a */
[----:B------:R-:W-:-:S03]  /*364f0*/  IADD3 R10, P5, PT, R11, R3, RZ ;  /* 0x000000030b0a7210 */ /* 0x000fc60007fbe0ff */
[--C-:B0-----:R-:W-:Y:S01]  /*36500*/  IMAD.MOV.U32 R29, RZ, RZ, R23.reuse ;  /* 0x000000ffff1d7224 */ /* 0x101fe200078e0017 */
[----:B------:R-:W-:Y:S02]  /*36510*/  SHF.R.S32.HI R18, RZ, 0x1f, R23 ;  /* 0x0000001fff127819 */ /* 0x000fe40000011417 */
[----:B------:R-:W-:Y:S01]  /*36520*/  IADD3 R28, P3, PT, R23, R0, RZ ;  /* 0x00000000171c7210 */ /* 0x000fe20007f7e0ff */
[C---:B------:R-:W-:Y:S02]  /*36530*/  IMAD.X R23, R19.reuse, 0x1, R2, P2 ;  /* 0x0000000113177824 */ /* 0x040fe400010e0602 */
[----:B------:R-:W-:-:S03]  /*36540*/  IMAD.X R11, R19, 0x1, R4, P5 ;  /* 0x00000001130b7824 */ /* 0x000fc600028e0604 */
[----:B------:R0:W-:Y:S04]  /*36550*/  STL [R1+0x114c], R23 ;  /* 0x00114c1701007387 */ /* 0x0001e80000100800 */
[----:B0-----:R-:W2:Y:S04]  /*36560*/  LDL.LU.64 R22, [R1+0x2658] ;  /* 0x0026580001167983 */ /* 0x001ea80000300a00 */
[----:B------:R0:W-:Y:S04]  /*36570*/  STL.64 [R1+0x1140], R10 ;  /* 0x0011400a01007387 */ /* 0x0001e80000100a00 */
[----:B0-----:R-:W2:Y:S04]  /*36580*/  LDL.LU.64 R10, [R1+0x2650] ;  /* 0x00265000010a7983 */ /* 0x001ea80000300a00 */
[----:B--2---:R0:W-:Y:S04]  /*36590*/  STL.64 [R1+0x2640], R10 ;  /* 0x0026400a01007387 */ /* 0x0041e80000100a00 */
[----:B------:R2:W-:Y:S01]  /*365a0*/  STL.64 [R1+0x2638], R16 ;  /* 0x0026381001007387 */ /* 0x0005e20000100a00 */
[----:B0-----:R-:W-:Y:S01]  /*365b0*/  IADD3 R10, P5, PT, R29, R3, RZ ;  /* 0x000000031d0a7210 */ /* 0x001fe20007fbe0ff */
[----:B------:R-:W-:-:S02]  /*365c0*/  IMAD.X R29, R18, 0x1, R2, P3 ;  /* 0x00000001121d7824 */ /* 0x000fc400018e0602 */
[----:B--2---:R-:W2:Y:S04]  /*365d0*/  LDL.LU R16, [R1+0x8d8] ;  /* 0x0008d80001107983 */ /* 0x004ea80000300800 */
[----:B------:R0:W-:Y:S04]  /*365e0*/  STL.64 [R1+0x1138], R28 ;  /* 0x0011381c01007387 */ /* 0x0001e80000100a00 */
[----:B0-----:R-:W2:Y:S01]  /*365f0*/  LDL.LU.64 R28, [R1+0x2648] ;  /* 0x00264800011c7983 */ /* 0x001ea20000300a00 */
[----:B------:R-:W-:-:S03]  /*36600*/  IMAD.X R11, R18, 0x1, R4, P5 ;  /* 0x00000001120b7824 */ /* 0x000fc600028e0604 */
[----:B--2---:R0:W-:Y:S04]  /*36610*/  STL.64 [R1+0x2630], R28 ;  /* 0x0026301c01007387 */ /* 0x0041e80000100a00 */
[----:B0-----:R-:W2:Y:S01]  /*36620*/  LDL R29, [R1+0x8d4] ;  /* 0x0008d400011d7983 */ /* 0x001ea20000100800 */
[----:B------:R-:W-:Y:S02]  /*36630*/  SHF.R.S32.HI R19, RZ, 0x1f, R16 ;  /* 0x0000001fff137819 */ /* 0x000fe40000011410 */
[C---:B------:R-:W-:Y:S02]  /*36640*/  IADD3 R28, P2, PT, R16.reuse, R0, RZ ;  /* 0x00000000101c7210 */ /* 0x040fe40007f5e0ff */
[----:B------:R-:W-:Y:S01]  /*36650*/  IADD3 R16, P5, PT, R16, R3, RZ ;  /* 0x0000000310107210 */ /* 0x000fe20007fbe0ff */
[----:B------:R0:W-:Y:S04]  /*36660*/  STL.64 [R1+0x1130], R10 ;  /* 0x0011300a01007387 */ /* 0x0001e80000100a00 */
[----:B0-----:R-:W3:Y:S04]  /*36670*/  LDL.LU.64 R10, [R1+0x2640] ;  /* 0x00264000010a7983 */ /* 0x001ee80000300a00 */
[----:B------:R0:W-:Y:S04]  /*36680*/  STL [R1+0x1120], R16 ;  /* 0x0011201001007387 */ /* 0x0001e80000100800 */
[----:B0-----:R-:W3:Y:S04]  /*36690*/  LDL.LU.64 R16, [R1+0x2638] ;  /* 0x0026380001107983 */ /* 0x001ee80000300a00 */
[----:B------:R0:W-:Y:S04]  /*366a0*/  STL.64 [R1+0x2628], R14 ;  /* 0x0026280e01007387 */ /* 0x0001e80000100a00 */
[----:B0-----:R-:W3:Y:S01]  /*366b0*/  LDL.LU R15, [R1+0x8d4] ;  /* 0x0008d400010f7983 */ /* 0x001ee20000300800 */
[----:B--2---:R-:W-:-:S02]  /*366c0*/  SHF.R.S32.HI R18, RZ, 0x1f, R29 ;  /* 0x0000001fff127819 */ /* 0x004fc4000001141d */
[----:B------:R-:W-:Y:S01]  /*366d0*/  IADD3 R14, P3, PT, R29, R0, RZ ;  /* 0x000000001d0e7210 */ /* 0x000fe20007f7e0ff */
[----:B------:R-:W-:-:S05]  /*366e0*/  IMAD.X R29, R19, 0x1, R2, P2 ;  /* 0x00000001131d7824 */ /* 0x000fca00010e0602 */
[----:B------:R0:W-:Y:S04]  /*366f0*/  STL.64 [R1+0x1128], R28 ;  /* 0x0011281c01007387 */ /* 0x0001e80000100a00 */
[----:B0-----:R-:W2:Y:S04]  /*36700*/  LDL.LU.64 R28, [R1+0x2630] ;  /* 0x00263000011c7983 */ /* 0x001ea80000300a00 */
[----:B--2---:R0:W-:Y:S04]  /*36710*/  STL.64 [R1+0x2618], R28 ;  /* 0x0026181c01007387 */ /* 0x0041e80000100a00 */
[----:B0-----:R1:W2:Y:S04]  /*36720*/  LDL.64 R28, [R1+0x1120] ;  /* 0x00112000011c7983 */ /* 0x0012a80000100a00 */
[----:B------:R-:W-:Y:S01]  /*36730*/  STL.64 [R1+0x2620], R22 ;  /* 0x0026201601007387 */ /* 0x000fe20000100a00 */
[----:B--2---:R-:W-:Y:S01]  /*36740*/  IMAD.X R29, R19, 0x1, R4, P5 ;  /* 0x00000001131d7824 */ /* 0x004fe200028e0604 */
[----:B---3--:R-:W-:Y:S01]  /*36750*/  IADD3 R28, P5, PT, R15, R3, RZ ;  /* 0x000000030f1c7210 */ /* 0x008fe20007fbe0ff */
[----:B------:R-:W-:-:S03]  /*36760*/  IMAD.X R15, R18, 0x1, R2, P3 ;  /* 0x00000001120f7824 */ /* 0x000fc600018e0602 */
[----:B------:R-:W-:Y:S04]  /*36770*/  STL [R1+0x1124], R29 ;  /* 0x0011241d01007387 */ /* 0x000fe80000100800 */
[----:B------:R0:W-:Y:S04]  /*36780*/  STL.64 [R1+0x1118], R14 ;  /* 0x0011180e01007387 */ /* 0x0001e80000100a00 */
[----:B0-----:R-:W2:Y:S04]  /*36790*/  LDL.LU.64 R14, [R1+0x2628] ;  /* 0x00262800010e7983 */ /* 0x001ea80000300a00 */
[----:B--2---:R0:W-:Y:S04]  /*367a0*/  STL.64 [R1+0x2610], R14 ;  /* 0x0026100e01007387 */ /* 0x0041e80000100a00 */
[----:B0-----:R-:W2:Y:S01]  /*367b0*/  LDL.LU R14, [R1+0x8d0] ;  /* 0x0008d000010e7983 */ /* 0x001ea20000300800 */
[----:B------:R-:W-:Y:S01]  /*367c0*/  IMAD.X R29, R18, 0x1, R4, P5 ;  /* 0x00000001121d7824 */ /* 0x000fe200028e0604 */
[----:B--2---:R-:W-:-:S02]  /*367d0*/  IADD3 R22, P2, PT, R14, R0, RZ ;  /* 0x000000000e167210 */ /* 0x004fc40007f5e0ff */
[----:B------:R-:W-:Y:S02]  /*367e0*/  SHF.R.S32.HI R19, RZ, 0x1f, R14 ;  /* 0x0000001fff137819 */ /* 0x000fe4000001140e */
[----:B------:R-:W-:Y:S01]  /*367f0*/  IADD3 R14, P5, PT, R14, R3, RZ ;  /* 0x000000030e0e7210 */ /* 0x000fe20007fbe0ff */
[----:B------:R0:W-:Y:S04]  /*36800*/  STL [R1+0x1108], R22 ;  /* 0x0011081601007387 */ /* 0x0001e80000100800 */
[----:B0-----:R-:W2:Y:S04]  /*36810*/  LDL.LU.64 R22, [R1+0x2620] ;  /* 0x0026200001167983 */ /* 0x001ea80000300a00 */
[----:B------:R0:W-:Y:S04]  /*36820*/  STL.64 [R1+0x1110], R28 ;  /* 0x0011101c01007387 */ /* 0x0001e80000100a00 */
[----:B0-----:R-:W3:Y:S04]  /*36830*/  LDL.LU.64 R28, [R1+0x2618] ;  /* 0x00261800011c7983 */ /* 0x001ee80000300a00 */
[----:B------:R0:W-:Y:S04]  /*36840*/  STL.64 [R1+0x25f8], R24 ;  /* 0x0025f81801007387 */ /* 0x0001e80000100a00 */
[----:B0-----:R-:W2:Y:S04]  /*36850*/  LDL.LU R24, [R1+0x8cc] ;  /* 0x0008cc0001187983 */ /* 0x001ea80000300800 */
[----:B------:R0:W-:Y:S04]  /*36860*/  STL [R1+0x1100], R14 ;  /* 0x0011000e01007387 */ /* 0x0001e80000100800 */
[----:B0-----:R-:W2:Y:S04]  /*36870*/  LDL.LU.64 R14, [R1+0x2610] ;  /* 0x00261000010e7983 */ /* 0x001ea80000300a00 */
[----:B------:R0:W-:Y:S04]  /*36880*/  STL.64 [R1+0x2608], R4 ;  /* 0x0026080401007387 */ /* 0x0001e80000100a00 */
[----:B0-----:R1:W3:Y:S04]  /*36890*/  LDL.64 R4, [R1+0x1108] ;  /* 0x0011080001047983 */ /* 0x0012e80000100a00 */
[----:B--2---:R-:W-:Y:S04]  /*368a0*/  STL.64 [R1+0x25f0], R14 ;  /* 0x0025f00e01007387 */ /* 0x004fe80000100a00 */
[----:B------:R0:W-:Y:S01]  /*368b0*/  STL.64 [R1+0x2600], R20 ;  /* 0x0026001401007387 */ /* 0x0001e20000100a00 */
[----:B---3--:R-:W-:-:S03]  /*368c0*/  IMAD.X R5, R19, 0x1, R2, P2 ;  /* 0x0000000113057824 */ /* 0x008fc600010e0602 */
[----:B0-----:R1:W2:Y:S04]  /*368d0*/  LDL.64 R20, [R1+0x1100] ;  /* 0x0011000001147983 */ /* 0x0012a80000100a00 */
[----:B------:R-:W-:Y:S04]  /*368e0*/  STL.64 [R1+0x25e8], R26 ;  /* 0x0025e81a01007387 */ /* 0x000fe80000100a00 */
[----:B------:R0:W-:Y:S04]  /*368f0*/  STL [R1+0x110c], R5 ;  /* 0x00110c0501007387 */ /* 0x0001e80000100800 */
[----:B0-----:R-:W2:Y:S01]  /*36900*/  LDL.LU.64 R4, [R1+0x2608] ;  /* 0x0026080001047983 */ /* 0x001ea20000300a00 */
[----:B------:R-:W-:-:S02]  /*36910*/  SHF.R.S32.HI R18, RZ, 0x1f, R24 ;  /* 0x0000001fff127819 */ /* 0x000fc40000011418 */
[C---:B------:R-:W-:Y:S01]  /*36920*/  IADD3 R14, P3, PT, R24.reuse, R0, RZ ;  /* 0x00000000180e7210 */ /* 0x040fe20007f7e0ff */
[----:B--2---:R-:W-:Y:S01]  /*36930*/  IMAD.X R21, R19, 0x1, R4, P5 ;  /* 0x0000000113157824 */ /* 0x004fe200028e0604 */
[----:B------:R-:W-:-:S04]  /*36940*/  IADD3 R24, P5, PT, R24, R3, RZ ;  /* 0x0000000318187210 */ /* 0x000fc80007fbe0ff */
[----:B------:R0:W-:Y:S04]  /*36950*/  STL [R1+0x1104], R21 ;  /* 0x0011041501007387 */ /* 0x0001e80000100800 */
[----:B0-----:R-:W2:Y:S04]  /*36960*/  LDL.LU.64 R20, [R1+0x2600] ;  /* 0x0026000001147983 */ /* 0x001ea80000300a00 */
[----:B------:R0:W-:Y:S04]  /*36970*/  STL [R1+0x10f0], R24 ;  /* 0x0010f01801007387 */ /* 0x0001e80000100800 */
[----:B0-----:R-:W3:Y:S01]  /*36980*/  LDL.LU.64 R24, [R1+0x25f8] ;  /* 0x0025f80001187983 */ /* 0x001ee20000300a00 */
[----:B------:R-:W-:-:S03]  /*36990*/  IMAD.X R15, R18, 0x1, R2, P3 ;  /* 0x00000001120f7824 */ /* 0x000fc600018e0602 */
[----:B---3--:R0:W-:Y:S04]  /*369a0*/  STL.64 [R1+0x25d8], R24 ;  /* 0x0025d81801007387 */ /* 0x0081e80000100a00 */
[----:B0-----:R-:W3:Y:S04]  /*369b0*/  LDL.LU R24, [R1+0x8c8] ;  /* 0x0008c80001187983 */ /* 0x001ee80000300800 */
[----:B------:R0:W-:Y:S04]  /*369c0*/  STL.64 [R1+0x10f8], R14 ;  /* 0x0010f80e01007387 */ /* 0x0001e80000100a00 */
[----:B0-----:R-:W2:Y:S04]  /*369d0*/  LDL.LU.64 R14, [R1+0x25f0] ;  /* 0x0025f000010e7983 */ /* 0x001ea80000300a00 */
[----:B------:R0:W-:Y:S04]  /*369e0*/  STL.64 [R1+0x25e0], R2 ;  /* 0x0025e00201007387 */ /* 0x0001e80000100a00 */
[----:B0-----:R1:W2:Y:S01]  /*369f0*/  LDL.64 R2, [R1+0x10f0] ;  /* 0x0010f00001027983 */ /* 0x0012a20000100a00 */
[----:B---3--:R-:W-:-:S05]  /*36a00*/  IADD3 R26, P2, PT, R24, R0, RZ ;  /* 0x00000000181a7210 */ /* 0x008fca0007f5e0ff */
[----:B------:R0:W-:Y:S04]  /*36a10*/  STL [R1+0x10e8], R26 ;  /* 0x0010e81a01007387 */ /* 0x0001e80000100800 */
[----:B0-----:R-:W3:Y:S01]  /*36a20*/  LDL.LU.64 R26, [R1+0x25e8] ;  /* 0x0025e800011a7983 */ /* 0x001ee20000300a00 */
[----:B--2---:R-:W-:-:S05]  /*36a30*/  IMAD.X R3, R18, 0x1, R4, P5 ;  /* 0x0000000112037824 */ /* 0x004fca00028e0604 */
[----:B------:R0:W-:Y:S04]  /*36a40*/  STL [R1+0x10f4], R3 ;  /* 0x0010f40301007387 */ /* 0x0001e80000100800 */
[----:B0-----:R-:W2:Y:S01]  /*36a50*/  LDL.LU.64 R2, [R1+0x25e0] ;  /* 0x0025e00001027983 */ /* 0x001ea20000300a00 */
[----:B------:R-:W-:Y:S02]  /*36a60*/  SHF.R.S32.HI R19, RZ, 0x1f, R24 ;  /* 0x0000001fff137819 */ /* 0x000fe40000011418 */
[----:B--2---:R-:W-:-:S05]  /*36a70*/  IADD3 R24, P5, PT, R24, R3, RZ ;  /* 0x0000000318187210 */ /* 0x004fca0007fbe0ff */
[----:B------:R0:W-:Y:S04]  /*36a80*/  STL [R1+0x10e0], R24 ;  /* 0x0010e01801007387 */ /* 0x0001e80000100800 */
[----:B0-----:R-:W2:Y:S04]  /*36a90*/  LDL.LU.64 R24, [R1+0x25d8] ;  /* 0x0025d80001187983 */ /* 0x001ea80000300a00 */
[----:B------:R0:W-:Y:S04]  /*36aa0*/  STL.64 [R1+0x25d0], R4 ;  /* 0x0025d00401007387 */ /* 0x0001e80000100a00 */
[----:B0-----:R1:W2:Y:S04]  /*36ab0*/  LDL.64 R4, [R1+0x10e8] ;  /* 0x0010e80001047983 */ /* 0x0012a80000100a00 */
[----:B--2---:R-:W2:Y:S04]  /*36ac0*/  LDL R5, [R1+0x8c4] ;  /* 0x0008c40001057983 */ /* 0x004ea80000100800 */
[----:B------:R0:W-:Y:S04]  /*36ad0*/  STL.64 [R1+0x25c8], R24 ;  /* 0x0025c81801007387 */ /* 0x0001e80000100a00 */
[----:B0-----:R1:W3:Y:S04]  /*36ae0*/  LDL.64 R24, [R1+0x10e0] ;  /* 0x0010e00001187983 */ /* 0x0012e80000100a00 */
[----:B------:R-:W-:Y:S04]  /*36af0*/  STL.64 [R1+0x25c0], R20 ;  /* 0x0025c01401007387 */ /* 0x000fe80000100a00 */
[----:B------:R0:W-:Y:S04]  /*36b00*/  STL.64 [R1+0x25a8], R16 ;  /* 0x0025a81001007387 */ /* 0x0001e80000100a00 */
[----:B0-----:R-:W3:Y:S04]  /*36b10*/  LDL.LU R16, [R1+0x8c0] ;  /* 0x0008c00001107983 */ /* 0x001ee80000300800 */
[----:B------:R-:W3:Y:S01]  /*36b20*/  LDL.LU R21, [R1+0x8c4] ;  /* 0x0008c40001157983 */ /* 0x000ee20000300800 */
[----:B--2---:R-:W-:-:S02]  /*36b30*/  SHF.R.S32.HI R18, RZ, 0x1f, R5 ;  /* 0x0000001fff127819 */ /* 0x004fc40000011405 */
[----:B------:R-:W-:Y:S01]  /*36b40*/  IADD3 R20, P3, PT, R5, R0, RZ ;  /* 0x0000000005147210 */ /* 0x000fe20007f7e0ff */
[----:B------:R-:W-:-:S05]  /*36b50*/  IMAD.X R5, R19, 0x1, R2, P2 ;  /* 0x0000000113057824 */ /* 0x000fca00010e0602 */
[----:B------:R0:W-:Y:S04]  /*36b60*/  STL [R1+0x10ec], R5 ;  /* 0x0010ec0501007387 */ /* 0x0001e80000100800 */
[----:B0-----:R-:W3:Y:S02]  /*36b70*/  LDL.LU.64 R4, [R1+0x25d0] ;  /* 0x0025d00001047983 */ /* 0x001ee40000300a00 */
[----:B---3--:R-:W-:-:S05]  /*36b80*/  IMAD.X R25, R19, 0x1, R4, P5 ;  /* 0x0000000113197824 */ /* 0x008fca00028e0604 */
[----:B------:R0:W-:Y:S04]  /*36b90*/  STL [R1+0x10e4], R25 ;  /* 0x0010e41901007387 */ /* 0x0001e80000100800 */
[----:B0-----:R-:W2:Y:S04]  /*36ba0*/  LDL.LU.64 R24, [R1+0x25c8] ;  /* 0x0025c80001187983 */ /* 0x001ea80000300a00 */
[----:B------:R0:W-:Y:S04]  /*36bb0*/  STL.64 [R1+0x25b8], R4 ;  /* 0x0025b80401007387 */ /* 0x0001e80000100a00 */
[----:B------:R3:W-:Y:S01]  /*36bc0*/  STL.64 [R1+0x25b0], R22 ;  /* 0x0025b01601007387 */ /* 0x0007e20000100a00 */
[----:B0-----:R-:W-:-:S02]  /*36bd0*/  IADD3 R4, P2, PT, R16, R0, RZ ;  /* 0x0000000010047210 */ /* 0x001fc40007f5e0ff */
[----:B---3--:R-:W-:Y:S01]  /*36be0*/  IADD3 R22, P5, PT, R21, R3, RZ ;  /* 0x0000000315167210 */ /* 0x008fe20007fbe0ff */
[----:B------:R-:W-:-:S05]  /*36bf0*/  IMAD.X R21, R18, 0x1, R2, P3 ;  /* 0x0000000112157824 */ /* 0x000fca00018e0602 */
[----:B------:R0:W-:Y:S04]  /*36c00*/  STL.64 [R1+0x10d8], R20 ;  /* 0x0010d81401007387 */ /* 0x0001e80000100a00 */
[----:B0-----:R-:W3:Y:S04]  /*36c10*/  LDL.LU.64 R20, [R1+0x25c0] ;  /* 0x0025c00001147983 */ /* 0x001ee80000300a00 */
[----:B------:R0:W-:Y:S04]  /*36c20*/  STL [R1+0x10c8], R4 ;  /* 0x0010c80401007387 */ /* 0x0001e80000100800 */
[----:B0-----:R-:W2:Y:S01]  /*36c30*/  LDL.LU.64 R4, [R1+0x25b8] ;  /* 0x0025b80001047983 */ /* 0x001ea20000300a00 */
[----:B------:R-:W-:Y:S01]  /*36c40*/  SHF.R.S32.HI R19, RZ, 0x1f, R16 ;  /* 0x0000001fff137819 */ /* 0x000fe20000011410 */
[----:B--2---:R-:W-:Y:S01]  /*36c50*/  IMAD.X R23, R18, 0x1, R4, P5 ;  /* 0x0000000112177824 */ /* 0x004fe200028e0604 */
[----:B------:R-:W-:-:S04]  /*36c60*/  IADD3 R16, P5, PT, R16, R3, RZ ;  /* 0x0000000310107210 */ /* 0x000fc80007fbe0ff */
[----:B------:R0:W-:Y:S04]  /*36c70*/  STL.64 [R1+0x10d0], R22 ;  /* 0x0010d01601007387 */ /* 0x0001e80000100a00 */
[----:B0-----:R-:W2:Y:S04]  /*36c80*/  LDL.LU.64 R22, [R1+0x25b0] ;  /* 0x0025b00001167983 */ /* 0x001ea80000300a00 */
[----:B------:R0:W-:Y:S04]  /*36c90*/  STL [R1+0x10c0], R16 ;  /* 0x0010c01001007387 */ /* 0x0001e80000100800 */
[----:B0-----:R-:W2:Y:S04]  /*36ca0*/  LDL.LU.64 R16, [R1+0x25a8] ;  /* 0x0025a80001107983 */ /* 0x001ea80000300a00 */
[----:B------:R0:W-:Y:S04]  /*36cb0*/  STL.64 [R1+0x25a0], R4 ;  /* 0x0025a00401007387 */ /* 0x0001e80000100a00 */
[----:B0-----:R1:W4:Y:S04]  /*36cc0*/  LDL.64 R4, [R1+0x10c8] ;  /* 0x0010c80001047983 */ /* 0x0013280000100a00 */
[----:B------:R-:W-:Y:S04]  /*36cd0*/  STL.64 [R1+0x2590], R24 ;  /* 0x0025901801007387 */ /* 0x000fe80000100a00 */
[----:B------:R0:W-:Y:S04]  /*36ce0*/  STL.64 [R1+0x2598], R14 ;  /* 0x0025980e01007387 */ /* 0x0001e80000100a00 */
[----:B0-----:R1:W4:Y:S04]  /*36cf0*/  LDL.64 R14, [R1+0x10c0] ;  /* 0x0010c000010e7983 */ /* 0x0013280000100a00 */
[----:B---3--:R0:W-:Y:S04]  /*36d00*/  STL.64 [R1+0x2580], R20 ;  /* 0x0025801401007387 */ /* 0x0081e80000100a00 */
[----:B0-----:R-:W3:Y:S04]  /*36d10*/  LDL.LU R21, [R1+0x8bc] ;  /* 0x0008bc0001157983 */ /* 0x001ee80000300800 */
[----:B------:R-:W-:Y:S04]  /*36d20*/  STL.64 [R1+0x2588], R10 ;  /* 0x0025880a01007387 */ /* 0x000fe80000100a00 */
[----:B--2---:R0:W-:Y:S04]  /*36d30*/  STL.64 [R1+0x2578], R16 ;  /* 0x0025781001007387 */ /* 0x0041e80000100a00 */
[----:B0-----:R-:W2:Y:S01]  /*36d40*/  LDL.LU R16, [R1+0x8b8] ;  /* 0x0008b80001107983 */ /* 0x001ea20000300800 */
[----:B----4-:R-:W-:-:S05]  /*36d50*/  IMAD.X R5, R19, 0x1, R2, P2 ;  /* 0x0000000113057824 */ /* 0x010fca00010e0602 */
[----:B------:R0:W-:Y:S04]  /*36d60*/  STL [R1+0x10cc], R5 ;  /* 0x0010cc0501007387 */ /* 0x0001e80000100800 */
[----:B0-----:R-:W4:Y:S01]  /*36d70*/  LDL.LU.64 R4, [R1+0x25a0] ;  /* 0x0025a00001047983 */ /* 0x001f220000300a00 */
[----:B---3--:R-:W-:Y:S02]  /*36d80*/  SHF.R.S32.HI R18, RZ, 0x1f, R21 ;  /* 0x0000001fff127819 */ /* 0x008fe40000011415 */
[----:B------:R-:W-:-:S05]  /*36d90*/  IADD3 R24, P3, PT, R21, R0, RZ ;  /* 0x0000000015187210 */ /* 0x000fca0007f7e0ff */
[----:B------:R-:W-:Y:S01]  /*36da0*/  IMAD.X R25, R18, 0x1, R2, P3 ;  /* 0x0000000112197824 */ /* 0x000fe200018e0602 */
[----:B--2---:R-:W-:Y:S01]  /*36db0*/  IADD3 R10, P2, PT, R16, R0, RZ ;  /* 0x00000000100a7210 */ /* 0x004fe20007f5e0ff */
[----:B----4-:R-:W-:Y:S01]  /*36dc0*/  IMAD.X R15, R19, 0x1, R4, P5 ;  /* 0x00000001130f7824 */ /* 0x010fe200028e0604 */
[-C--:B------:R-:W-:Y:S02]  /*36dd0*/  IADD3 R20, P5, PT, R21, R3.reuse, RZ ;  /* 0x0000000315147210 */ /* 0x080fe40007fbe0ff */
[----:B------:R-:W-:Y:S02]  /*36de0*/  SHF.R.S32.HI R19, RZ, 0x1f, R16 ;  /* 0x0000001fff137819 */ /* 0x000fe40000011410 */
[----:B------:R0:W-:Y:S01]  /*36df0*/  STL [R1+0x10c4], R15 ;  /* 0x0010c40f01007387 */ /* 0x0001e20000100800 */
[----:B------:R-:W-:Y:S01]  /*36e00*/  IMAD.X R21, R18, 0x1, R4, P5 ;  /* 0x0000000112157824 */ /* 0x000fe200028e0604 */
[----:B------:R-:W-:Y:S02]  /*36e10*/  IADD3 R16, P5, PT, R16, R3, RZ ;  /* 0x0000000310107210 */ /* 0x000fe40007fbe0ff */
[----:B0-----:R-:W2:Y:S04]  /*36e20*/  LDL.LU.64 R14, [R1+0x2598] ;  /* 0x00259800010e7983 */ /* 0x001ea80000300a00 */
[----:B------:R0:W-:Y:S04]  /*36e30*/  STL.64 [R1+0x10b8], R24 ;  /* 0x0010b81801007387 */ /* 0x0001e80000100a00 */
[----:B0-----:R-:W3:Y:S04]  /*36e40*/  LDL.LU.64 R24, [R1+0x2590] ;  /* 0x0025900001187983 */ /* 0x001ee80000300a00 */
[----:B------:R0:W-:Y:S04]  /*36e50*/  STL [R1+0x10a8], R10 ;  /* 0x0010a80a01007387 */ /* 0x0001e80000100800 */
[----:B0-----:R-:W4:Y:S04]  /*36e60*/  LDL.LU.64 R10, [R1+0x2588] ;  /* 0x00258800010a7983 */ /* 0x001f280000300a00 */
[----:B------:R0:W-:Y:S04]  /*36e70*/  STL.64 [R1+0x10b0], R20 ;  /* 0x0010b01401007387 */ /* 0x0001e80000100a00 */
[----:B0-----:R-:W2:Y:S04]  /*36e80*/  LDL.LU.64 R20, [R1+0x2580] ;  /* 0x0025800001147983 */ /* 0x001ea80000300a00 */
[----:B------:R0:W-:Y:S04]  /*36e90*/  STL [R1+0x10a0], R16 ;  /* 0x0010a01001007387 */ /* 0x0001e80000100800 */
[----:B0-----:R-:W2:Y:S04]  /*36ea0*/  LDL.LU.64 R16, [R1+0x2578] ;  /* 0x0025780001107983 */ /* 0x001ea80000300a00 */
[----:B--2---:R0:W-:Y:S04]  /*36eb0*/  STL.64 [R1+0x2568], R16 ;  /* 0x0025681001007387 */ /* 0x0041e80000100a00 */
[----:B0-----:R-:W2:Y:S04]  /*36ec0*/  LDL.64 R16, [R1+0x10a0] ;  /* 0x0010a00001107983 */ /* 0x001ea80000100a00 */
[----:B--2---:R0:W-:Y:S04]  /*36ed0*/  STL [R1+0x2570], R16 ;  /* 0x0025701001007387 */ /* 0x0041e80000100800 */
[----:B0-----:R1:W2:Y:S04]  /*36ee0*/  LDL.64 R16, [R1+0x10a8] ;  /* 0x0010a80001107983 */ /* 0x0012a80000100a00 */
[----:B---3--:R-:W-:Y:S04]  /*36ef0*/  STL.64 [R1+0x2558], R24 ;  /* 0x0025581801007387 */ /* 0x008fe80000100a00 */
[----:B------:R0:W-:Y:S04]  /*36f00*/  STL.64 [R1+0x2560], R14 ;  /* 0x0025600e01007387 */ /* 0x0001e80000100a00 */
[----:B0-----:R-:W3:Y:S01]  /*36f10*/  LDL.LU R14, [R1+0x8a4] ;  /* 0x0008a400010e7983 */ /* 0x001ee20000300800 */
[----:B--2---:R-:W-:-:S05]  /*36f20*/  IMAD.X R17, R19, 0x1, R2, P2 ;  /* 0x0000000113117824 */ /* 0x004fca00010e0602 */
[----:B------:R0:W-:Y:S04]  /*36f30*/  STL [R1+0x10ac], R17 ;  /* 0x0010ac1101007387 */ /* 0x0001e80000100800 */
[----:B------:R1:W2:Y:S01]  /*36f40*/  LDL.LU R16, [R1+0x2570] ;  /* 0x0025700001107983 */ /* 0x0002a20000300800 */
[----:B0-----:R-:W-:-:S05]  /*36f50*/  IMAD.X R17, R19, 0x1, R4, P5 ;  /* 0x0000000113117824 */ /* 0x001fca00028e0604 */
[----:B------:R2:W-:Y:S04]  /*36f60*/  STL [R1+0x10a4], R17 ;  /* 0x0010a41101007387 */ /* 0x0005e80000100800 */
[----:B--2---:R-:W2:Y:S04]  /*36f70*/  LDL.LU.64 R16, [R1+0x2568] ;  /* 0x0025680001107983 */ /* 0x004ea80000300a00 */
[----:B------:R-:W-:Y:S01]  /*36f80*/  STL.64 [R1+0x2550], R4 ;  /* 0x0025500401007387 */ /* 0x000fe20000100a00 */
[----:B---3--:R-:W-:Y:S02]  /*36f90*/  SHF.R.S32.HI R18, RZ, 0x1f, R14 ;  /* 0x0000001fff127819 */ /* 0x008fe4000001140e */
[C---:B------:R-:W-:Y:S01]  /*36fa0*/  IADD3 R24, P3, PT, R14.reuse, R0, RZ ;  /* 0x000000000e187210 */ /* 0x040fe20007f7e0ff */
[----:B--2---:R0:W-:Y:S04]  /*36fb0*/  STL.64 [R1+0x2540], R16 ;  /* 0x0025401001007387 */ /* 0x0041e80000100a00 */
[----:B0-----:R-:W2:Y:S01]  /*36fc0*/  LDL.LU R16, [R1+0x8a0] ;  /* 0x0008a00001107983 */ /* 0x001ea20000300800 */
[----:B------:R-:W-:Y:S01]  /*36fd0*/  IADD3 R14, P5, PT, R14, R3, RZ ;  /* 0x000000030e0e7210 */ /* 0x000fe20007fbe0ff */
[----:B------:R-:W-:-:S04]  /*36fe0*/  IMAD.X R25, R18, 0x1, R2, P3 ;  /* 0x0000000112197824 */ /* 0x000fc800018e0602 */
[----:B------:R0:W-:Y:S04]  /*36ff0*/  STL [R1+0x1090], R14 ;  /* 0x0010900e01007387 */ /* 0x0001e80000100800 */
[----:B0-----:R-:W3:Y:S04]  /*37000*/  LDL.LU.64 R14, [R1+0x2560] ;  /* 0x00256000010e7983 */ /* 0x001ee80000300a00 */
[----:B------:R0:W-:Y:S04]  /*37010*/  STL.64 [R1+0x1098], R24 ;  /* 0x0010981801007387 */ /* 0x0001e80000100a00 */
[----:B0-----:R-:W3:Y:S04]  /*37020*/  LDL.LU.64 R24, [R1+0x2558] ;  /* 0x0025580001187983 */ /* 0x001ee80000300a00 */
[----:B------:R0:W-:Y:S04]  /*37030*/  STL.64 [R1+0x2548], R2 ;  /* 0x0025480201007387 */ /* 0x0001e80000100a00 */
[----:B0-----:R1:W3:Y:S01]  /*37040*/  LDL.64 R2, [R1+0x1090] ;  /* 0x0010900001027983 */ /* 0x0012e20000100a00 */
[----:B--2---:R-:W-:-:S05]  /*37050*/  IADD3 R4, P2, PT, R16, R0, RZ ;  /* 0x0000000010047210 */ /* 0x004fca0007f5e0ff */
[----:B------:R0:W-:Y:S04]  /*37060*/  STL [R1+0x1088], R4 ;  /* 0x0010880401007387 */ /* 0x0001e80000100800 */
[----:B0-----:R-:W3:Y:S02]  /*37070*/  LDL.LU.64 R4, [R1+0x2550] ;  /* 0x0025500001047983 */ /* 0x001ee40000300a00 */
[----:B---3--:R-:W-:-:S05]  /*37080*/  IMAD.X R3, R18, 0x1, R4, P5 ;  /* 0x0000000112037824 */ /* 0x008fca00028e0604 */
[----:B------:R0:W-:Y:S04]  /*37090*/  STL [R1+0x1094], R3 ;  /* 0x0010940301007387 */ /* 0x0001e80000100800 */
[----:B0-----:R-:W2:Y:S01]  /*370a0*/  LDL.LU.64 R2, [R1+0x2548] ;  /* 0x0025480001027983 */ /* 0x001ea20000300a00 */
[----:B------:R-:W-:Y:S02]  /*370b0*/  SHF.R.S32.HI R19, RZ, 0x1f, R16 ;  /* 0x0000001fff137819 */ /* 0x000fe40000011410 */
[----:B--2---:R-:W-:-:S05]  /*370c0*/  IADD3 R16, P5, PT, R16, R3, RZ ;  /* 0x0000000310107210 */ /* 0x004fca0007fbe0ff */
[----:B------:R0:W-:Y:S04]  /*370d0*/  STL [R1+0x1080], R16 ;  /* 0x0010801001007387 */ /* 0x0001e80000100800 */
[----:B0-----:R-:W2:Y:S04]  /*370e0*/  LDL.LU.64 R16, [R1+0x2540] ;  /* 0x0025400001107983 */ /* 0x001ea80000300a00 */
[----:B------:R0:W-:Y:S04]  /*370f0*/  STL.64 [R1+0x2538], R4 ;  /* 0x0025380401007387 */ /* 0x0001e80000100a00 */
[----:B0-----:R1:W3:Y:S04]  /*37100*/  LDL.64 R4, [R1+0x1088] ;  /* 0x0010880001047983 */ /* 0x0012e80000100a00 */
[----:B--2---:R0:W-:Y:S04]  /*37110*/  STL.64 [R1+0x2530], R16 ;  /* 0x0025301001007387 */ /* 0x0041e80000100a00 */
[----:B0-----:R1:W2:Y:S04]  /*37120*/  LDL.64 R16, [R1+0x1080] ;  /* 0x0010800001107983 */ /* 0x0012a80000100a00 */
[----:B------:R-:W-:Y:S01]  /*37130*/  STL.64 [R1+0x2528], R20 ;  /* 0x0025281401007387 */ /* 0x000fe20000100a00 */
[----:B---3--:R-:W-:-:S03]  /*37140*/  IMAD.X R5, R19, 0x1, R2, P2 ;  /* 0x0000000113057824 */ /* 0x008fc600010e0602 */
[----:B----4-:R0:W-:Y:S04]  /*37150*/  STL.64 [R1+0x2518], R10 ;  /* 0x0025180a01007387 */ /* 0x0101e80000100a00 */
[----:B0-----:R-:W3:Y:S04]  /*37160*/  LDL.LU R11, [R1+0x890] ;  /* 0x00089000010b7983 */ /* 0x001ee80000300800 */
[----:B------:R0:W-:Y:S04]  /*37170*/  STL.64 [R1+0x2510], R26 ;  /* 0x0025101a01007387 */ /* 0x0001e80000100a00 */
[----:B0-----:R-:W4:Y:S04]  /*37180*/  LDL.LU R26, [R1+0x880] ;  /* 0x00088000011a7983 */ /* 0x001f280000300800 */
[----:B------:R-:W-:Y:S04]  /*37190*/  STL.64 [R1+0x2520], R6 ;  /* 0x0025200601007387 */ /* 0x000fe80000100a00 */
[----:B------:R0:W-:Y:S04]  /*371a0*/  STL [R1+0x108c], R5 ;  /* 0x00108c0501007387 */ /* 0x0001e80000100800 */
[----:B0-----:R-:W2:Y:S01]  /*371b0*/  LDL.LU.64 R4, [R1+0x2538] ;  /* 0x0025380001047983 */ /* 0x001ea20000300a00 */
[----:B---3--:R-:W-:-:S02]  /*371c0*/  SHF.R.S32.HI R18, RZ, 0x1f, R11 ;  /* 0x0000001fff127819 */ /* 0x008fc4000001140b */
[----:B------:R-:W-:-:S05]  /*371d0*/  IADD3 R20, P3, PT, R11, R0, RZ ;  /* 0x000000000b147210 */ /* 0x000fca0007f7e0ff */
[----:B------:R-:W-:Y:S01]  /*371e0*/  IMAD.X R21, R18, 0x1, R2, P3 ;  /* 0x0000000112157824 */ /* 0x000fe200018e0602 */
[----:B----4-:R-:W-:Y:S01]  /*371f0*/  IADD3 R6, P2, PT, R26, R0, RZ ;  /* 0x000000001a067210 */ /* 0x010fe20007f5e0ff */
[----:B--2---:R-:W-:Y:S01]  /*37200*/  IMAD.X R17, R19, 0x1, R4, P5 ;  /* 0x0000000113117824 */ /* 0x004fe200028e0604 */
        /* <DEDUP_REMOVED lines=11> */
[----:B0-----:R-:W3:Y:S04]  /*372c0*/  LDL.LU.64 R10, [R1+0x2518] ;  /* 0x00251800010a7983 */ /* 0x001ee80000300a00 */
[----:B------:R0:W-:Y:S04]  /*372d0*/  STL [R1+0x1060], R26 ;  /* 0x0010601a01007387 */ /* 0x0001e80000100800 */
[----:B0-----:R-:W3:Y:S04]  /*372e0*/  LDL.LU.64 R26, [R1+0x2510] ;  /* 0x00251000011a7983 */ /* 0x001ee80000300a00 */
[----:B------:R0:W-:Y:S04]  /*372f0*/  STL.64 [R1+0x2508], R4 ;  /* 0x0025080401007387 */ /* 0x0001e80000100a00 */
[----:B0-----:R1:W4:Y:S04]  /*37300*/  LDL.64 R4, [R1+0x1068] ;  /* 0x0010680001047983 */ /* 0x0013280000100a00 */
[----:B--2---:R-:W-:Y:S04]  /*37310*/  STL.64 [R1+0x24f0], R16 ;  /* 0x0024f01001007387 */ /* 0x004fe80000100a00 */
[----:B------:R0:W-:Y:S04]  /*37320*/  STL.64 [R1+0x24f8], R28 ;  /* 0x0024f81c01007387 */ /* 0x0001e80000100a00 */
[----:B0-----:R-:W2:Y:S04]  /*37330*/  LDL.LU R28, [R1+0x870] ;  /* 0x00087000011c7983 */ /* 0x001ea80000300800 */
[----:B------:R0:W-:Y:S04]  /*37340*/  STL.64 [R1+0x2500], R14 ;  /* 0x0025000e01007387 */ /* 0x0001e80000100a00 */
[----:B0-----:R1:W2:Y:S04]  /*37350*/  LDL.64 R14, [R1+0x1060] ;  /* 0x00106000010e7983 */ /* 0x0012a80000100a00 */
[----:B---3--:R0:W-:Y:S04]  /*37360*/  STL.64 [R1+0x24d8], R26 ;  /* 0x0024d81a01007387 */ /* 0x0081e80000100a00 */
[----:B0-----:R-:W3:Y:S01]  /*37370*/  LDL.LU R26, [R1+0x860] ;  /* 0x00086000011a7983 */ /* 0x001ee20000300800 */
[----:B----4-:R-:W-:-:S05]  /*37380*/  IMAD.X R5, R19, 0x1, R2, P2 ;  /* 0x0000000113057824 */ /* 0x010fca00010e0602 */
[----:B------:R0:W-:Y:S04]  /*37390*/  STL [R1+0x106c], R5 ;  /* 0x00106c0501007387 */ /* 0x0001e80000100800 */
[----:B0-----:R-:W4:Y:S01]  /*373a0*/  LDL.LU.64 R4, [R1+0x2508] ;  /* 0x0025080001047983 */ /* 0x001f220000300a00 */
[----:B--2---:R-:W-:Y:S02]  /*373b0*/  SHF.R.S32.HI R18, RZ, 0x1f, R28 ;  /* 0x0000001fff127819 */ /* 0x004fe4000001141c */
[----:B------:R-:W-:-:S05]  /*373c0*/  IADD3 R16, P3, PT, R28, R0, RZ ;  /* 0x000000001c107210 */ /* 0x000fca0007f7e0ff */
[----:B------:R-:W-:Y:S02]  /*373d0*/  IMAD.X R17, R18, 0x1, R2, P3 ;  /* 0x0000000112117824 */ /* 0x000fe400018e0602 */
[----:B----4-:R-:W-:Y:S01]  /*373e0*/  IMAD.X R15, R19, 0x1, R4, P5 ;  /* 0x00000001130f7824 */ /* 0x010fe200028e0604 */
[----:B------:R-:W-:-:S04]  /*373f0*/  IADD3 R28, P5, PT, R28, R3, RZ ;  /* 0x000000031c1c7210 */ /* 0x000fc80007fbe0ff */
[----:B------:R0:W-:Y:S04]  /*37400*/  STL [R1+0x1064], R15 ;  /* 0x0010640f01007387 */ /* 0x0001e80000100800 */
[----:B0-----:R-:W2:Y:S04]  /*37410*/  LDL.LU.64 R14, [R1+0x2500] ;  /* 0x00250000010e7983 */ /* 0x001ea80000300a00 */
[----:B------:R3:W-:Y:S04]  /*37420*/  STL.64 [R1+0x24e8], R4 ;  /* 0x0024e80401007387 */ /* 0x0007e80000100a00 */
[----:B------:R0:W-:Y:S01]  /*37430*/  STL [R1+0x1050], R28 ;  /* 0x0010501c01007387 */ /* 0x0001e20000100800 */
[----:B---3--:R-:W-:-:S03]  /*37440*/  IADD3 R4, P2, PT, R26, R0, RZ ;  /* 0x000000001a047210 */ /* 0x008fc60007f5e0ff */
[----:B0-----:R-:W3:Y:S04]  /*37450*/  LDL.LU.64 R28, [R1+0x24f8] ;  /* 0x0024f800011c7983 */ /* 0x001ee80000300a00 */
[----:B------:R0:W-:Y:S04]  /*37460*/  STL.64 [R1+0x1058], R16 ;  /* 0x0010581001007387 */ /* 0x0001e80000100a00 */
[----:B0-----:R-:W4:Y:S04]  /*37470*/  LDL.LU.64 R16, [R1+0x24f0] ;  /* 0x0024f00001107983 */ /* 0x001f280000300a00 */
[----:B------:R0:W-:Y:S04]  /*37480*/  STL.64 [R1+0x24e0], R2 ;  /* 0x0024e00201007387 */ /* 0x0001e80000100a00 */
[----:B0-----:R1:W2:Y:S04]  /*37490*/  LDL.64 R2, [R1+0x1050] ;  /* 0x0010500001027983 */ /* 0x0012a80000100a00 */
[----:B------:R0:W-:Y:S04]  /*374a0*/  STL [R1+0x1048], R4 ;  /* 0x0010480401007387 */ /* 0x0001e80000100800 */
[----:B0-----:R-:W2:Y:S02]  /*374b0*/  LDL.LU.64 R4, [R1+0x24e8] ;  /* 0x0024e80001047983 */ /* 0x001ea40000300a00 */
[----:B--2---:R-:W-:-:S05]  /*374c0*/  IMAD.X R3, R18, 0x1, R4, P5 ;  /* 0x0000000112037824 */ /* 0x004fca00028e0604 */
[----:B------:R0:W-:Y:S04]  /*374d0*/  STL [R1+0x1054], R3 ;  /* 0x0010540301007387 */ /* 0x0001e80000100800 */
[----:B0-----:R-:W2:Y:S01]  /*374e0*/  LDL.LU.64 R2, [R1+0x24e0] ;  /* 0x0024e00001027983 */ /* 0x001ea20000300a00 */
[----:B------:R-:W-:Y:S02]  /*374f0*/  SHF.R.S32.HI R19, RZ, 0x1f, R26 ;  /* 0x0000001fff137819 */ /* 0x000fe4000001141a */
[----:B--2---:R-:W-:-:S05]  /*37500*/  IADD3 R26, P5, PT, R26, R3, RZ ;  /* 0x000000031a1a7210 */ /* 0x004fca0007fbe0ff */
[----:B------:R0:W-:Y:S04]  /*37510*/  STL [R1+0x1040], R26 ;  /* 0x0010401a01007387 */ /* 0x0001e80000100800 */
[----:B0-----:R-:W2:Y:S04]  /*37520*/  LDL.LU.64 R26, [R1+0x24d8] ;  /* 0x0024d800011a7983 */ /* 0x001ea80000300a00 */
[----:B--2---:R0:W-:Y:S04]  /*37530*/  STL.64 [R1+0x24c8], R26 ;  /* 0x0024c81a01007387 */ /* 0x0041e80000100a00 */
[----:B0-----:R-:W2:Y:S04]  /*37540*/  LDL.64 R26, [R1+0x1040] ;  /* 0x00104000011a7983 */ /* 0x001ea80000100a00 */
[----:B--2---:R0:W-:Y:S04]  /*37550*/  STL [R1+0x24d0], R26 ;  /* 0x0024d01a01007387 */ /* 0x0041e80000100800 */
[----:B0-----:R1:W2:Y:S04]  /*37560*/  LDL.64 R26, [R1+0x1048] ;  /* 0x00104800011a7983 */ /* 0x0012a80000100a00 */
[----:B----4-:R-:W-:Y:S04]  /*37570*/  STL.64 [R1+0x24c0], R16 ;  /* 0x0024c01001007387 */ /* 0x010fe80000100a00 */
[----:B------:R0:W-:Y:S04]  /*37580*/  STL.64 [R1+0x24b0], R22 ;  /* 0x0024b01601007387 */ /* 0x0001e80000100a00 */
[----:B0-----:R-:W4:Y:S01]  /*37590*/  LDL.LU R23, [R1+0x850] ;  /* 0x0008500001177983 */ /* 0x001f220000300800 */
[----:B--2---:R-:W-:-:S05]  /*375a0*/  IMAD.X R27, R19, 0x1, R2, P2 ;  /* 0x00000001131b7824 */ /* 0x004fca00010e0602 */
[----:B------:R0:W-:Y:S04]  /*375b0*/  STL [R1+0x104c], R27 ;  /* 0x00104c1b01007387 */ /* 0x0001e80000100800 */
[----:B------:R1:W2:Y:S01]  /*375c0*/  LDL.LU R26, [R1+0x24d0] ;  /* 0x0024d000011a7983 */ /* 0x0002a20000300800 */
[----:B0-----:R-:W-:-:S05]  /*375d0*/  IMAD.X R27, R19, 0x1, R4, P5 ;  /* 0x00000001131b7824 */ /* 0x001fca00028e0604 */
[----:B------:R2:W-:Y:S04]  /*375e0*/  STL [R1+0x1044], R27 ;  /* 0x0010441b01007387 */ /* 0x0005e80000100800 */
[----:B--2---:R-:W2:Y:S04]  /*375f0*/  LDL.LU.64 R26, [R1+0x24c8] ;  /* 0x0024c800011a7983 */ /* 0x004ea80000300a00 */
[----:B------:R-:W-:Y:S01]  /*37600*/  STL.64 [R1+0x24b8], R4 ;  /* 0x0024b80401007387 */ /* 0x000fe20000100a00 */
[----:B----4-:R-:W-:-:S03]  /*37610*/  SHF.R.S32.HI R18, RZ, 0x1f, R23 ;  /* 0x0000001fff127819 */ /* 0x010fc60000011417 */
[----:B--2---:R0:W-:Y:S04]  /*37620*/  STL.64 [R1+0x24a8], R26 ;  /* 0x0024a81a01007387 */ /* 0x0041e80000100a00 */
[----:B0-----:R-:W2:Y:S01]  /*37630*/  LDL.LU R26, [R1+0x840] ;  /* 0x00084000011a7983 */ /* 0x001ea20000300800 */
[----:B------:R-:W-:-:S05]  /*37640*/  IADD3 R16, P3, PT, R23, R0, RZ ;  /* 0x0000000017107210 */ /* 0x000fca0007f7e0ff */
[----:B------:R-:W-:-:S05]  /*37650*/  IMAD.X R17, R18, 0x1, R2, P3 ;  /* 0x0000000112117824 */ /* 0x000fca00018e0602 */
[----:B------:R0:W-:Y:S04]  /*37660*/  STL.64 [R1+0x1038], R16 ;  /* 0x0010381001007387 */ /* 0x0001e80000100a00 */
[----:B0-----:R-:W4:Y:S01]  /*37670*/  LDL.LU.64 R16, [R1+0x24c0] ;  /* 0x0024c00001107983 */ /* 0x001f220000300a00 */
[----:B--2---:R-:W-:-:S05]  /*37680*/  IADD3 R4, P2, PT, R26, R0, RZ ;  /* 0x000000001a047210 */ /* 0x004fca0007f5e0ff */
[----:B------:R0:W-:Y:S04]  /*37690*/  STL [R1+0x1028], R4 ;  /* 0x0010280401007387 */ /* 0x0001e80000100800 */
[----:B0-----:R-:W2:Y:S01]  /*376a0*/  LDL.LU.64 R4, [R1+0x24b8] ;  /* 0x0024b80001047983 */ /* 0x001ea20000300a00 */
[----:B------:R-:W-:Y:S02]  /*376b0*/  IADD3 R22, P5, PT, R23, R3, RZ ;  /* 0x0000000317167210 */ /* 0x000fe40007fbe0ff */
[----:B------:R-:W-:-:S03]  /*376c0*/  SHF.R.S32.HI R19, RZ, 0x1f, R26 ;  /* 0x0000001fff137819 */ /* 0x000fc6000001141a */
[----:B--2---:R-:W-:Y:S01]  /*376d0*/  IMAD.X R23, R18, 0x1, R4, P5 ;  /* 0x0000000112177824 */ /* 0x004fe200028e0604 */
[----:B------:R-:W-:-:S04]  /*376e0*/  IADD3 R26, P5, PT, R26, R3, RZ ;  /* 0x000000031a1a7210 */ /* 0x000fc80007fbe0ff */
[----:B------:R0:W-:Y:S04]  /*376f0*/  STL.64 [R1+0x1030], R22 ;  /* 0x0010301601007387 */ /* 0x0001e80000100a00 */
[----:B0-----:R-:W2:Y:S04]  /*37700*/  LDL.LU.64 R22, [R1+0x24b0] ;  /* 0x0024b00001167983 */ /* 0x001ea80000300a00 */
        /* <DEDUP_REMOVED lines=8> */
[----:B------:R0:W-:Y:S04]  /*37790*/  STL.64 [R1+0x2480], R14 ;  /* 0x0024800e01007387 */ /* 0x0001e80000100a00 */
[----:B0-----:R-:W3:Y:S04]  /*377a0*/  LDL.LU R15, [R1+0x830] ;  /* 0x00083000010f7983 */ /* 0x001ee80000300800 */
[----:B------:R-:W-:Y:S04]  /*377b0*/  STL.64 [R1+0x2488], R10 ;  /* 0x0024880a01007387 */ /* 0x000fe80000100a00 */
[----:B------:R0:W-:Y:S04]  /*377c0*/  STL.64 [R1+0x2478], R22 ;  /* 0x0024781601007387 */ /* 0x0001e80000100a00 */
[----:B0-----:R-:W2:Y:S04]  /*377d0*/  LDL.LU R22, [R1+0x820] ;  /* 0x0008200001167983 */ /* 0x001ea80000300800 */
[----:B------:R0:W-:Y:S04]  /*377e0*/  STL [R1+0x102c], R5 ;  /* 0x00102c0501007387 */ /* 0x0001e80000100800 */
[----:B0-----:R-:W2:Y:S02]  /*377f0*/  LDL.LU.64 R4, [R1+0x24a0] ;  /* 0x0024a00001047983 */ /* 0x001ea40000300a00 */
[----:B--2---:R-:W-:-:S05]  /*37800*/  IMAD.X R27, R19, 0x1, R4, P5 ;  /* 0x00000001131b7824 */ /* 0x004fca00028e0604 */
[----:B------:R0:W-:Y:S04]  /*37810*/  STL [R1+0x1024], R27 ;  /* 0x0010241b01007387 */ /* 0x0001e80000100800 */
[----:B0-----:R-:W2:Y:S01]  /*37820*/  LDL.LU.64 R26, [R1+0x2498] ;  /* 0x00249800011a7983 */ /* 0x001ea20000300a00 */
[----:B---3--:R-:W-:Y:S02]  /*37830*/  SHF.R.S32.HI R18, RZ, 0x1f, R15 ;  /* 0x0000001fff127819 */ /* 0x008fe4000001140f */
[C---:B------:R-:W-:Y:S02]  /*37840*/  IADD3 R24, P3, PT, R15.reuse, R0, RZ ;  /* 0x000000000f187210 */ /* 0x040fe40007f7e0ff */
[----:B------:R-:W-:-:S03]  /*37850*/  IADD3 R14, P5, PT, R15, R3, RZ ;  /* 0x000000030f0e7210 */ /* 0x000fc60007fbe0ff */
[----:B------:R-:W-:Y:S01]  /*37860*/  IMAD.X R25, R18, 0x1, R2, P3 ;  /* 0x0000000112197824 */ /* 0x000fe200018e0602 */
[----:B------:R-:W-:Y:S01]  /*37870*/  IADD3 R10, P2, PT, R22, R0, RZ ;  /* 0x00000000160a7210 */ /* 0x000fe20007f5e0ff */
[----:B------:R-:W-:Y:S01]  /*37880*/  IMAD.X R15, R18, 0x1, R4, P5 ;  /* 0x00000001120f7824 */ /* 0x000fe200028e0604 */
[----:B------:R-:W-:Y:S02]  /*37890*/  SHF.R.S32.HI R19, RZ, 0x1f, R22 ;  /* 0x0000001fff137819 */ /* 0x000fe40000011416 */
[----:B------:R0:W-:Y:S01]  /*378a0*/  STL.64 [R1+0x1018], R24 ;  /* 0x0010181801007387 */ /* 0x0001e20000100a00 */
[----:B------:R-:W-:-:S03]  /*378b0*/  IADD3 R22, P5, PT, R22, R3, RZ ;  /* 0x0000000316167210 */ /* 0x000fc60007fbe0ff */
[----:B0-----:R-:W3:Y:S04]  /*378c0*/  LDL.LU.64 R24, [R1+0x2490] ;  /* 0x0024900001187983 */ /* 0x001ee80000300a00 */
[----:B------:R0:W-:Y:S04]  /*378d0*/  STL [R1+0x1008], R10 ;  /* 0x0010080a01007387 */ /* 0x0001e80000100800 */
[----:B0-----:R-:W3:Y:S04]  /*378e0*/  LDL.LU.64 R10, [R1+0x2488] ;  /* 0x00248800010a7983 */ /* 0x001ee80000300a00 */
[----:B------:R0:W-:Y:S04]  /*378f0*/  STL.64 [R1+0x1010], R14 ;  /* 0x0010100e01007387 */ /* 0x0001e80000100a00 */
[----:B0-----:R-:W3:Y:S04]  /*37900*/  LDL.LU.64 R14, [R1+0x2480] ;  /* 0x00248000010e7983 */ /* 0x001ee80000300a00 */
[----:B------:R0:W-:Y:S04]  /*37910*/  STL [R1+0x1000], R22 ;  /* 0x0010001601007387 */ /* 0x0001e80000100800 */
[----:B0-----:R-:W3:Y:S04]  /*37920*/  LDL.LU.64 R22, [R1+0x2478] ;  /* 0x0024780001167983 */ /* 0x001ee80000300a00 */
[----:B------:R0:W-:Y:S04]  /*37930*/  STL.64 [R1+0x2470], R4 ;  /* 0x0024700401007387 */ /* 0x0001e80000100a00 */
[----:B0-----:R1:W3:Y:S04]  /*37940*/  LDL.64 R4, [R1+0x1008] ;  /* 0x0010080001047983 */ /* 0x0012e80000100a00 */
[----:B--2---:R0:W-:Y:S04]  /*37950*/  STL.64 [R1+0x2468], R26 ;  /* 0x0024681a01007387 */ /* 0x0041e80000100a00 */
[----:B0-----:R1:W2:Y:S04]  /*37960*/  LDL.64 R26, [R1+0x1000] ;  /* 0x00100000011a7983 */ /* 0x0012a80000100a00 */
[----:B------:R0:W-:Y:S04]  /*37970*/  STL.64 [R1+0x2448], R20 ;  /* 0x0024481401007387 */ /* 0x0001e80000100a00 */
[----:B0-----:R-:W2:Y:S01]  /*37980*/  LDL.LU R20, [R1+0x800] ;  /* 0x0008000001147983 */ /* 0x001ea20000300800 */
[----:B---3--:R-:W-:-:S03]  /*37990*/  IMAD.X R5, R19, 0x1, R2, P2 ;  /* 0x0000000113057824 */ /* 0x008fc600010e0602 */
[----:B--2---:R-:W-:Y:S04]  /*379a0*/  STL.64 [R1+0x2460], R20 ;  /* 0x0024601401007387 */ /* 0x004fe80000100a00 */
[----:B------:R0:W-:Y:S04]  /*379b0*/  STL.64 [R1+0x2450], R14 ;  /* 0x0024500e01007387 */ /* 0x0001e80000100a00 */
[----:B0-----:R-:W2:Y:S04]  /*379c0*/  LDL.LU R15, [R1+0x810] ;  /* 0x00081000010f7983 */ /* 0x001ea80000300800 */
[----:B------:R-:W-:Y:S04]  /*379d0*/  STL.64 [R1+0x2458], R10 ;  /* 0x0024580a01007387 */ /* 0x000fe80000100a00 */
[----:B------:R0:W-:Y:S04]  /*379e0*/  STL [R1+0x100c], R5 ;  /* 0x00100c0501007387 */ /* 0x0001e80000100800 */
[----:B0-----:R-:W3:Y:S01]  /*379f0*/  LDL.LU.64 R4, [R1+0x2470] ;  /* 0x0024700001047983 */ /* 0x001ee20000300a00 */
[----:B--2---:R-:W-:-:S02]  /*37a00*/  SHF.R.S32.HI R18, RZ, 0x1f, R15 ;  /* 0x0000001fff127819 */ /* 0x004fc4000001140f */
[----:B------:R-:W-:-:S05]  /*37a10*/  IADD3 R20, P3, PT, R15, R0, RZ ;  /* 0x000000000f147210 */ /* 0x000fca0007f7e0ff */
[----:B------:R-:W-:Y:S02]  /*37a20*/  IMAD.X R21, R18, 0x1, R2, P3 ;  /* 0x0000000112157824 */ /* 0x000fe400018e0602 */
[----:B---3--:R-:W-:-:S05]  /*37a30*/  IMAD.X R27, R19, 0x1, R4, P5 ;  /* 0x00000001131b7824 */ /* 0x008fca00028e0604 */
[----:B------:R0:W-:Y:S04]  /*37a40*/  STL [R1+0x1004], R27 ;  /* 0x0010041b01007387 */ /* 0x0001e80000100800 */
[----:B0-----:R-:W2:Y:S04]  /*37a50*/  LDL.LU.64 R26, [R1+0x2468] ;  /* 0x00246800011a7983 */ /* 0x001ea80000300a00 */
[----:B------:R0:W-:Y:S04]  /*37a60*/  STL.64 [R1+0xff8], R20 ;  /* 0x000ff81401007387 */ /* 0x0001e80000100a00 */
[----:B0-----:R-:W3:Y:S01]  /*37a70*/  LDL.LU.64 R20, [R1+0x2460] ;  /* 0x0024600001147983 */ /* 0x001ee20000300a00 */
[----:B------:R-:W-:-:S05]  /*37a80*/  IADD3 R14, P5, PT, R15, R3, RZ ;  /* 0x000000030f0e7210 */ /* 0x000fca0007fbe0ff */
[----:B------:R-:W-:Y:S01]  /*37a90*/  IMAD.X R15, R18, 0x1, R4, P5 ;  /* 0x00000001120f7824 */ /* 0x000fe200028e0604 */
[----:B---3--:R-:W-:-:S05]  /*37aa0*/  IADD3 R10, P2, PT, R20, R0, RZ ;  /* 0x00000000140a7210 */ /* 0x008fca0007f5e0ff */
[----:B------:R0:W-:Y:S04]  /*37ab0*/  STL [R1+0xfe8], R10 ;  /* 0x000fe80a01007387 */ /* 0x0001e80000100800 */
[----:B0-----:R-:W3:Y:S04]  /*37ac0*/  LDL.LU.64 R10, [R1+0x2458] ;  /* 0x00245800010a7983 */ /* 0x001ee80000300a00 */
[----:B------:R0:W-:Y:S04]  /*37ad0*/  STL.64 [R1+0xff0], R14 ;  /* 0x000ff00e01007387 */ /* 0x0001e80000100a00 */
[----:B0-----:R-:W2:Y:S01]  /*37ae0*/  LDL.LU.64 R14, [R1+0x2450] ;  /* 0x00245000010e7983 */ /* 0x001ea20000300a00 */
[----:B------:R-:W-:-:S02]  /*37af0*/  SHF.R.S32.HI R19, RZ, 0x1f, R20 ;  /* 0x0000001fff137819 */ /* 0x000fc40000011414 */
[----:B------:R-:W-:-:S05]  /*37b00*/  IADD3 R20, P5, PT, R20, R3, RZ ;  /* 0x0000000314147210 */ /* 0x000fca0007fbe0ff */
[----:B------:R0:W-:Y:S04]  /*37b10*/  STL [R1+0xfe0], R20 ;  /* 0x000fe01401007387 */ /* 0x0001e80000100800 */
[----:B0-----:R-:W3:Y:S04]  /*37b20*/  LDL.LU.64 R20, [R1+0x2448] ;  /* 0x0024480001147983 */ /* 0x001ee80000300a00 */
[----:B--2---:R-:W-:Y:S04]  /*37b30*/  STL.64 [R1+0x2430], R14 ;  /* 0x0024300e01007387 */ /* 0x004fe80000100a00 */
[----:B------:R0:W-:Y:S04]  /*37b40*/  STL.64 [R1+0x2440], R4 ;  /* 0x0024400401007387 */ /* 0x0001e80000100a00 */
[----:B0-----:R1:W2:Y:S04]  /*37b50*/  LDL.64 R4, [R1+0xfe8] ;  /* 0x000fe80001047983 */ /* 0x0012a80000100a00 */
[----:B------:R0:W-:Y:S04]  /*37b60*/  STL.64 [R1+0x2420], R26 ;  /* 0x0024201a01007387 */ /* 0x0001e80000100a00 */
[----:B0-----:R-:W3:Y:S04]  /*37b70*/  LDL.LU R27, [R1+0x7f0] ;  /* 0x0007f000011b7983 */ /* 0x001ee80000300800 */
[----:B----4-:R0:W-:Y:S04]  /*37b80*/  STL.64 [R1+0x2438], R16 ;  /* 0x0024381001007387 */ /* 0x0101e80000100a00 */
[----:B0-----:R1:W4:Y:S04]  /*37b90*/  LDL.64 R16, [R1+0xfe0] ;  /* 0x000fe00001107983 */ /* 0x0013280000100a00 */
[----:B------:R0:W-:Y:S04]  /*37ba0*/  STL.64 [R1+0x2418], R28 ;  /* 0x0024181c01007387 */ /* 0x0001e80000100a00 */
[----:B0-----:R-:W4:Y:S04]  /*37bb0*/  LDL.LU R28, [R1+0x7e0] ;  /* 0x0007e000011c7983 */ /* 0x001f280000300800 */
[----:B------:R-:W-:Y:S01]  /*37bc0*/  STL.64 [R1+0x2428], R6 ;  /* 0x0024280601007387 */ /* 0x000fe20000100a00 */
[----:B--2---:R-:W-:-:S05]  /*37bd0*/  IMAD.X R5, R19, 0x1, R2, P2 ;  /* 0x0000000113057824 */ /* 0x004fca00010e0602 */
[----:B------:R0:W-:Y:S04]  /*37be0*/  STL [R1+0xfec], R5 ;  /* 0x000fec0501007387 */ /* 0x0001e80000100800 */
[----:B0-----:R-:W2:Y:S01]  /*37bf0*/  LDL.LU.64 R4, [R1+0x2440] ;  /* 0x0024400001047983 */ /* 0x001ea20000300a00 */
[----:B---3--:R-:W-:Y:S02]  /*37c00*/  SHF.R.S32.HI R18, RZ, 0x1f, R27 ;  /* 0x0000001fff127819 */ /* 0x008fe4000001141b */
        /* <DEDUP_REMOVED lines=18> */
[----:B------:R-:W-:Y:S04]  /*37d30*/  STL.64 [R1+0x2400], R12 ;  /* 0x0024000c01007387 */ /* 0x000fe80000100a00 */
[----:B------:R0:W-:Y:S04]  /*37d40*/  STL.64 [R1+0x2408], R22 ;  /* 0x0024081601007387 */ /* 0x0001e80000100a00 */
[----:B0-----:R-:W2:Y:S04]  /*37d50*/  LDL.64 R22, [R1+0xfc0] ;  /* 0x000fc00001167983 */ /* 0x001ea80000100a00 */
[----:B--2---:R0:W-:Y:S04]  /*37d60*/  STL [R1+0x2410], R22 ;  /* 0x0024101601007387 */ /* 0x0041e80000100800 */
[----:B0-----:R1:W2:Y:S04]  /*37d70*/  LDL.64 R22, [R1+0xfc8] ;  /* 0x000fc80001167983 */ /* 0x0012a80000100a00 */
[----:B------:R0:W-:Y:S04]  /*37d80*/  STL.64 [R1+0x23e8], R8 ;  /* 0x0023e80801007387 */ /* 0x0001e80000100a00 */
[----:B0-----:R-:W3:Y:S04]  /*37d90*/  LDL.LU R8, [R1+0x7c0] ;  /* 0x0007c00001087983 */ /* 0x001ee80000300800 */
[----:B------:R0:W-:Y:S04]  /*37da0*/  STL.64 [R1+0x23f0], R26 ;  /* 0x0023f01a01007387 */ /* 0x0001e80000100a00 */
[----:B0-----:R-:W3:Y:S04]  /*37db0*/  LDL.LU R27, [R1+0x7d0] ;  /* 0x0007d000011b7983 */ /* 0x001ee80000300800 */
[----:B------:R-:W-:Y:S01]  /*37dc0*/  STL.64 [R1+0x23f8], R16 ;  /* 0x0023f81001007387 */ /* 0x000fe20000100a00 */
[----:B--2---:R-:W-:-:S05]  /*37dd0*/  IMAD.X R23, R19, 0x1, R2, P2 ;  /* 0x0000000113177824 */ /* 0x004fca00010e0602 */
[----:B------:R0:W-:Y:S04]  /*37de0*/  STL [R1+0xfcc], R23 ;  /* 0x000fcc1701007387 */ /* 0x0001e80000100800 */
[----:B------:R1:W2:Y:S01]  /*37df0*/  LDL.LU R22, [R1+0x2410] ;  /* 0x0024100001167983 */ /* 0x0002a20000300800 */
[----:B0-----:R-:W-:-:S05]  /*37e00*/  IMAD.X R23, R19, 0x1, R4, P5 ;  /* 0x0000000113177824 */ /* 0x001fca00028e0604 */
[----:B------:R2:W-:Y:S01]  /*37e10*/  STL [R1+0xfc4], R23 ;  /* 0x000fc41701007387 */ /* 0x0005e20000100800 */
[----:B---3--:R-:W-:Y:S02]  /*37e20*/  SHF.R.S32.HI R18, RZ, 0x1f, R27 ;  /* 0x0000001fff127819 */ /* 0x008fe4000001141b */
[----:B------:R-:W-:-:S05]  /*37e30*/  IADD3 R12, P3, PT, R27, R0, RZ ;  /* 0x000000001b0c7210 */ /* 0x000fca0007f7e0ff */
[----:B------:R-:W-:Y:S01]  /*37e40*/  IMAD.X R13, R18, 0x1, R2, P3 ;  /* 0x00000001120d7824 */ /* 0x000fe200018e0602 */
[----:B--2---:R-:W2:Y:S04]  /*37e50*/  LDL.LU.64 R22, [R1+0x2408] ;  /* 0x0024080001167983 */ /* 0x004ea80000300a00 */
[----:B------:R0:W-:Y:S04]  /*37e60*/  STL.64 [R1+0xfb8], R12 ;  /* 0x000fb80c01007387 */ /* 0x0001e80000100a00 */
[----:B0-----:R-:W3:Y:S01]  /*37e70*/  LDL.LU.64 R12, [R1+0x2400] ;  /* 0x00240000010c7983 */ /* 0x001ee20000300a00 */
[----:B------:R-:W-:-:S02]  /*37e80*/  IADD3 R26, P5, PT, R27, R3, RZ ;  /* 0x000000031b1a7210 */ /* 0x000fc40007fbe0ff */
[----:B------:R-:W-:Y:S02]  /*37e90*/  IADD3 R16, P2, PT, R8, R0, RZ ;  /* 0x0000000008107210 */ /* 0x000fe40007f5e0ff */
[----:B------:R-:W-:Y:S01]  /*37ea0*/  SHF.R.S32.HI R19, RZ, 0x1f, R8 ;  /* 0x0000001fff137819 */ /* 0x000fe20000011408 */
[----:B------:R-:W-:Y:S01]  /*37eb0*/  IMAD.X R27, R18, 0x1, R4, P5 ;  /* 0x00000001121b7824 */ /* 0x000fe200028e0604 */
[----:B------:R-:W-:Y:S01]  /*37ec0*/  IADD3 R8, P5, PT, R8, R3, RZ ;  /* 0x0000000308087210 */ /* 0x000fe20007fbe0ff */
[----:B------:R0:W-:Y:S04]  /*37ed0*/  STL [R1+0xfa8], R16 ;  /* 0x000fa81001007387 */ /* 0x0001e80000100800 */
[----:B0-----:R-:W2:Y:S04]  /*37ee0*/  LDL.LU.64 R16, [R1+0x23f8] ;  /* 0x0023f80001107983 */ /* 0x001ea80000300a00 */
[----:B------:R0:W-:Y:S04]  /*37ef0*/  STL.64 [R1+0xfb0], R26 ;  /* 0x000fb01a01007387 */ /* 0x0001e80000100a00 */
[----:B0-----:R-:W4:Y:S04]  /*37f00*/  LDL.LU.64 R26, [R1+0x23f0] ;  /* 0x0023f000011a7983 */ /* 0x001f280000300a00 */
[----:B------:R0:W-:Y:S04]  /*37f10*/  STL [R1+0xfa0], R8 ;  /* 0x000fa00801007387 */ /* 0x0001e80000100800 */
[----:B0-----:R-:W4:Y:S04]  /*37f20*/  LDL.LU.64 R8, [R1+0x23e8] ;  /* 0x0023e80001087983 */ /* 0x001f280000300a00 */
[----:B------:R0:W-:Y:S04]  /*37f30*/  STL.64 [R1+0x23e0], R28 ;  /* 0x0023e01c01007387 */ /* 0x0001e80000100a00 */
[----:B0-----:R1:W4:Y:S04]  /*37f40*/  LDL.64 R28, [R1+0xfa8] ;  /* 0x000fa800011c7983 */ /* 0x0013280000100a00 */
[----:B------:R0:W-:Y:S04]  /*37f50*/  STL.64 [R1+0x23d8], R24 ;  /* 0x0023d81801007387 */ /* 0x0001e80000100a00 */
[----:B0-----:R1:W4:Y:S04]  /*37f60*/  LDL.64 R24, [R1+0xfa0] ;  /* 0x000fa00001187983 */ /* 0x0013280000100a00 */
[----:B---3--:R0:W-:Y:S04]  /*37f70*/  STL.64 [R1+0x23c0], R12 ;  /* 0x0023c00c01007387 */ /* 0x0081e80000100a00 */
[----:B0-----:R-:W3:Y:S04]  /*37f80*/  LDL.LU R13, [R1+0x7b4] ;  /* 0x0007b400010d7983 */ /* 0x001ee80000300800 */
[----:B------:R-:W-:Y:S04]  /*37f90*/  STL.64 [R1+0x23c8], R14 ;  /* 0x0023c80e01007387 */ /* 0x000fe80000100a00 */
[----:B------:R-:W-:Y:S04]  /*37fa0*/  STL [R1+0x23d0], R15 ;  /* 0x0023d00f01007387 */ /* 0x000fe80000100800 */
[----:B--2---:R0:W-:Y:S04]  /*37fb0*/  STL.64 [R1+0x23b8], R22 ;  /* 0x0023b81601007387 */ /* 0x0041e80000100a00 */
[----:B0-----:R-:W2:Y:S01]  /*37fc0*/  LDL.LU R22, [R1+0x7b0] ;  /* 0x0007b00001167983 */ /* 0x001ea20000300800 */
[----:B----4-:R-:W-:-:S05]  /*37fd0*/  IMAD.X R29, R19, 0x1, R2, P2 ;  /* 0x00000001131d7824 */ /* 0x010fca00010e0602 */
[----:B------:R0:W-:Y:S04]  /*37fe0*/  STL [R1+0xfac], R29 ;  /* 0x000fac1d01007387 */ /* 0x0001e80000100800 */
[----:B0-----:R-:W4:Y:S01]  /*37ff0*/  LDL.LU.64 R28, [R1+0x23e0] ;  /* 0x0023e000011c7983 */ /* 0x001f220000300a00 */
[----:B------:R-:W-:-:S05]  /*38000*/  IMAD.X R25, R19, 0x1, R4, P5 ;  /* 0x0000000113197824 */ /* 0x000fca00028e0604 */
[----:B------:R0:W-:Y:S04]  /*38010*/  STL [R1+0xfa4], R25 ;  /* 0x000fa41901007387 */ /* 0x0001e80000100800 */
[----:B0-----:R-:W4:Y:S01]  /*38020*/  LDL.LU.64 R24, [R1+0x23d8] ;  /* 0x0023d80001187983 */ /* 0x001f220000300a00 */
[----:B---3--:R-:W-:Y:S02]  /*38030*/  SHF.R.S32.HI R18, RZ, 0x1f, R13 ;  /* 0x0000001fff127819 */ /* 0x008fe4000001140d */
[----:B------:R-:W-:-:S05]  /*38040*/  IADD3 R14, P3, PT, R13, R0, RZ ;  /* 0x000000000d0e7210 */ /* 0x000fca0007f7e0ff */
[----:B------:R-:W-:-:S05]  /*38050*/  IMAD.X R15, R18, 0x1, R2, P3 ;  /* 0x00000001120f7824 */ /* 0x000fca00018e0602 */
[----:B------:R0:W-:Y:S04]  /*38060*/  STL.64 [R1+0xf98], R14 ;  /* 0x000f980e01007387 */ /* 0x0001e80000100a00 */
[----:B0-----:R1:W3:Y:S01]  /*38070*/  LDL.LU R15, [R1+0x23d0] ;  /* 0x0023d000010f7983 */ /* 0x0012e20000300800 */
[-C--:B------:R-:W-:Y:S02]  /*38080*/  IADD3 R12, P5, PT, R13, R3.reuse, RZ ;  /* 0x000000030d0c7210 */ /* 0x080fe40007fbe0ff */
[----:B--2---:R-:W-:Y:S02]  /*38090*/  IADD3 R14, P2, PT, R22, R0, RZ ;  /* 0x00000000160e7210 */ /* 0x004fe40007f5e0ff */
[----:B------:R-:W-:Y:S01]  /*380a0*/  SHF.R.S32.HI R19, RZ, 0x1f, R22 ;  /* 0x0000001fff137819 */ /* 0x000fe20000011416 */
[----:B------:R-:W-:Y:S01]  /*380b0*/  IMAD.X R13, R18, 0x1, R4, P5 ;  /* 0x00000001120d7824 */ /* 0x000fe200028e0604 */
[----:B------:R-:W-:Y:S01]  /*380c0*/  IADD3 R22, P5, PT, R22, R3, RZ ;  /* 0x0000000316167210 */ /* 0x000fe20007fbe0ff */
[----:B------:R3:W-:Y:S04]  /*380d0*/  STL [R1+0xf88], R14 ;  /* 0x000f880e01007387 */ /* 0x0007e80000100800 */
[----:B---3--:R-:W2:Y:S04]  /*380e0*/  LDL.LU.64 R14, [R1+0x23c8] ;  /* 0x0023c800010e7983 */ /* 0x008ea80000300a00 */
[----:B------:R0:W-:Y:S04]  /*380f0*/  STL.64 [R1+0xf90], R12 ;  /* 0x000f900c01007387 */ /* 0x0001e80000100a00 */
[----:B0-----:R-:W3:Y:S04]  /*38100*/  LDL.LU.64 R12, [R1+0x23c0] ;  /* 0x0023c000010c7983 */ /* 0x001ee80000300a00 */
[----:B------:R0:W-:Y:S04]  /*38110*/  STL [R1+0xf80], R22 ;  /* 0x000f801601007387 */ /* 0x0001e80000100800 */
[----:B0-----:R-:W2:Y:S04]  /*38120*/  LDL.LU.64 R22, [R1+0x23b8] ;  /* 0x0023b80001167983 */ /* 0x001ea80000300a00 */
[----:B------:R-:W-:Y:S04]  /*38130*/  STL.64 [R1+0x2398], R16 ;  /* 0x0023981001007387 */ /* 0x000fe80000100a00 */
[----:B----4-:R0:W-:Y:S04]  /*38140*/  STL.64 [R1+0x23a0], R28 ;  /* 0x0023a01c01007387 */ /* 0x0101e80000100a00 */
[----:B0-----:R-:W4:Y:S04]  /*38150*/  LDL.LU R28, [R1+0x7a0] ;  /* 0x0007a000011c7983 */ /* 0x001f280000300800 */
[----:B------:R0:W-:Y:S04]  /*38160*/  STL.64 [R1+0x23a8], R24 ;  /* 0x0023a81801007387 */ /* 0x0001e80000100a00 */
        /* <DEDUP_REMOVED lines=9> */
[----:B----4-:R-:W-:Y:S02]  /*38200*/  SHF.R.S32.HI R18, RZ, 0x1f, R28 ;  /* 0x0000001fff127819 */ /* 0x010fe4000001141c */
[C---:B------:R-:W-:Y:S01]  /*38210*/  IADD3 R16, P3, PT, R28.reuse, R0, RZ ;  /* 0x000000001c107210 */ /* 0x040fe20007f7e0ff */
[----:B0-----:R-:W-:Y:S01]  /*38220*/  IMAD.X R25, R19, 0x1, R4, P5 ;  /* 0x0000000113197824 */ /* 0x001fe200028e0604 */
[----:B------:R-:W-:-:S03]  /*38230*/  IADD3 R28, P5, PT, R28, R3, RZ ;  /* 0x000000031c1c7210 */ /* 0x000fc60007fbe0ff */
[----:B------:R-:W-:Y:S01]  /*38240*/  IMAD.X R17, R18, 0x1, R2, P3 ;  /* 0x0000000112117824 */ /* 0x000fe200018e0602 */
[----:B------:R2:W-:Y:S04]  /*38250*/  STL [R1+0xf84], R25 ;  /* 0x000f841901007387 */ /* 0x0005e80000100800 */
[----:B--2---:R-:W2:Y:S04]  /*38260*/  LDL.LU.64 R24, [R1+0x23a8] ;  /* 0x0023a80001187983 */ /* 0x004ea80000300a00 */
[----:B------:R0:W-:Y:S04]  /*38270*/  STL [R1+0xf70], R28 ;  /* 0x000f701c01007387 */ /* 0x0001e80000100800 */
[----:B0-----:R-:W4:Y:S04]  /*38280*/  LDL.LU.64 R28, [R1+0x23a0] ;  /* 0x0023a000011c7983 */ /* 0x001f280000300a00 */
        /* <DEDUP_REMOVED lines=18> */
[----:B--2---:R-:W2:Y:S04]  /*383b0*/  LDL R27, [R1+0x780] ;  /* 0x00078000011b7983 */ /* 0x004ea80000100800 */
[----:B------:R0:W-:Y:S04]  /*383c0*/  STL.64 [R1+0x2368], R24 ;  /* 0x0023681801007387 */ /* 0x0001e80000100a00 */
[----:B0-----:R-:W3:Y:S01]  /*383d0*/  LDL.LU R25, [R1+0x780] ;  /* 0x0007800001197983 */ /* 0x001ee20000300800 */
[----:B--2---:R-:W-:-:S02]  /*383e0*/  SHF.R.S32.HI R18, RZ, 0x1f, R27 ;  /* 0x0000001fff127819 */ /* 0x004fc4000001141b */
[----:B------:R-:W-:Y:S01]  /*383f0*/  IADD3 R24, P3, PT, R27, R0, RZ ;  /* 0x000000001b187210 */ /* 0x000fe20007f7e0ff */
[----:B------:R-:W-:-:S05]  /*38400*/  IMAD.X R27, R19, 0x1, R2, P2 ;  /* 0x00000001131b7824 */ /* 0x000fca00010e0602 */
[----:B------:R0:W-:Y:S04]  /*38410*/  STL [R1+0xf6c], R27 ;  /* 0x000f6c1b01007387 */ /* 0x0001e80000100800 */
[----:B------:R1:W2:Y:S01]  /*38420*/  LDL.LU R26, [R1+0x2378] ;  /* 0x00237800011a7983 */ /* 0x0002a20000300800 */
[----:B0-----:R-:W-:-:S03]  /*38430*/  IMAD.X R27, R19, 0x1, R4, P5 ;  /* 0x00000001131b7824 */ /* 0x001fc600028e0604 */
[----:B------:R0:W-:Y:S04]  /*38440*/  STL.64 [R1+0x2350], R16 ;  /* 0x0023501001007387 */ /* 0x0001e80000100a00 */
[----:B0-----:R-:W3:Y:S04]  /*38450*/  LDL.LU R16, [R1+0x770] ;  /* 0x0007700001107983 */ /* 0x001ee80000300800 */
[----:B------:R2:W-:Y:S04]  /*38460*/  STL [R1+0xf64], R27 ;  /* 0x000f641b01007387 */ /* 0x0005e80000100800 */
[----:B--2---:R-:W2:Y:S04]  /*38470*/  LDL.LU.64 R26, [R1+0x2370] ;  /* 0x00237000011a7983 */ /* 0x004ea80000300a00 */
[----:B------:R3:W-:Y:S02]  /*38480*/  STL.64 [R1+0x2360], R4 ;  /* 0x0023600401007387 */ /* 0x0007e40000100a00 */
[----:B---3--:R-:W-:-:S02]  /*38490*/  IADD3 R4, P2, PT, R16, R0, RZ ;  /* 0x0000000010047210 */ /* 0x008fc40007f5e0ff */
[----:B--2---:R0:W-:Y:S02]  /*384a0*/  STL.64 [R1+0x2358], R26 ;  /* 0x0023581a01007387 */ /* 0x0041e40000100a00 */
[----:B0-----:R-:W-:Y:S01]  /*384b0*/  IADD3 R26, P5, PT, R25, R3, RZ ;  /* 0x00000003191a7210 */ /* 0x001fe20007fbe0ff */
[----:B------:R-:W-:-:S05]  /*384c0*/  IMAD.X R25, R18, 0x1, R2, P3 ;  /* 0x0000000112197824 */ /* 0x000fca00018e0602 */
[----:B------:R0:W-:Y:S04]  /*384d0*/  STL.64 [R1+0xf58], R24 ;  /* 0x000f581801007387 */ /* 0x0001e80000100a00 */
[----:B0-----:R-:W2:Y:S04]  /*384e0*/  LDL.LU.64 R24, [R1+0x2368] ;  /* 0x0023680001187983 */ /* 0x001ea80000300a00 */
[----:B------:R0:W-:Y:S04]  /*384f0*/  STL [R1+0xf48], R4 ;  /* 0x000f480401007387 */ /* 0x0001e80000100800 */
[----:B0-----:R-:W3:Y:S01]  /*38500*/  LDL.LU.64 R4, [R1+0x2360] ;  /* 0x0023600001047983 */ /* 0x001ee20000300a00 */
[----:B------:R-:W-:Y:S01]  /*38510*/  SHF.R.S32.HI R19, RZ, 0x1f, R16 ;  /* 0x0000001fff137819 */ /* 0x000fe20000011410 */
[----:B---3--:R-:W-:Y:S01]  /*38520*/  IMAD.X R27, R18, 0x1, R4, P5 ;  /* 0x00000001121b7824 */ /* 0x008fe200028e0604 */
[----:B------:R-:W-:-:S04]  /*38530*/  IADD3 R16, P5, PT, R16, R3, RZ ;  /* 0x0000000310107210 */ /* 0x000fc80007fbe0ff */
[----:B------:R0:W-:Y:S04]  /*38540*/  STL.64 [R1+0xf50], R26 ;  /* 0x000f501a01007387 */ /* 0x0001e80000100a00 */
[----:B0-----:R-:W3:Y:S04]  /*38550*/  LDL.LU.64 R26, [R1+0x2358] ;  /* 0x00235800011a7983 */ /* 0x001ee80000300a00 */
[----:B------:R0:W-:Y:S04]  /*38560*/  STL [R1+0xf40], R16 ;  /* 0x000f401001007387 */ /* 0x0001e80000100800 */
[----:B0-----:R-:W3:Y:S04]  /*38570*/  LDL.LU.64 R16, [R1+0x2350] ;  /* 0x0023500001107983 */ /* 0x001ee80000300a00 */
[----:B------:R0:W-:Y:S04]  /*38580*/  STL.64 [R1+0x2348], R4 ;  /* 0x0023480401007387 */ /* 0x0001e80000100a00 */
[----:B0-----:R1:W3:Y:S04]  /*38590*/  LDL.64 R4, [R1+0xf48] ;  /* 0x000f480001047983 */ /* 0x0012e80000100a00 */
[----:B------:R0:W-:Y:S04]  /*385a0*/  STL.64 [R1+0x2340], R10 ;  /* 0x0023400a01007387 */ /* 0x0001e80000100a00 */
[----:B0-----:R1:W4:Y:S04]  /*385b0*/  LDL.64 R10, [R1+0xf40] ;  /* 0x000f4000010a7983 */ /* 0x0013280000100a00 */
[----:B--2---:R-:W-:Y:S04]  /*385c0*/  STL.64 [R1+0x2338], R24 ;  /* 0x0023381801007387 */ /* 0x004fe80000100a00 */
[----:B------:R0:W-:Y:S04]  /*385d0*/  STL.64 [R1+0x2328], R12 ;  /* 0x0023280c01007387 */ /* 0x0001e80000100a00 */
[----:B0-----:R-:W2:Y:S04]  /*385e0*/  LDL.LU R13, [R1+0x760] ;  /* 0x00076000010d7983 */ /* 0x001ea80000300800 */
[----:B------:R-:W-:Y:S04]  /*385f0*/  STL.64 [R1+0x2330], R22 ;  /* 0x0023301601007387 */ /* 0x000fe80000100a00 */
[----:B------:R0:W-:Y:S04]  /*38600*/  STL.64 [R1+0x2320], R14 ;  /* 0x0023200e01007387 */ /* 0x0001e80000100a00 */
[----:B0-----:R-:W4:Y:S01]  /*38610*/  LDL.LU R14, [R1+0x750] ;  /* 0x00075000010e7983 */ /* 0x001f220000300800 */
[----:B---3--:R-:W-:-:S05]  /*38620*/  IMAD.X R5, R19, 0x1, R2, P2 ;  /* 0x0000000113057824 */ /* 0x008fca00010e0602 */
[----:B------:R0:W-:Y:S04]  /*38630*/  STL [R1+0xf4c], R5 ;  /* 0x000f4c0501007387 */ /* 0x0001e80000100800 */
[----:B0-----:R-:W3:Y:S01]  /*38640*/  LDL.LU.64 R4, [R1+0x2348] ;  /* 0x0023480001047983 */ /* 0x001ee20000300a00 */
[----:B--2---:R-:W-:Y:S02]  /*38650*/  SHF.R.S32.HI R18, RZ, 0x1f, R13 ;  /* 0x0000001fff127819 */ /* 0x004fe4000001140d */
[----:B------:R-:W-:-:S05]  /*38660*/  IADD3 R24, P3, PT, R13, R0, RZ ;  /* 0x000000000d187210 */ /* 0x000fca0007f7e0ff */
[----:B------:R-:W-:Y:S01]  /*38670*/  IMAD.X R25, R18, 0x1, R2, P3 ;  /* 0x0000000112197824 */ /* 0x000fe200018e0602 */
[----:B----4-:R-:W-:Y:S01]  /*38680*/  IADD3 R22, P2, PT, R14, R0, RZ ;  /* 0x000000000e167210 */ /* 0x010fe20007f5e0ff */
[----:B---3--:R-:W-:Y:S01]  /*38690*/  IMAD.X R11, R19, 0x1, R4, P5 ;  /* 0x00000001130b7824 */ /* 0x008fe200028e0604 */
        /* <DEDUP_REMOVED lines=14> */
[----:B------:R0:W-:Y:S04]  /*38780*/  STL.64 [R1+0x2318], R4 ;  /* 0x0023180401007387 */ /* 0x0001e80000100a00 */
[----:B0-----:R1:W3:Y:S04]  /*38790*/  LDL.64 R4, [R1+0xf28] ;  /* 0x000f280001047983 */ /* 0x0012e80000100a00 */
[----:B------:R0:W-:Y:S04]  /*387a0*/  STL.64 [R1+0x2310], R6 ;  /* 0x0023100601007387 */ /* 0x0001e80000100a00 */
[----:B0-----:R1:W4:Y:S04]  /*387b0*/  LDL.64 R6, [R1+0xf20] ;  /* 0x000f200001067983 */ /* 0x0013280000100a00 */
[----:B------:R-:W-:Y:S04]  /*387c0*/  STL.64 [R1+0x2308], R28 ;  /* 0x0023081c01007387 */ /* 0x000fe80000100a00 */
[----:B--2---:R0:W-:Y:S04]  /*387d0*/  STL.64 [R1+0x22f0], R14 ;  /* 0x0022f00e01007387 */ /* 0x0041e80000100a00 */
[----:B0-----:R-:W2:Y:S01]  /*387e0*/  LDL.LU R14, [R1+0x730] ;  /* 0x00073000010e7983 */ /* 0x001ea20000300800 */
[----:B---3--:R-:W-:-:S03]  /*387f0*/  IMAD.X R5, R19, 0x1, R2, P2 ;  /* 0x0000000113057824 */ /* 0x008fc600010e0602 */
[----:B------:R0:W-:Y:S04]  /*38800*/  STL.64 [R1+0x22f8], R12 ;  /* 0x0022f80c01007387 */ /* 0x0001e80000100a00 */
[----:B0-----:R-:W3:Y:S04]  /*38810*/  LDL.LU R13, [R1+0x740] ;  /* 0x00074000010d7983 */ /* 0x001ee80000300800 */
[----:B----4-:R-:W-:Y:S04]  /*38820*/  STL.64 [R1+0x2300], R22 ;  /* 0x0023001601007387 */ /* 0x010fe80000100a00 */
[----:B------:R0:W-:Y:S04]  /*38830*/  STL [R1+0xf2c], R5 ;  /* 0x000f2c0501007387 */ /* 0x0001e80000100800 */
[----:B0-----:R-:W4:Y:S01]  /*38840*/  LDL.LU.64 R4, [R1+0x2318] ;  /* 0x0023180001047983 */ /* 0x001f220000300a00 */
[----:B--2---:R-:W-:-:S02]  /*38850*/  IADD3 R22, P2, PT, R14, R0, RZ ;  /* 0x000000000e167210 */ /* 0x004fc40007f5e0ff */
[----:B---3--:R-:W-:Y:S02]  /*38860*/  SHF.R.S32.HI R18, RZ, 0x1f, R13 ;  /* 0x0000001fff127819 */ /* 0x008fe4000001140d */
[----:B------:R-:W-:-:S05]  /*38870*/  IADD3 R28, P3, PT, R13, R0, RZ ;  /* 0x000000000d1c7210 */ /* 0x000fca0007f7e0ff */
[C---:B------:R-:W-:Y:S02]  /*38880*/  IMAD.X R29, R18.reuse, 0x1, R2, P3 ;  /* 0x00000001121d7824 */ /* 0x040fe400018e0602 */
        /* <DEDUP_REMOVED lines=15> */
[----:B--2---:R-:W-:Y:S04]  /*38980*/  STL.64 [R1+0x22d8], R14 ;  /* 0x0022d80e01007387 */ /* 0x004fe80000100a00 */
[----:B------:R0:W-:Y:S04]  /*38990*/  STL.64 [R1+0x22e8], R4 ;  /* 0x0022e80401007387 */ /* 0x0001e80000100a00 */
[----:B0-----:R1:W2:Y:S04]  /*389a0*/  LDL.64 R4, [R1+0xf08] ;  /* 0x000f080001047983 */ /* 0x0012a80000100a00 */
[----:B------:R0:W-:Y:S04]  /*389b0*/  STL.64 [R1+0x22e0], R16 ;  /* 0x0022e01001007387 */ /* 0x0001e80000100a00 */
[----:B0-----:R1:W3:Y:S04]  /*389c0*/  LDL.64 R16, [R1+0xf00] ;  /* 0x000f000001107983 */ /* 0x0012e80000100a00 */
[----:B------:R0:W-:Y:S04]  /*389d0*/  STL.64 [R1+0x22c0], R12 ;  /* 0x0022c00c01007387 */ /* 0x0001e80000100a00 */
[----:B0-----:R-:W3:Y:S04]  /*389e0*/  LDL.LU R12, [R1+0x710] ;  /* 0x00071000010c7983 */ /* 0x001ee80000300800 */
[----:B------:R0:W-:Y:S04]  /*389f0*/  STL.64 [R1+0x22c8], R24 ;  /* 0x0022c81801007387 */ /* 0x0001e80000100a00 */
[----:B0-----:R-:W3:Y:S01]  /*38a00*/  LDL.LU R24, [R1+0x720] ;  /* 0x0007200001187983 */ /* 0x001ee20000300800 */
[----:B--2---:R-:W-:-:S05]  /*38a10*/  IMAD.X R5, R19, 0x1, R2, P2 ;  /* 0x0000000113057824 */ /* 0x004fca00010e0602 */
[----:B------:R0:W-:Y:S04]  /*38a20*/  STL [R1+0xf0c], R5 ;  /* 0x000f0c0501007387 */ /* 0x0001e80000100800 */
[----:B0-----:R-:W2:Y:S01]  /*38a30*/  LDL.LU.64 R4, [R1+0x22e8] ;  /* 0x0022e80001047983 */ /* 0x001ea20000300a00 */
[----:B---3--:R-:W-:Y:S02]  /*38a40*/  SHF.R.S32.HI R18, RZ, 0x1f, R24 ;  /* 0x0000001fff127819 */ /* 0x008fe40000011418 */
[----:B------:R-:W-:-:S05]  /*38a50*/  IADD3 R14, P3, PT, R24, R0, RZ ;  /* 0x00000000180e7210 */ /* 0x000fca0007f7e0ff */
[----:B------:R-:W-:Y:S02]  /*38a60*/  IMAD.X R15, R18, 0x1, R2, P3 ;  /* 0x00000001120f7824 */ /* 0x000fe400018e0602 */
[----:B--2---:R-:W-:Y:S01]  /*38a70*/  IMAD.X R17, R19, 0x1, R4, P5 ;  /* 0x0000000113117824 */ /* 0x004fe200028e0604 */
[----:B------:R-:W-:-:S04]  /*38a80*/  IADD3 R24, P5, PT, R24, R3, RZ ;  /* 0x0000000318187210 */ /* 0x000fc80007fbe0ff */
[----:B------:R0:W-:Y:S04]  /*38a90*/  STL [R1+0xf04], R17 ;  /* 0x000f041101007387 */ /* 0x0001e80000100800 */
[----:B0-----:R-:W2:Y:S04]  /*38aa0*/  LDL.LU.64 R16, [R1+0x22e0] ;  /* 0x0022e00001107983 */ /* 0x001ea80000300a00 */
[----:B------:R0:W-:Y:S04]  /*38ab0*/  STL [R1+0x22d0], R24 ;  /* 0x0022d01801007387 */ /* 0x0001e80000100800 */
[----:B------:R3:W-:Y:S01]  /*38ac0*/  STL.64 [R1+0xef8], R14 ;  /* 0x000ef80e01007387 */ /* 0x0007e20000100a00 */
[----:B0-----:R-:W-:-:S03]  /*38ad0*/  IADD3 R24, P2, PT, R12, R0, RZ ;  /* 0x000000000c187210 */ /* 0x001fc60007f5e0ff */
[----:B---3--:R-:W3:Y:S04]  /*38ae0*/  LDL.LU.64 R14, [R1+0x22d8] ;  /* 0x0022d800010e7983 */ /* 0x008ee80000300a00 */
[----:B------:R0:W-:Y:S04]  /*38af0*/  STL [R1+0xee8], R24 ;  /* 0x000ee81801007387 */ /* 0x0001e80000100800 */
[----:B0-----:R-:W2:Y:S01]  /*38b00*/  LDL.LU R24, [R1+0x22d0] ;  /* 0x0022d00001187983 */ /* 0x001ea20000300800 */
[----:B------:R-:W-:Y:S01]  /*38b10*/  IMAD.X R25, R18, 0x1, R4, P5 ;  /* 0x0000000112197824 */ /* 0x000fe200028e0604 */
[----:B------:R-:W-:-:S02]  /*38b20*/  SHF.R.S32.HI R19, RZ, 0x1f, R12 ;  /* 0x0000001fff137819 */ /* 0x000fc4000001140c */
[----:B------:R-:W-:Y:S02]  /*38b30*/  IADD3 R12, P5, PT, R12, R3, RZ ;  /* 0x000000030c0c7210 */ /* 0x000fe40007fbe0ff */
[----:B--2---:R0:W-:Y:S04]  /*38b40*/  STL.64 [R1+0xef0], R24 ;  /* 0x000ef01801007387 */ /* 0x0041e80000100a00 */
[----:B0-----:R-:W2:Y:S04]  /*38b50*/  LDL.LU.64 R24, [R1+0x22c8] ;  /* 0x0022c80001187983 */ /* 0x001ea80000300a00 */
[----:B------:R0:W-:Y:S04]  /*38b60*/  STL [R1+0xee0], R12 ;  /* 0x000ee00c01007387 */ /* 0x0001e80000100800 */
[----:B0-----:R-:W2:Y:S04]  /*38b70*/  LDL.LU.64 R12, [R1+0x22c0] ;  /* 0x0022c000010c7983 */ /* 0x001ea80000300a00 */
[----:B--2---:R0:W-:Y:S04]  /*38b80*/  STL.64 [R1+0x22b0], R12 ;  /* 0x0022b00c01007387 */ /* 0x0041e80000100a00 */
[----:B0-----:R-:W2:Y:S04]  /*38b90*/  LDL.64 R12, [R1+0xee0] ;  /* 0x000ee000010c7983 */ /* 0x001ea80000100a00 */
[----:B--2---:R0:W-:Y:S04]  /*38ba0*/  STL [R1+0x22b8], R12 ;  /* 0x0022b80c01007387 */ /* 0x0041e80000100800 */
[----:B0-----:R1:W2:Y:S04]  /*38bb0*/  LDL.64 R12, [R1+0xee8] ;  /* 0x000ee800010c7983 */ /* 0x0012a80000100a00 */
[----:B------:R-:W-:Y:S04]  /*38bc0*/  STL.64 [R1+0x22a8], R16 ;  /* 0x0022a81001007387 */ /* 0x000fe80000100a00 */
[----:B------:R0:W-:Y:S04]  /*38bd0*/  STL.64 [R1+0x2290], R28 ;  /* 0x0022901c01007387 */ /* 0x0001e80000100a00 */
[----:B0-----:R-:W3:Y:S04]  /*38be0*/  LDL.LU R28, [R1+0x6f0] ;  /* 0x0006f000011c7983 */ /* 0x001ee80000300800 */
[----:B------:R0:W-:Y:S04]  /*38bf0*/  STL.64 [R1+0x2298], R24 ;  /* 0x0022981801007387 */ /* 0x0001e80000100a00 */
[----:B0-----:R-:W3:Y:S01]  /*38c00*/  LDL.LU R25, [R1+0x700] ;  /* 0x0007000001197983 */ /* 0x001ee20000300800 */
[----:B--2---:R-:W-:-:S05]  /*38c10*/  IMAD.X R13, R19, 0x1, R2, P2 ;  /* 0x00000001130d7824 */ /* 0x004fca00010e0602 */
[----:B------:R0:W-:Y:S04]  /*38c20*/  STL [R1+0xeec], R13 ;  /* 0x000eec0d01007387 */ /* 0x0001e80000100800 */
[----:B------:R1:W2:Y:S01]  /*38c30*/  LDL.LU R12, [R1+0x22b8] ;  /* 0x0022b800010c7983 */ /* 0x0002a20000300800 */
[----:B0-----:R-:W-:-:S05]  /*38c40*/  IMAD.X R13, R19, 0x1, R4, P5 ;  /* 0x00000001130d7824 */ /* 0x001fca00028e0604 */
[----:B------:R2:W-:Y:S01]  /*38c50*/  STL [R1+0xee4], R13 ;  /* 0x000ee40d01007387 */ /* 0x0005e20000100800 */
[----:B---3--:R-:W-:Y:S02]  /*38c60*/  SHF.R.S32.HI R18, RZ, 0x1f, R25 ;  /* 0x0000001fff127819 */ /* 0x008fe40000011419 */
[C---:B------:R-:W-:Y:S02]  /*38c70*/  IADD3 R16, P3, PT, R25.reuse, R0, RZ ;  /* 0x0000000019107210 */ /* 0x040fe40007f7e0ff */
[----:B------:R-:W-:-:S03]  /*38c80*/  IADD3 R24, P5, PT, R25, R3, RZ ;  /* 0x0000000319187210 */ /* 0x000fc60007fbe0ff */
[C---:B------:R-:W-:Y:S02]  /*38c90*/  IMAD.X R17, R18.reuse, 0x1, R2, P3 ;  /* 0x0000000112117824 */ /* 0x040fe400018e0602 */
[----:B------:R-:W-:Y:S01]  /*38ca0*/  IMAD.X R25, R18, 0x1, R4, P5 ;  /* 0x0000000112197824 */ /* 0x000fe200028e0604 */
[----:B--2---:R-:W2:Y:S04]  /*38cb0*/  LDL.LU.64 R12, [R1+0x22b0] ;  /* 0x0022b000010c7983 */ /* 0x004ea80000300a00 */
[----:B------:R0:W-:Y:S04]  /*38cc0*/  STL.64 [R1+0x22a0], R20 ;  /* 0x0022a01401007387 */ /* 0x0001e80000100a00 */
[----:B------:R3:W-:Y:S01]  /*38cd0*/  STL.64 [R1+0xed8], R16 ;  /* 0x000ed81001007387 */ /* 0x0007e20000100a00 */
[----:B0-----:R-:W-:-:S03]  /*38ce0*/  IADD3 R20, P2, PT, R28, R0, RZ ;  /* 0x000000001c147210 */ /* 0x001fc60007f5e0ff */
[----:B---3--:R-:W3:Y:S04]  /*38cf0*/  LDL.LU.64 R16, [R1+0x22a8] ;  /* 0x0022a80001107983 */ /* 0x008ee80000300a00 */
[----:B------:R0:W-:Y:S04]  /*38d00*/  STL [R1+0xec8], R20 ;  /* 0x000ec81401007387 */ /* 0x0001e80000100800 */
[----:B0-----:R-:W2:Y:S04]  /*38d10*/  LDL.LU.64 R20, [R1+0x22a0] ;  /* 0x0022a00001147983 */ /* 0x001ea80000300a00 */
[----:B------:R0:W-:Y:S04]  /*38d20*/  STL.64 [R1+0xed0], R24 ;  /* 0x000ed01801007387 */ /* 0x0001e80000100a00 */
[----:B0-----:R-:W2:Y:S01]  /*38d30*/  LDL.LU.64 R24, [R1+0x2298] ;  /* 0x0022980001187983 */ /* 0x001ea20000300a00 */
[----:B------:R-:W-:-:S02]  /*38d40*/  SHF.R.S32.HI R19, RZ, 0x1f, R28 ;  /* 0x0000001fff137819 */ /* 0x000fc4000001141c */
[----:B------:R-:W-:-:S05]  /*38d50*/  IADD3 R28, P5, PT, R28, R3, RZ ;  /* 0x000000031c1c7210 */ /* 0x000fca0007fbe0ff */
[----:B------:R0:W-:Y:S04]  /*38d60*/  STL [R1+0xec0], R28 ;  /* 0x000ec01c01007387 */ /* 0x0001e80000100800 */
[----:B0-----:R-:W3:Y:S04]  /*38d70*/  LDL.LU.64 R28, [R1+0x2290] ;  /* 0x00229000011c7983 */ /* 0x001ee80000300a00 */
[----:B--2---:R0:W-:Y:S04]  /*38d80*/  STL.64 [R1+0x2288], R24 ;  /* 0x0022881801007387 */ /* 0x0041e80000100a00 */
[----:B0-----:R1:W2:Y:S04]  /*38d90*/  LDL.64 R24, [R1+0xec8] ;  /* 0x000ec80001187983 */ /* 0x0012a80000100a00 */
[----:B------:R0:W-:Y:S04]  /*38da0*/  STL.64 [R1+0x2268], R14 ;  /* 0x0022680e01007387 */ /* 0x0001e80000100a00 */
[----:B0-----:R-:W4:Y:S04]  /*38db0*/  LDL.LU R15, [R1+0x6e0] ;  /* 0x0006e000010f7983 */ /* 0x001f280000300800 */
[----:B---3--:R-:W-:Y:S04]  /*38dc0*/  STL.64 [R1+0x2270], R16 ;  /* 0x0022701001007387 */ /* 0x008fe80000100a00 */
[----:B------:R-:W-:Y:S04]  /*38dd0*/  STL [R1+0x2278], R17 ;  /* 0x0022781101007387 */ /* 0x000fe80000100800 */
[----:B------:R0:W-:Y:S04]  /*38de0*/  STL.64 [R1+0x2280], R10 ;  /* 0x0022800a01007387 */ /* 0x0001e80000100a00 */
[----:B0-----:R1:W3:Y:S04]  /*38df0*/  LDL.64 R10, [R1+0xec0] ;  /* 0x000ec000010a7983 */ /* 0x0012e80000100a00 */
[----:B------:R0:W-:Y:S04]  /*38e00*/  STL.64 [R1+0x2260], R28 ;  /* 0x0022601c01007387 */ /* 0x0001e80000100a00 */
[----:B0-----:R-:W3:Y:S01]  /*38e10*/  LDL.LU R28, [R1+0x6d0] ;  /* 0x0006d000011c7983 */ /* 0x001ee20000300800 */
[----:B--2---:R-:W-:-:S05]  /*38e20*/  IMAD.X R25, R19, 0x1, R2, P2 ;  /* 0x0000000113197824 */ /* 0x004fca00010e0602 */
[----:B------:R0:W-:Y:S04]  /*38e30*/  STL [R1+0xecc], R25 ;  /* 0x000ecc1901007387 */ /* 0x0001e80000100800 */
[----:B0-----:R-:W2:Y:S01]  /*38e40*/  LDL.LU.64 R24, [R1+0x2288] ;  /* 0x0022880001187983 */ /* 0x001ea20000300a00 */
[----:B----4-:R-:W-:Y:S02]  /*38e50*/  SHF.R.S32.HI R18, RZ, 0x1f, R15 ;  /* 0x0000001fff127819 */ /* 0x010fe4000001140f */
[----:B------:R-:W-:-:S05]  /*38e60*/  IADD3 R16, P3, PT, R15, R0, RZ ;  /* 0x000000000f107210 */ /* 0x000fca0007f7e0ff */
[----:B------:R-:W-:Y:S02]  /*38e70*/  IMAD.X R17, R18, 0x1, R2, P3 ;  /* 0x0000000112117824 */ /* 0x000fe400018e0602 */
[----:B---3--:R-:W-:-:S05]  /*38e80*/  IMAD.X R11, R19, 0x1, R4, P5 ;  /* 0x00000001130b7824 */ /* 0x008fca00028e0604 */
[----:B------:R0:W-:Y:S04]  /*38e90*/  STL [R1+0xec4], R11 ;  /* 0x000ec40b01007387 */ /* 0x0001e80000100800 */
[----:B0-----:R-:W3:Y:S04]  /*38ea0*/  LDL.LU.64 R10, [R1+0x2280] ;  /* 0x00228000010a7983 */ /* 0x001ee80000300a00 */
[----:B------:R0:W-:Y:S04]  /*38eb0*/  STL.64 [R1+0xeb8], R16 ;  /* 0x000eb81001007387 */ /* 0x0001e80000100a00 */
[----:B0-----:R1:W4:Y:S01]  /*38ec0*/  LDL.LU R17, [R1+0x2278] ;  /* 0x0022780001117983 */ /* 0x0013220000300800 */
[----:B------:R-:W-:-:S02]  /*38ed0*/  IADD3 R14, P5, PT, R15, R3, RZ ;  /* 0x000000030f0e7210 */ /* 0x000fc40007fbe0ff */
[----:B------:R-:W-:Y:S02]  /*38ee0*/  IADD3 R16, P2, PT, R28, R0, RZ ;  /* 0x000000001c107210 */ /* 0x000fe40007f5e0ff */
[----:B------:R-:W-:Y:S01]  /*38ef0*/  SHF.R.S32.HI R19, RZ, 0x1f, R28 ;  /* 0x0000001fff137819 */ /* 0x000fe2000001141c */
[----:B------:R-:W-:Y:S01]  /*38f00*/  IMAD.X R15, R18, 0x1, R4, P5 ;  /* 0x00000001120f7824 */ /* 0x000fe200028e0604 */
[----:B------:R-:W-:Y:S01]  /*38f10*/  IADD3 R28, P5, PT, R28, R3, RZ ;  /* 0x000000031c1c7210 */ /* 0x000fe20007fbe0ff */
[----:B------:R4:W-:Y:S04]  /*38f20*/  STL [R1+0xea8], R16 ;  /* 0x000ea81001007387 */ /* 0x0009e80000100800 */
[----:B----4-:R-:W4:Y:S04]  /*38f30*/  LDL.LU.64 R16, [R1+0x2270] ;  /* 0x0022700001107983 */ /* 0x010f280000300a00 */
[----:B------:R0:W-:Y:S04]  /*38f40*/  STL.64 [R1+0xeb0], R14 ;  /* 0x000eb00e01007387 */ /* 0x0001e80000100a00 */
[----:B0-----:R-:W2:Y:S04]  /*38f50*/  LDL.LU.64 R14, [R1+0x2268] ;  /* 0x00226800010e7983 */ /* 0x001ea80000300a00 */
[----:B------:R0:W-:Y:S04]  /*38f60*/  STL [R1+0xea0], R28 ;  /* 0x000ea01c01007387 */ /* 0x0001e80000100800 */
[----:B0-----:R-:W2:Y:S04]  /*38f70*/  LDL.LU.64 R28, [R1+0x2260] ;  /* 0x00226000011c7983 */ /* 0x001ea80000300a00 */
[----:B--2---:R-:W-:Y:S04]  /*38f80*/  STL.64 [R1+0x2240], R28 ;  /* 0x0022401c01007387 */ /* 0x004fe80000100a00 */
[----:B------:R0:W-:Y:S04]  /*38f90*/  STL.64 [R1+0x2248], R12 ;  /* 0x0022480c01007387 */ /* 0x0001e80000100a00 */
[----:B0-----:R-:W2:Y:S04]  /*38fa0*/  LDL.LU R12, [R1+0x6c4] ;  /* 0x0006c400010c7983 */ /* 0x001ea80000300800 */
[----:B------:R0:W-:Y:S04]  /*38fb0*/  STL.64 [R1+0x2250], R24 ;  /* 0x0022501801007387 */ /* 0x0001e80000100a00 */
[----:B0-----:R-:W2:Y:S04]  /*38fc0*/  LDL.64 R24, [R1+0xea0] ;  /* 0x000ea00001187983 */ /* 0x001ea80000100a00 */
[----:B--2---:R0:W-:Y:S04]  /*38fd0*/  STL [R1+0x2258], R24 ;  /* 0x0022581801007387 */ /* 0x0041e80000100800 */
[----:B0-----:R1:W2:Y:S01]  /*38fe0*/  LDL.64 R24, [R1+0xea8] ;  /* 0x000ea80001187983 */ /* 0x0012a20000100a00 */
[----:B------:R-:W-:Y:S01]  /*38ff0*/  SHF.R.S32.HI R18, RZ, 0x1f, R12 ;  /* 0x0000001fff127819 */ /* 0x000fe2000001140c */
[----:B--2---:R-:W-:-:S05]  /*39000*/  IMAD.X R25, R19, 0x1, R2, P2 ;  /* 0x0000000113197824 */ /* 0x004fca00010e0602 */
[----:B------:R0:W-:Y:S04]  /*39010*/  STL [R1+0xeac], R25 ;  /* 0x000eac1901007387 */ /* 0x0001e80000100800 */
[----:B------:R1:W2:Y:S01]  /*39020*/  LDL.LU R24, [R1+0x2258] ;  /* 0x0022580001187983 */ /* 0x0002a20000300800 */
[C---:B------:R-:W-:Y:S01]  /*39030*/  IADD3 R28, P3, PT, R12.reuse, R0, RZ ;  /* 0x000000000c1c7210 */ /* 0x040fe20007f7e0ff */
[----:B0-----:R-:W-:Y:S01]  /*39040*/  IMAD.X R25, R19, 0x1, R4, P5 ;  /* 0x0000000113197824 */ /* 0x001fe200028e0604 */
[----:B------:R-:W-:-:S03]  /*39050*/  IADD3 R12, P5, PT, R12, R3, RZ ;  /* 0x000000030c0c7210 */ /* 0x000fc60007fbe0ff */
[----:B------:R-:W-:Y:S01]  /*39060*/  IMAD.X R29, R18, 0x1, R2, P3 ;  /* 0x00000001121d7824 */ /* 0x000fe200018e0602 */
[----:B------:R2:W-:Y:S04]  /*39070*/  STL [R1+0xea4], R25 ;  /* 0x000ea41901007387 */ /* 0x0005e80000100800 */
[----:B--2---:R-:W2:Y:S04]  /*39080*/  LDL.LU.64 R24, [R1+0x2250] ;  /* 0x0022500001187983 */ /* 0x004ea80000300a00 */
[----:B------:R0:W-:Y:S04]  /*39090*/  STL [R1+0xe90], R12 ;  /* 0x000e900c01007387 */ /* 0x0001e80000100800 */
[----:B0-----:R-:W2:Y:S04]  /*390a0*/  LDL.LU.64 R12, [R1+0x2248] ;  /* 0x00224800010c7983 */ /* 0x001ea80000300a00 */
[----:B------:R0:W-:Y:S04]  /*390b0*/  STL.64 [R1+0xe98], R28 ;  /* 0x000e981c01007387 */ /* 0x0001e80000100a00 */
[----:B0-----:R-:W2:Y:S04]  /*390c0*/  LDL.LU.64 R28, [R1+0x2240] ;  /* 0x00224000011c7983 */ /* 0x001ea80000300a00 */
[----:B------:R0:W-:Y:S04]  /*390d0*/  STL.64 [R1+0x2230], R2 ;  /* 0x0022300201007387 */ /* 0x0001e80000100a00 */
[----:B0-----:R-:W2:Y:S04]  /*390e0*/  LDL.64 R2, [R1+0xe90] ;  /* 0x000e900001027983 */ /* 0x001ea80000100a00 */
[----:B--2---:R-:W-:Y:S04]  /*390f0*/  STL [R1+0x2238], R2 ;  /* 0x0022380201007387 */ /* 0x004fe80000100800 */
[----:B------:R0:W-:Y:S04]  /*39100*/  STL.64 [R1+0x2220], R22 ;  /* 0x0022201601007387 */ /* 0x0001e80000100a00 */
[----:B0-----:R-:W2:Y:S01]  /*39110*/  LDL.LU R23, [R1+0x6c0] ;  /* 0x0006c00001177983 */ /* 0x001ea20000300800 */
[----:B------:R-:W-:-:S03]  /*39120*/  IMAD.MOV.U32 R22, RZ, RZ, R26 ;  /* 0x000000ffff167224 */ /* 0x000fc600078e001a */
[----:B------:R-:W3:Y:S01]  /*39130*/  LDL.LU R26, [R1+0x6a0] ;  /* 0x0006a000011a7983 */ /* 0x000ee20000300800 */
[----:B--2---:R-:W-:-:S05]  /*39140*/  IADD3 R2, P2, PT, R23, R0, RZ ;  /* 0x0000000017027210 */ /* 0x004fca0007f5e0ff */
[----:B------:R0:W-:Y:S04]  /*39150*/  STL [R1+0xe88], R2 ;  /* 0x000e880201007387 */ /* 0x0001e80000100800 */
[----:B0-----:R1:W2:Y:S01]  /*39160*/  LDL.LU R2, [R1+0x2238] ;  /* 0x0022380001027983 */ /* 0x0012a20000300800 */
[----:B------:R-:W-:-:S05]  /*39170*/  IMAD.X R3, R18, 0x1, R4, P5 ;  /* 0x0000000112037824 */ /* 0x000fca00028e0604 */
[----:B------:R2:W-:Y:S04]  /*39180*/  STL [R1+0xe94], R3 ;  /* 0x000e940301007387 */ /* 0x0005e80000100800 */
[----:B--2---:R-:W2:Y:S01]  /*39190*/  LDL.LU.64 R2, [R1+0x2230] ;  /* 0x0022300001027983 */ /* 0x004ea20000300a00 */
[----:B------:R-:W-:Y:S01]  /*391a0*/  IMAD.MOV.U32 R18, RZ, RZ, R22 ;  /* 0x000000ffff127224 */ /* 0x000fe200078e0016 */
[----:B------:R-:W-:Y:S02]  /*391b0*/  SHF.R.S32.HI R19, RZ, 0x1f, R23 ;  /* 0x0000001fff137819 */ /* 0x000fe40000011417 */
[----:B--2---:R-:W-:-:S05]  /*391c0*/  IADD3 R22, P5, PT, R23, R3, RZ ;  /* 0x0000000317167210 */ /* 0x004fca0007fbe0ff */
[----:B------:R0:W-:Y:S04]  /*391d0*/  STL [R1+0x2228], R22 ;  /* 0x0022281601007387 */ /* 0x0001e80000100800 */
[----:B0-----:R1:W2:Y:S04]  /*391e0*/  LDL.64 R22, [R1+0xe88] ;  /* 0x000e880001167983 */ /* 0x0012a80000100a00 */
[----:B------:R0:W-:Y:S04]  /*391f0*/  STL.64 [R1+0x2218], R28 ;  /* 0x0022181c01007387 */ /* 0x0001e80000100a00 */
[----:B0-----:R-:W4:Y:S04]  /*39200*/  LDL.LU R28, [R1+0x6b0] ;  /* 0x0006b000011c7983 */ /* 0x001f280000300800 */
[----:B---3--:R0:W-:Y:S01]  /*39210*/  STL.64 [R1+0x2210], R10 ;  /* 0x0022100a01007387 */ /* 0x0081e20000100a00 */
[----:B--2---:R-:W-:-:S04]  /*39220*/  IMAD.MOV.U32 R23, RZ, RZ, R18 ;  /* 0x000000ffff177224 */ /* 0x004fc800078e0012 */
[----:B0-----:R-:W-:Y:S02]  /*39230*/  IMAD.MOV.U32 R11, RZ, RZ, R23 ;  /* 0x000000ffff0b7224 */ /* 0x001fe400078e0017 */
[----:B------:R-:W-:-:S05]  /*39240*/  IMAD.X R23, R19, 0x1, R2, P2 ;  /* 0x0000000113177824 */ /* 0x000fca00010e0602 */
[----:B------:R0:W-:Y:S04]  /*39250*/  STL [R1+0xe8c], R23 ;  /* 0x000e8c1701007387 */ /* 0x0001e80000100800 */
[----:B------:R-:W2:Y:S01]  /*39260*/  LDL.LU R22, [R1+0x2228] ;  /* 0x0022280001167983 */ /* 0x000ea20000300800 */
[----:B0-----:R-:W-:Y:S01]  /*39270*/  IMAD.X R23, R19, 0x1, R4, P5 ;  /* 0x0000000113177824 */ /* 0x001fe200028e0604 */
[----:B----4-:R-:W-:-:S04]  /*39280*/  SHF.R.S32.HI R18, RZ, 0x1f, R28 ;  /* 0x0000001fff127819 */ /* 0x010fc8000001141c */
[----:B--2---:R0:W-:Y:S04]  /*39290*/  STL.64 [R1+0xe80], R22 ;  /* 0x000e801601007387 */ /* 0x0041e80000100a00 */
[----:B0-----:R-:W2:Y:S01]  /*392a0*/  LDL.LU.64 R22, [R1+0x2220] ;  /* 0x0022200001167983 */ /* 0x001ea20000300a00 */
[C---:B------:R-:W-:Y:S02]  /*392b0*/  IADD3 R10, P3, PT, R28.reuse, R0, RZ ;  /* 0x000000001c0a7210 */ /* 0x040fe40007f7e0ff */
[----:B------:R-:W-:-:S05]  /*392c0*/  IADD3 R28, P5, PT, R28, R3, RZ ;  /* 0x000000031c1c7210 */ /* 0x000fca0007fbe0ff */
[----:B------:R0:W-:Y:S04]  /*392d0*/  STL [R1+0xe70], R28 ;  /* 0x000e701c01007387 */ /* 0x0001e80000100800 */
[----:B0-----:R-:W3:Y:S04]  /*392e0*/  LDL.LU.64 R28, [R1+0x2218] ;  /* 0x00221800011c7983 */ /* 0x001ee80000300a00 */
[----:B--2---:R0:W-:Y:S04]  /*392f0*/  STL.64 [R1+0x2200], R22 ;  /* 0x0022001601007387 */ /* 0x0041e80000100a00 */
[----:B0-----:R-:W2:Y:S01]  /*39300*/  LDL.64 R22, [R1+0xe70] ;  /* 0x000e700001167983 */ /* 0x001ea20000100a00 */
[----:B------:R-:W-:-:S02]  /*39310*/  IMAD.MOV.U32 R19, RZ, RZ, R11 ;  /* 0x000000ffff137224 */ /* 0x000fc400078e000b */
[----:B------:R-:W-:Y:S01]  /*39320*/  IMAD.X R11, R18, 0x1, R2, P3 ;  /* 0x00000001120b7824 */ /* 0x000fe200018e0602 */
[----:B--2---:R-:W-:Y:S04]  /*39330*/  STL [R1+0x2208], R22 ;  /* 0x0022081601007387 */ /* 0x004fe80000100800 */
[----:B------:R0:W-:Y:S04]  /*39340*/  STL.64 [R1+0xe78], R10 ;  /* 0x000e780a01007387 */ /* 0x0001e80000100a00 */
[----:B0-----:R-:W2:Y:S01]  /*39350*/  LDL.LU.64 R10, [R1+0x2210] ;  /* 0x00221000010a7983 */ /* 0x001ea20000300a00 */
[----:B------:R-:W-:Y:S01]  /*39360*/  IADD3 R22, P2, PT, R26, R0, RZ ;  /* 0x000000001a167210 */ /* 0x000fe20007f5e0ff */
[----:B------:R-:W-:-:S02]  /*39370*/  IMAD.X R23, R18, 0x1, R4, P5 ;  /* 0x0000000112177824 */ /* 0x000fc400028e0604 */
[----:B--2---:R-:W-:Y:S04]  /*39380*/  STL.64 [R1+0x21f0], R10 ;  /* 0x0021f00a01007387 */ /* 0x004fe80000100a00 */
[----:B------:R0:W-:Y:S04]  /*39390*/  STL [R1+0xe68], R22 ;  /* 0x000e681601007387 */ /* 0x0001e80000100800 */
[----:B0-----:R1:W2:Y:S04]  /*393a0*/  LDL.LU R22, [R1+0x2208] ;  /* 0x0022080001167983 */ /* 0x0012a80000300800 */
[----:B------:R2:W-:Y:S04]  /*393b0*/  STL [R1+0xe74], R23 ;  /* 0x000e741701007387 */ /* 0x0005e80000100800 */
[----:B--2---:R-:W2:Y:S04]  /*393c0*/  LDL.LU.64 R22, [R1+0x2200] ;  /* 0x0022000001167983 */ /* 0x004ea80000300a00 */
[----:B------:R0:W-:Y:S04]  /*393d0*/  STL.64 [R1+0x21f8], R4 ;  /* 0x0021f80401007387 */ /* 0x0001e80000100a00 */
[----:B0-----:R1:W4:Y:S01]  /*393e0*/  LDL.64 R4, [R1+0xe68] ;  /* 0x000e680001047983 */ /* 0x0013220000100a00 */
[----:B------:R-:W-:Y:S01]  /*393f0*/  IMAD.MOV.U32 R11, RZ, RZ, R19 ;  /* 0x000000ffff0b7224 */ /* 0x000fe200078e0013 */
[----:B------:R-:W-:-:S02]  /*39400*/  SHF.R.S32.HI R19, RZ, 0x1f, R26 ;  /* 0x0000001fff137819 */ /* 0x000fc4000001141a */
[----:B------:R-:W-:Y:S01]  /*39410*/  IADD3 R10, P5, PT, R26, R3, RZ ;  /* 0x000000031a0a7210 */ /* 0x000fe20007fbe0ff */
[----:B------:R0:W-:Y:S01]  /*39420*/  STL [R1+0x21e8], R27 ;  /* 0x0021e81b01007387 */ /* 0x0001e20000100800 */
[----:B----4-:R-:W-:-:S04]  /*39430*/  IMAD.MOV.U32 R5, RZ, RZ, R11 ;  /* 0x000000ffff057224 */ /* 0x010fc800078e000b */
[--C-:B0-----:R-:W-:Y:S01]  /*39440*/  IMAD.MOV.U32 R27, RZ, RZ, R5.reuse ;  /* 0x000000ffff1b7224 */ /* 0x101fe200078e0005 */
[----:B------:R-:W-:Y:S02]  /*39450*/  SHF.R.S32.HI R18, RZ, 0x1f, R5 ;  /* 0x0000001fff127819 */ /* 0x000fe40000011405 */
[----:B------:R-:W-:Y:S01]  /*39460*/  IADD3 R26, P3, PT, R5, R0, RZ ;  /* 0x00000000051a7210 */ /* 0x000fe20007f7e0ff */
[----:B------:R-:W-:-:S05]  /*39470*/  IMAD.X R5, R19, 0x1, R2, P2 ;  /* 0x0000000113057824 */ /* 0x000fca00010e0602 */
[----:B------:R0:W-:Y:S04]  /*39480*/  STL [R1+0xe6c], R5 ;  /* 0x000e6c0501007387 */ /* 0x0001e80000100800 */
[----:B0-----:R-:W4:Y:S02]  /*39490*/  LDL.LU.64 R4, [R1+0x21f8] ;  /* 0x0021f80001047983 */ /* 0x001f240000300a00 */
[----:B----4-:R-:W-:-:S05]  /*394a0*/  IMAD.X R11, R19, 0x1, R4, P5 ;  /* 0x00000001130b7824 */ /* 0x010fca00028e0604 */
[----:B------:R0:W-:Y:S04]  /*394b0*/  STL.64 [R1+0xe58], R10 ;  /* 0x000e580a01007387 */ /* 0x0001e80000100a00 */
[----:B0-----:R-:W4:Y:S04]  /*394c0*/  LDL.LU.64 R10, [R1+0x21f0] ;  /* 0x0021f000010a7983 */ /* 0x001f280000300a00 */
[----:B----4-:R0:W-:Y:S04]  /*394d0*/  STL.64 [R1+0x21d8], R10 ;  /* 0x0021d80a01007387 */ /* 0x0101e80000100a00 */
[----:B0-----:R-:W4:Y:S04]  /*394e0*/  LDL.LU R10, [R1+0x680] ;  /* 0x00068000010a7983 */ /* 0x001f280000300800 */
[----:B------:R0:W-:Y:S02]  /*394f0*/  STL.64 [R1+0x21e0], R6 ;  /* 0x0021e00601007387 */ /* 0x0001e40000100a00 */
[----:B0-----:R-:W-:Y:S01]  /*39500*/  IADD3 R6, P5, PT, R27, R3, RZ ;  /* 0x000000031b067210 */ /* 0x001fe20007fbe0ff */
[----:B------:R-:W-:-:S05]  /*39510*/  IMAD.X R27, R18, 0x1, R2, P3 ;  /* 0x00000001121b7824 */ /* 0x000fca00018e0602 */
[----:B------:R0:W-:Y:S04]  /*39520*/  STL.64 [R1+0xe50], R26 ;  /* 0x000e501a01007387 */ /* 0x0001e80000100a00 */
[----:B0-----:R-:W2:Y:S04]  /*39530*/  LDL.LU R27, [R1+0x21e8] ;  /* 0x0021e800011b7983 */ /* 0x001ea80000300800 */
[----:B------:R-:W2:Y:S01]  /*39540*/  LDL.LU R26, [R1+0x2f4] ;  /* 0x0002f400011a7983 */ /* 0x000ea20000300800 */
[----:B------:R-:W-:-:S03]  /*39550*/  IMAD.X R7, R18, 0x1, R4, P5 ;  /* 0x0000000112077824 */ /* 0x000fc600028e0604 */
[----:B--2---:R0:W-:Y:S04]  /*39560*/  STL.64 [R1+0x21d0], R26 ;  /* 0x0021d01a01007387 */ /* 0x0041e80000100a00 */
[----:B0-----:R-:W2:Y:S01]  /*39570*/  LDL R27, [R1+0x2fc] ;  /* 0x0002fc00011b7983 */ /* 0x001ea20000100800 */
[----:B----4-:R-:W-:Y:S02]  /*39580*/  SHF.R.S32.HI R19, RZ, 0x1f, R10 ;  /* 0x0000001fff137819 */ /* 0x010fe4000001140a */
[C---:B------:R-:W-:Y:S02]  /*39590*/  IADD3 R26, P2, PT, R10.reuse, R0, RZ ;  /* 0x000000000a1a7210 */ /* 0x040fe40007f5e0ff */
[----:B------:R-:W-:Y:S01]  /*395a0*/  IADD3 R10, P5, PT, R10, R3, RZ ;  /* 0x000000030a0a7210 */ /* 0x000fe20007fbe0ff */
[----:B------:R0:W-:Y:S04]  /*395b0*/  STL.64 [R1+0xe48], R6 ;  /* 0x000e480601007387 */ /* 0x0001e80000100a00 */
[----:B0-----:R-:W4:Y:S04]  /*395c0*/  LDL.LU.64 R6, [R1+0x21e0] ;  /* 0x0021e00001067983 */ /* 0x001f280000300a00 */
        /* <DEDUP_REMOVED lines=10> */
[----:B0-----:R-:W2:Y:S04]  /*39670*/  LDL.LU R26, [R1+0x2f8] ;  /* 0x0002f800011a7983 */ /* 0x001ea80000300800 */
[----:B------:R0:W-:Y:S04]  /*39680*/  STL.64 [R1+0x21b8], R14 ;  /* 0x0021b80e01007387 */ /* 0x0001e80000100a00 */
[----:B0-----:R1:W2:Y:S04]  /*39690*/  LDL.64 R14, [R1+0xe38] ;  /* 0x000e3800010e7983 */ /* 0x0012a80000100a00 */
[----:B------:R0:W-:Y:S01]  /*396a0*/  STL.64 [R1+0x21c0], R4 ;  /* 0x0021c00401007387 */ /* 0x0001e20000100a00 */
[----:B--2---:R-:W-:Y:S01]  /*396b0*/  IMAD.X R15, R19, 0x1, R4, P5 ;  /* 0x00000001130f7824 */ /* 0x004fe200028e0604 */
[----:B---3--:R-:W-:Y:S01]  /*396c0*/  IADD3 R14, P5, PT, R23, R3, RZ ;  /* 0x00000003170e7210 */ /* 0x008fe20007fbe0ff */
[----:B------:R-:W-:Y:S01]  /*396d0*/  IMAD.X R23, R18, 0x1, R2, P3 ;  /* 0x0000000112177824 */ /* 0x000fe200018e0602 */
[----:B0-----:R-:W-:-:S02]  /*396e0*/  IADD3 R4, P2, PT, R26, R0, RZ ;  /* 0x000000001a047210 */ /* 0x001fc40007f5e0ff */
[----:B------:R-:W-:Y:S04]  /*396f0*/  STL [R1+0xe3c], R15 ;  /* 0x000e3c0f01007387 */ /* 0x000fe80000100800 */
        /* <DEDUP_REMOVED lines=10> */
[----:B0-----:R-:W2:Y:S04]  /*397a0*/  LDL.LU.64 R26, [R1+0x21b0] ;  /* 0x0021b000011a7983 */ /* 0x001ea80000300a00 */
[----:B------:R0:W-:Y:S04]  /*397b0*/  STL.64 [R1+0x21a8], R4 ;  /* 0x0021a80401007387 */ /* 0x0001e80000100a00 */
[----:B0-----:R1:W2:Y:S04]  /*397c0*/  LDL.64 R4, [R1+0xe18] ;  /* 0x000e180001047983 */ /* 0x0012a80000100a00 */
[----:B---3--:R0:W-:Y:S04]  /*397d0*/  STL.64 [R1+0x21a0], R14 ;  /* 0x0021a00e01007387 */ /* 0x0081e80000100a00 */
[----:B0-----:R1:W3:Y:S04]  /*397e0*/  LDL.64 R14, [R1+0xe10] ;  /* 0x000e1000010e7983 */ /* 0x0012e80000100a00 */
[----:B------:R-:W-:Y:S04]  /*397f0*/  STL.64 [R1+0x2198], R10 ;  /* 0x0021980a01007387 */ /* 0x000fe80000100a00 */
[----:B------:R0:W-:Y:S01]  /*39800*/  STL.64 [R1+0x2180], R8 ;  /* 0x0021800801007387 */ /* 0x0001e20000100a00 */
[----:B--2---:R-:W-:-:S03]  /*39810*/  IMAD.X R5, R19, 0x1, R2, P2 ;  /* 0x0000000113057824 */ /* 0x004fc600010e0602 */
[----:B0-----:R-:W2:Y:S04]  /*39820*/  LDL.LU R8, [R1+0x2f0] ;  /* 0x0002f00001087983 */ /* 0x001ea80000300800 */
[----:B------:R0:W-:Y:S04]  /*39830*/  STL [R1+0xe1c], R5 ;  /* 0x000e1c0501007387 */ /* 0x0001e80000100800 */
[----:B0-----:R-:W3:Y:S01]  /*39840*/  LDL.LU.64 R4, [R1+0x21a8] ;  /* 0x0021a80001047983 */ /* 0x001ee20000300a00 */
[----:B------:R-:W-:Y:S02]  /*39850*/  SHF.R.S32.HI R18, RZ, 0x1f, R26 ;  /* 0x0000001fff127819 */ /* 0x000fe4000001141a */
[----:B------:R-:W-:-:S05]  /*39860*/  IADD3 R10, P3, PT, R26, R0, RZ ;  /* 0x000000001a0a7210 */ /* 0x000fca0007f7e0ff */
[----:B------:R-:W-:Y:S02]  /*39870*/  IMAD.X R11, R18, 0x1, R2, P3 ;  /* 0x00000001120b7824 */ /* 0x000fe400018e0602 */
[----:B---3--:R-:W-:-:S05]  /*39880*/  IMAD.X R15, R19, 0x1, R4, P5 ;  /* 0x00000001130f7824 */ /* 0x008fca00028e0604 */
[----:B------:R0:W-:Y:S01]  /*39890*/  STL [R1+0xe14], R15 ;  /* 0x000e140f01007387 */ /* 0x0001e20000100800 */
[----:B--2---:R-:W-:-:S03]  /*398a0*/  SHF.R.S32.HI R19, RZ, 0x1f, R8 ;  /* 0x0000001fff137819 */ /* 0x004fc60000011408 */
[----:B0-----:R-:W2:Y:S04]  /*398b0*/  LDL.LU.64 R14, [R1+0x21a0] ;  /* 0x0021a000010e7983 */ /* 0x001ea80000300a00 */
[----:B------:R0:W-:Y:S04]  /*398c0*/  STL.64 [R1+0x2188], R22 ;  /* 0x0021881601007387 */ /* 0x0001e80000100a00 */
[----:B------:R3:W-:Y:S01]  /*398d0*/  STL.64 [R1+0x2190], R12 ;  /* 0x0021900c01007387 */ /* 0x0007e20000100a00 */
[----:B0-----:R-:W-:-:S03]  /*398e0*/  IADD3 R22, P5, PT, R26, R3, RZ ;  /* 0x000000031a167210 */ /* 0x001fc60007fbe0ff */
[----:B------:R0:W-:Y:S01]  /*398f0*/  STL.64 [R1+0xe08], R10 ;  /* 0x000e080a01007387 */ /* 0x0001e20000100a00 */
[----:B---3--:R-:W-:Y:S01]  /*39900*/  IADD3 R12, P2, PT, R8, R0, RZ ;  /* 0x00000000080c7210 */ /* 0x008fe20007f5e0ff */
[----:B------:R-:W-:Y:S01]  /*39910*/  IMAD.X R23, R18, 0x1, R4, P5 ;  /* 0x0000000112177824 */ /* 0x000fe200028e0604 */
[----:B------:R-:W-:Y:S01]  /*39920*/  IADD3 R8, P5, PT, R8, R3, RZ ;  /* 0x0000000308087210 */ /* 0x000fe20007fbe0ff */
[----:B0-----:R-:W3:Y:S04]  /*39930*/  LDL.LU.64 R10, [R1+0x2198] ;  /* 0x00219800010a7983 */ /* 0x001ee80000300a00 */
[----:B------:R-:W2:Y:S04]  /*39940*/  LDL.LU R26, [R1+0x2e8] ;  /* 0x0002e800011a7983 */ /* 0x000ea80000300800 */
[----:B------:R0:W-:Y:S04]  /*39950*/  STL [R1+0xdf8], R12 ;  /* 0x000df80c01007387 */ /* 0x0001e80000100800 */
[----:B0-----:R-:W2:Y:S04]  /*39960*/  LDL.LU.64 R12, [R1+0x2190] ;  /* 0x00219000010c7983 */ /* 0x001ea80000300a00 */
[----:B------:R0:W-:Y:S04]  /*39970*/  STL.64 [R1+0xe00], R22 ;  /* 0x000e001601007387 */ /* 0x0001e80000100a00 */
[----:B0-----:R-:W2:Y:S04]  /*39980*/  LDL.LU.64 R22, [R1+0x2188] ;  /* 0x0021880001167983 */ /* 0x001ea80000300a00 */
[----:B------:R0:W-:Y:S04]  /*39990*/  STL [R1+0xdf0], R8 ;  /* 0x000df00801007387 */ /* 0x0001e80000100800 */
[----:B0-----:R-:W2:Y:S04]  /*399a0*/  LDL.LU.64 R8, [R1+0x2180] ;  /* 0x0021800001087983 */ /* 0x001ea80000300a00 */
[----:B--2---:R0:W-:Y:S04]  /*399b0*/  STL.64 [R1+0x2178], R8 ;  /* 0x0021780801007387 */ /* 0x0041e80000100a00 */
[----:B0-----:R1:W2:Y:S04]  /*399c0*/  LDL.64 R8, [R1+0xdf8] ;  /* 0x000df80001087983 */ /* 0x0012a80000100a00 */
[----:B------:R-:W-:Y:S04]  /*399d0*/  STL [R1+0x2158], R27 ;  /* 0x0021581b01007387 */ /* 0x000fe80000100800 */
[----:B------:R-:W-:Y:S04]  /*399e0*/  STL.64 [R1+0x2170], R26 ;  /* 0x0021701a01007387 */ /* 0x000fe80000100a00 */
[----:B------:R0:W-:Y:S04]  /*399f0*/  STL.64 [R1+0x2168], R16 ;  /* 0x0021681001007387 */ /* 0x0001e80000100a00 */
[----:B0-----:R-:W4:Y:S01]  /*39a00*/  LDL.LU R16, [R1+0x2ec] ;  /* 0x0002ec0001107983 */ /* 0x001f220000300800 */
[----:B--2---:R-:W-:-:S05]  /*39a10*/  IMAD.X R9, R19, 0x1, R2, P2 ;  /* 0x0000000113097824 */ /* 0x004fca00010e0602 */
[----:B------:R0:W-:Y:S04]  /*39a20*/  STL [R1+0xdfc], R9 ;  /* 0x000dfc0901007387 */ /* 0x0001e80000100800 */
[----:B0-----:R-:W2:Y:S04]  /*39a30*/  LDL.LU.64 R8, [R1+0x2178] ;  /* 0x0021780001087983 */ /* 0x001ea80000300a00 */
[----:B---3--:R0:W-:Y:S04]  /*39a40*/  STL.64 [R1+0x2160], R10 ;  /* 0x0021600a01007387 */ /* 0x0081e80000100a00 */
[----:B0-----:R1:W3:Y:S01]  /*39a50*/  LDL.64 R10, [R1+0xdf0] ;  /* 0x000df000010a7983 */ /* 0x0012e20000100a00 */
[----:B----4-:R-:W-:-:S02]  /*39a60*/  SHF.R.S32.HI R18, RZ, 0x1f, R16 ;  /* 0x0000001fff127819 */ /* 0x010fc40000011410 */
[----:B------:R-:W-:-:S05]  /*39a70*/  IADD3 R26, P3, PT, R16, R0, RZ ;  /* 0x00000000101a7210 */ /* 0x000fca0007f7e0ff */
[----:B------:R-:W-:Y:S02]  /*39a80*/  IMAD.X R27, R18, 0x1, R2, P3 ;  /* 0x00000001121b7824 */ /* 0x000fe400018e0602 */
[----:B---3--:R-:W-:-:S05]  /*39a90*/  IMAD.X R11, R19, 0x1, R4, P5 ;  /* 0x00000001130b7824 */ /* 0x008fca00028e0604 */
[----:B------:R-:W-:Y:S04]  /*39aa0*/  STL [R1+0xdf4], R11 ;  /* 0x000df40b01007387 */ /* 0x000fe80000100800 */
        /* <DEDUP_REMOVED lines=8> */
[----:B0-----:R-:W4:Y:S01]  /*39b30*/  LDL.LU.64 R10, [R1+0x2160] ;  /* 0x00216000010a7983 */ /* 0x001f220000300a00 */
[----:B------:R-:W-:-:S02]  /*39b40*/  SHF.R.S32.HI R19, RZ, 0x1f, R26 ;  /* 0x0000001fff137819 */ /* 0x000fc4000001141a */
[----:B------:R-:W-:-:S05]  /*39b50*/  IADD3 R26, P5, PT, R26, R3, RZ ;  /* 0x000000031a1a7210 */ /* 0x000fca0007fbe0ff */
[----:B------:R-:W-:Y:S04]  /*39b60*/  STL [R1+0xdd0], R26 ;  /* 0x000dd01a01007387 */ /* 0x000fe80000100800 */
[----:B------:R-:W2:Y:S04]  /*39b70*/  LDL.LU R27, [R1+0x2158] ;  /* 0x00215800011b7983 */ /* 0x000ea80000300800 */
[----:B------:R0:W-:Y:S04]  /*39b80*/  STL.64 [R1+0x2150], R4 ;  /* 0x0021500401007387 */ /* 0x0001e80000100a00 */
[----:B0-----:R1:W3:Y:S04]  /*39b90*/  LDL.64 R4, [R1+0xdd8] ;  /* 0x000dd80001047983 */ /* 0x0012e80000100a00 */
[----:B----4-:R0:W-:Y:S04]  /*39ba0*/  STL.64 [R1+0x2148], R10 ;  /* 0x0021480a01007387 */ /* 0x0101e80000100a00 */
[----:B0-----:R1:W4:Y:S04]  /*39bb0*/  LDL.64 R10, [R1+0xdd0] ;  /* 0x000dd000010a7983 */ /* 0x0013280000100a00 */
[----:B--2---:R-:W-:Y:S04]  /*39bc0*/  STL.64 [R1+0x2140], R8 ;  /* 0x0021400801007387 */ /* 0x004fe80000100a00 */
[----:B------:R0:W-:Y:S04]  /*39bd0*/  STL.64 [R1+0x2130], R14 ;  /* 0x0021300e01007387 */ /* 0x0001e80000100a00 */
[----:B0-----:R-:W2:Y:S04]  /*39be0*/  LDL.LU R14, [R1+0x2e4] ;  /* 0x0002e400010e7983 */ /* 0x001ea80000300800 */
[----:B------:R-:W2:Y:S01]  /*39bf0*/  LDL.LU R26, [R1+0x2d8] ;  /* 0x0002d800011a7983 */ /* 0x000ea20000300800 */
[----:B---3--:R-:W-:-:S03]  /*39c00*/  IMAD.X R5, R19, 0x1, R2, P2 ;  /* 0x0000000113057824 */ /* 0x008fc600010e0602 */
[----:B--2---:R0:W-:Y:S04]  /*39c10*/  STL.64 [R1+0x2128], R26 ;  /* 0x0021281a01007387 */ /* 0x0041e80000100a00 */
[----:B0-----:R-:W2:Y:S04]  /*39c20*/  LDL.LU R26, [R1+0x2e0] ;  /* 0x0002e000011a7983 */ /* 0x001ea80000300800 */
[----:B------:R0:W-:Y:S04]  /*39c30*/  STL [R1+0xddc], R5 ;  /* 0x000ddc0501007387 */ /* 0x0001e80000100800 */
[----:B0-----:R-:W4:Y:S01]  /*39c40*/  LDL.LU.64 R4, [R1+0x2150] ;  /* 0x0021500001047983 */ /* 0x001f220000300a00 */
[----:B------:R-:W-:-:S02]  /*39c50*/  SHF.R.S32.HI R18, RZ, 0x1f, R14 ;  /* 0x0000001fff127819 */ /* 0x000fc4000001140e */
[----:B------:R-:W-:-:S05]  /*39c60*/  IADD3 R8, P3, PT, R14, R0, RZ ;  /* 0x000000000e087210 */ /* 0x000fca0007f7e0ff */
[----:B------:R-:W-:Y:S02]  /*39c70*/  IMAD.X R9, R18, 0x1, R2, P3 ;  /* 0x0000000112097824 */ /* 0x000fe400018e0602 */
[----:B----4-:R-:W-:Y:S01]  /*39c80*/  IMAD.X R11, R19, 0x1, R4, P5 ;  /* 0x00000001130b7824 */ /* 0x010fe200028e0604 */
[----:B------:R-:W-:-:S04]  /*39c90*/  IADD3 R14, P5, PT, R14, R3, RZ ;  /* 0x000000030e0e7210 */ /* 0x000fc80007fbe0ff */
[----:B------:R0:W-:Y:S04]  /*39ca0*/  STL [R1+0xdd4], R11 ;  /* 0x000dd40b01007387 */ /* 0x0001e80000100800 */
[----:B0-----:R-:W3:Y:S04]  /*39cb0*/  LDL.LU.64 R10, [R1+0x2148] ;  /* 0x00214800010a7983 */ /* 0x001ee80000300a00 */
[----:B------:R2:W-:Y:S04]  /*39cc0*/  STL [R1+0x2138], R14 ;  /* 0x0021380e01007387 */ /* 0x0005e80000100800 */
[----:B------:R0:W-:Y:S01]  /*39cd0*/  STL.64 [R1+0xdc8], R8 ;  /* 0x000dc80801007387 */ /* 0x0001e20000100a00 */
[----:B--2---:R-:W-:-:S03]  /*39ce0*/  IADD3 R14, P2, PT, R26, R0, RZ ;  /* 0x000000001a0e7210 */ /* 0x004fc60007f5e0ff */
[----:B0-----:R-:W2:Y:S04]  /*39cf0*/  LDL.LU.64 R8, [R1+0x2140] ;  /* 0x0021400001087983 */ /* 0x001ea80000300a00 */
[----:B------:R0:W-:Y:S04]  /*39d00*/  STL [R1+0xdb8], R14 ;  /* 0x000db80e01007387 */ /* 0x0001e80000100800 */
[----:B0-----:R-:W4:Y:S01]  /*39d10*/  LDL.LU R14, [R1+0x2138] ;  /* 0x00213800010e7983 */ /* 0x001f220000300800 */
[----:B------:R-:W-:Y:S01]  /*39d20*/  IMAD.X R15, R18, 0x1, R4, P5 ;  /* 0x00000001120f7824 */ /* 0x000fe200028e0604 */
[----:B------:R-:W-:-:S02]  /*39d30*/  SHF.R.S32.HI R19, RZ, 0x1f, R26 ;  /* 0x0000001fff137819 */ /* 0x000fc4000001141a */
[----:B------:R-:W-:Y:S02]  /*39d40*/  IADD3 R26, P5, PT, R26, R3, RZ ;  /* 0x000000031a1a7210 */ /* 0x000fe40007fbe0ff */
[----:B----4-:R0:W-:Y:S04]  /*39d50*/  STL.64 [R1+0xdc0], R14 ;  /* 0x000dc00e01007387 */ /* 0x0101e80000100a00 */
[----:B0-----:R-:W4:Y:S04]  /*39d60*/  LDL.LU.64 R14, [R1+0x2130] ;  /* 0x00213000010e7983 */ /* 0x001f280000300a00 */
        /* <DEDUP_REMOVED lines=8> */
[----:B0-----:R-:W3:Y:S04]  /*39df0*/  LDL.LU R9, [R1+0x2dc] ;  /* 0x0002dc0001097983 */ /* 0x001ee80000300800 */
[----:B------:R-:W-:Y:S01]  /*39e00*/  STL.64 [R1+0x2108], R22 ;  /* 0x0021081601007387 */ /* 0x000fe20000100a00 */
[----:B--2---:R-:W-:-:S05]  /*39e10*/  IMAD.X R27, R19, 0x1, R2, P2 ;  /* 0x00000001131b7824 */ /* 0x004fca00010e0602 */
[----:B------:R0:W-:Y:S04]  /*39e20*/  STL [R1+0xdbc], R27 ;  /* 0x000dbc1b01007387 */ /* 0x0001e80000100800 */
[----:B------:R1:W2:Y:S01]  /*39e30*/  LDL.LU R26, [R1+0x2120] ;  /* 0x00212000011a7983 */ /* 0x0002a20000300800 */
[----:B0-----:R-:W-:-:S03]  /*39e40*/  IMAD.X R27, R19, 0x1, R4, P5 ;  /* 0x00000001131b7824 */ /* 0x001fc600028e0604 */
[----:B----4-:R-:W-:Y:S04]  /*39e50*/  STL.64 [R1+0x20f8], R14 ;  /* 0x0020f80e01007387 */ /* 0x010fe80000100a00 */
[----:B------:R2:W-:Y:S04]  /*39e60*/  STL [R1+0xdb4], R27 ;  /* 0x000db41b01007387 */ /* 0x0005e80000100800 */
[----:B--2---:R-:W2:Y:S01]  /*39e70*/  LDL.LU.64 R26, [R1+0x2118] ;  /* 0x00211800011a7983 */ /* 0x004ea20000300a00 */
[----:B---3--:R-:W-:Y:S02]  /*39e80*/  SHF.R.S32.HI R18, RZ, 0x1f, R9 ;  /* 0x0000001fff127819 */ /* 0x008fe40000011409 */
[----:B------:R-:W-:-:S02]  /*39e90*/  IADD3 R10, P3, PT, R9, R0, RZ ;  /* 0x00000000090a7210 */ /* 0x000fc40007f7e0ff */
[----:B------:R-:W-:-:S03]  /*39ea0*/  IADD3 R8, P5, PT, R9, R3, RZ ;  /* 0x0000000309087210 */ /* 0x000fc60007fbe0ff */
[C---:B------:R-:W-:Y:S02]  /*39eb0*/  IMAD.X R11, R18.reuse, 0x1, R2, P3 ;  /* 0x00000001120b7824 */ /* 0x040fe400018e0602 */
[----:B------:R-:W-:-:S03]  /*39ec0*/  IMAD.X R9, R18, 0x1, R4, P5 ;  /* 0x0000000112097824 */ /* 0x000fc600028e0604 */
[----:B------:R0:W-:Y:S04]  /*39ed0*/  STL.64 [R1+0xda8], R10 ;  /* 0x000da80a01007387 */ /* 0x0001e80000100a00 */
[----:B0-----:R-:W3:Y:S01]  /*39ee0*/  LDL.LU.64 R10, [R1+0x2110] ;  /* 0x00211000010a7983 */ /* 0x001ee20000300a00 */
[C---:B--2---:R-:W-:Y:S02]  /*39ef0*/  IADD3 R22, P2, PT, R26.reuse, R0, RZ ;  /* 0x000000001a167210 */ /* 0x044fe40007f5e0ff */
[----:B------:R-:W-:-:S03]  /*39f00*/  IADD3 R14, P5, PT, R26, R3, RZ ;  /* 0x000000031a0e7210 */ /* 0x000fc60007fbe0ff */
[----:B------:R0:W-:Y:S04]  /*39f10*/  STL [R1+0xd98], R22 ;  /* 0x000d981601007387 */ /* 0x0001e80000100800 */
[----:B0-----:R-:W2:Y:S04]  /*39f20*/  LDL.LU.64 R22, [R1+0x2108] ;  /* 0x0021080001167983 */ /* 0x001ea80000300a00 */
[----:B------:R0:W-:Y:S04]  /*39f30*/  STL.64 [R1+0xda0], R8 ;  /* 0x000da00801007387 */ /* 0x0001e80000100a00 */
[----:B0-----:R-:W4:Y:S04]  /*39f40*/  LDL.LU.64 R8, [R1+0x2100] ;  /* 0x0021000001087983 */ /* 0x001f280000300a00 */
[----:B------:R0:W-:Y:S04]  /*39f50*/  STL [R1+0xd90], R14 ;  /* 0x000d900e01007387 */ /* 0x0001e80000100800 */
[----:B0-----:R-:W2:Y:S04]  /*39f60*/  LDL.LU.64 R14, [R1+0x20f8] ;  /* 0x0020f800010e7983 */ /* 0x001ea80000300a00 */
[----:B------:R0:W-:Y:S04]  /*39f70*/  STL.64 [R1+0x20f0], R4 ;  /* 0x0020f00401007387 */ /* 0x0001e80000100a00 */
[----:B0-----:R1:W3:Y:S01]  /*39f80*/  LDL.64 R4, [R1+0xd98] ;  /* 0x000d980001047983 */ /* 0x0012e20000100a00 */
[----:B------:R-:W-:-:S03]  /*39f90*/  SHF.R.S32.HI R19, RZ, 0x1f, R26 ;  /* 0x0000001fff137819 */ /* 0x000fc6000001141a */
[----:B--2---:R0:W-:Y:S04]  /*39fa0*/  STL.64 [R1+0x20e0], R14 ;  /* 0x0020e00e01007387 */ /* 0x0041e80000100a00 */
[----:B0-----:R-:W2:Y:S04]  /*39fb0*/  LDL.LU R14, [R1+0x2d4] ;  /* 0x0002d400010e7983 */ /* 0x001ea80000300800 */
[----:B------:R0:W-:Y:S01]  /*39fc0*/  STL.64 [R1+0x20e8], R6 ;  /* 0x0020e80601007387 */ /* 0x0001e20000100a00 */
[----:B---3--:R-:W-:-:S03]  /*39fd0*/  IMAD.X R5, R19, 0x1, R2, P2 ;  /* 0x0000000113057824 */ /* 0x008fc600010e0602 */
[----:B0-----:R1:W3:Y:S04]  /*39fe0*/  LDL.64 R6, [R1+0xd90] ;  /* 0x000d900001067983 */ /* 0x0012e80000100a00 */
[----:B------:R-:W-:Y:S04]  /*39ff0*/  STL.64 [R1+0x20d0], R16 ;  /* 0x0020d01001007387 */ /* 0x000fe80000100a00 */
[----:B------:R-:W-:Y:S04]  /*3a000*/  STL [R1+0x20d8], R17 ;  /* 0x0020d81101007387 */ /* 0x000fe80000100800 */
[----:B----4-:R0:W-:Y:S04]  /*3a010*/  STL.64 [R1+0x20c0], R8 ;  /* 0x0020c00801007387 */ /* 0x0101e80000100a00 */
[----:B0-----:R-:W4:Y:S04]  /*3a020*/  LDL.LU R8, [R1+0x2d0] ;  /* 0x0002d00001087983 */ /* 0x001f280000300800 */
[----:B------:R0:W-:Y:S04]  /*3a030*/  STL [R1+0xd9c], R5 ;  /* 0x000d9c0501007387 */ /* 0x0001e80000100800 */
[----:B0-----:R-:W3:Y:S04]  /*3a040*/  LDL.LU.64 R4, [R1+0x20f0] ;  /* 0x0020f00001047983 */ /* 0x001ee80000300a00 */
[----:B------:R-:W4:Y:S01]  /*3a050*/  LDL.LU R26, [R1+0x2cc] ;  /* 0x0002cc00011a7983 */ /* 0x000f220000300800 */
[----:B--2---:R-:W-:-:S02]  /*3a060*/  SHF.R.S32.HI R18, RZ, 0x1f, R14 ;  /* 0x0000001fff127819 */ /* 0x004fc4000001140e */
[----:B------:R-:W-:-:S05]  /*3a070*/  IADD3 R16, P3, PT, R14, R0, RZ ;  /* 0x000000000e107210 */ /* 0x000fca0007f7e0ff */
[----:B------:R-:W-:Y:S02]  /*3a080*/  IMAD.X R17, R18, 0x1, R2, P3 ;  /* 0x0000000112117824 */ /* 0x000fe400018e0602 */
[----:B---3--:R-:W-:Y:S01]  /*3a090*/  IMAD.X R7, R19, 0x1, R4, P5 ;  /* 0x0000000113077824 */ /* 0x008fe200028e0604 */
[----:B------:R-:W-:-:S04]  /*3a0a0*/  IADD3 R14, P5, PT, R14, R3, RZ ;  /* 0x000000030e0e7210 */ /* 0x000fc80007fbe0ff */
[----:B------:R0:W-:Y:S04]  /*3a0b0*/  STL [R1+0xd94], R7 ;  /* 0x000d940701007387 */ /* 0x0001e80000100800 */
[----:B0-----:R-:W2:Y:S04]  /*3a0c0*/  LDL.LU.64 R6, [R1+0x20e8] ;  /* 0x0020e80001067983 */ /* 0x001ea80000300a00 */
[----:B------:R0:W-:Y:S04]  /*3a0d0*/  STL [R1+0xd80], R14 ;  /* 0x000d800e01007387 */ /* 0x0001e80000100800 */
[----:B0-----:R-:W3:Y:S04]  /*3a0e0*/  LDL.LU.64 R14, [R1+0x20e0] ;  /* 0x0020e000010e7983 */ /* 0x001ee80000300a00 */
[----:B------:R0:W-:Y:S04]  /*3a0f0*/  STL.64 [R1+0x20c8], R24 ;  /* 0x0020c81801007387 */ /* 0x0001e80000100a00 */
[----:B0-----:R1:W2:Y:S04]  /*3a100*/  LDL.64 R24, [R1+0xd80] ;  /* 0x000d800001187983 */ /* 0x0012a80000100a00 */
[----:B------:R0:W-:Y:S04]  /*3a110*/  STL.64 [R1+0xd88], R16 ;  /* 0x000d881001007387 */ /* 0x0001e80000100a00 */
[----:B0-----:R1:W3:Y:S01]  /*3a120*/  LDL.LU R17, [R1+0x20d8] ;  /* 0x0020d80001117983 */ /* 0x0012e20000300800 */
[----:B----4-:R-:W-:-:S02]  /*3a130*/  IADD3 R16, P2, PT, R8, R0, RZ ;  /* 0x0000000008107210 */ /* 0x010fc40007f5e0ff */
[----:B------:R-:W-:-:S03]  /*3a140*/  SHF.R.S32.HI R19, RZ, 0x1f, R8 ;  /* 0x0000001fff137819 */ /* 0x000fc60000011408 */
[----:B------:R3:W-:Y:S01]  /*3a150*/  STL [R1+0xd78], R16 ;  /* 0x000d781001007387 */ /* 0x0007e20000100800 */
[----:B--2---:R-:W-:Y:S01]  /*3a160*/  IMAD.X R25, R18, 0x1, R4, P5 ;  /* 0x0000000112197824 */ /* 0x004fe200028e0604 */
[----:B------:R-:W-:Y:S02]  /*3a170*/  IADD3 R8, P5, PT, R8, R3, RZ ;  /* 0x0000000308087210 */ /* 0x000fe40007fbe0ff */
[----:B---3--:R-:W2:Y:S04]  /*3a180*/  LDL.LU.64 R16, [R1+0x20d0] ;  /* 0x0020d00001107983 */ /* 0x008ea80000300a00 */
[----:B------:R0:W-:Y:S04]  /*3a190*/  STL [R1+0xd84], R25 ;  /* 0x000d841901007387 */ /* 0x0001e80000100800 */
[----:B0-----:R-:W3:Y:S04]  /*3a1a0*/  LDL.LU.64 R24, [R1+0x20c8] ;  /* 0x0020c80001187983 */ /* 0x001ee80000300a00 */
[----:B------:R0:W-:Y:S04]  /*3a1b0*/  STL [R1+0xd70], R8 ;  /* 0x000d700801007387 */ /* 0x0001e80000100800 */
[----:B0-----:R-:W4:Y:S04]  /*3a1c0*/  LDL.LU.64 R8, [R1+0x20c0] ;  /* 0x0020c00001087983 */ /* 0x001f280000300a00 */
[----:B----4-:R0:W-:Y:S04]  /*3a1d0*/  STL.64 [R1+0x20b0], R8 ;  /* 0x0020b00801007387 */ /* 0x0101e80000100a00 */
[----:B0-----:R-:W4:Y:S04]  /*3a1e0*/  LDL.64 R8, [R1+0xd70] ;  /* 0x000d700001087983 */ /* 0x001f280000100a00 */
[----:B----4-:R0:W-:Y:S04]  /*3a1f0*/  STL [R1+0x20b8], R8 ;  /* 0x0020b80801007387 */ /* 0x0101e80000100800 */
[----:B0-----:R1:W4:Y:S04]  /*3a200*/  LDL.64 R8, [R1+0xd78] ;  /* 0x000d780001087983 */ /* 0x0013280000100a00 */
[----:B------:R-:W-:Y:S04]  /*3a210*/  STL [R1+0x2098], R27 ;  /* 0x0020981b01007387 */ /* 0x000fe80000100800 */
[----:B------:R-:W-:Y:S04]  /*3a220*/  STL.64 [R1+0x20a0], R6 ;  /* 0x0020a00601007387 */ /* 0x000fe80000100a00 */
[----:B------:R-:W-:Y:S04]  /*3a230*/  STL [R1+0x20a8], R7 ;  /* 0x0020a80701007387 */ /* 0x000fe80000100800 */
[----:B------:R0:W-:Y:S04]  /*3a240*/  STL.64 [R1+0x2090], R22 ;  /* 0x0020901601007387 */ /* 0x0001e80000100a00 */
[----:B0-----:R-:W2:Y:S01]  /*3a250*/  LDL.LU R22, [R1+0x2c8] ;  /* 0x0002c80001167983 */ /* 0x001ea20000300800 */
[----:B----4-:R-:W-:-:S05]  /*3a260*/  IMAD.X R9, R19, 0x1, R2, P2 ;  /* 0x0000000113097824 */ /* 0x010fca00010e0602 */
[----:B------:R0:W-:Y:S04]  /*3a270*/  STL [R1+0xd7c], R9 ;  /* 0x000d7c0901007387 */ /* 0x0001e80000100800 */
[----:B------:R1:W4:Y:S01]  /*3a280*/  LDL.LU R8, [R1+0x20b8] ;  /* 0x0020b80001087983 */ /* 0x0003220000300800 */
[----:B------:R-:W-:Y:S02]  /*3a290*/  SHF.R.S32.HI R18, RZ, 0x1f, R26 ;  /* 0x0000001fff127819 */ /* 0x000fe4000001141a */
[----:B------:R-:W-:Y:S01]  /*3a2a0*/  IADD3 R6, P3, PT, R26, R0, RZ ;  /* 0x000000001a067210 */ /* 0x000fe20007f7e0ff */
[----:B0-----:R-:W-:-:S04]  /*3a2b0*/  IMAD.X R9, R19, 0x1, R4, P5 ;  /* 0x0000000113097824 */ /* 0x001fc800028e0604 */
[----:B------:R-:W-:Y:S01]  /*3a2c0*/  IMAD.X R7, R18, 0x1, R2, P3 ;  /* 0x0000000112077824 */ /* 0x000fe200018e0602 */
[----:B------:R4:W-:Y:S04]  /*3a2d0*/  STL [R1+0xd74], R9 ;  /* 0x000d740901007387 */ /* 0x0009e80000100800 */
[----:B----4-:R-:W4:Y:S04]  /*3a2e0*/  LDL.LU.64 R8, [R1+0x20b0] ;  /* 0x0020b00001087983 */ /* 0x010f280000300a00 */
[----:B------:R0:W-:Y:S04]  /*3a2f0*/  STL.64 [R1+0xd68], R6 ;  /* 0x000d680601007387 */ /* 0x0001e80000100a00 */
[----:B0-----:R1:W3:Y:S01]  /*3a300*/  LDL.LU R7, [R1+0x20a8] ;  /* 0x0020a80001077983 */ /* 0x0012e20000300800 */
[----:B------:R-:W-:-:S02]  /*3a310*/  IADD3 R26, P5, PT, R26, R3, RZ ;  /* 0x000000031a1a7210 */ /* 0x000fc40007fbe0ff */
[----:B--2---:R-:W-:-:S03]  /*3a320*/  IADD3 R6, P2, PT, R22, R0, RZ ;  /* 0x0000000016067210 */ /* 0x004fc60007f5e0ff */
[----:B------:R-:W-:Y:S01]  /*3a330*/  IMAD.X R27, R18, 0x1, R4, P5 ;  /* 0x00000001121b7824 */ /* 0x000fe200028e0604 */
[----:B------:R-:W-:Y:S01]  /*3a340*/  SHF.R.S32.HI R19, RZ, 0x1f, R22 ;  /* 0x0000001fff137819 */ /* 0x000fe20000011416 */
[----:B------:R3:W-:Y:S01]  /*3a350*/  STL [R1+0xd58], R6 ;  /* 0x000d580601007387 */ /* 0x0007e20000100800 */
[----:B------:R-:W-:-:S03]  /*3a360*/  IADD3 R22, P5, PT, R22, R3, RZ ;  /* 0x0000000316167210 */ /* 0x000fc60007fbe0ff */
[----:B---3--:R-:W2:Y:S04]  /*3a370*/  LDL.LU.64 R6, [R1+0x20a0] ;  /* 0x0020a00001067983 */ /* 0x008ea80000300a00 */
[----:B------:R0:W-:Y:S04]  /*3a380*/  STL.64 [R1+0xd60], R26 ;  /* 0x000d601a01007387 */ /* 0x0001e80000100a00 */
[----:B0-----:R-:W3:Y:S04]  /*3a390*/  LDL.LU R27, [R1+0x2098] ;  /* 0x00209800011b7983 */ /* 0x001ee80000300800 */
[----:B------:R-:W2:Y:S04]  /*3a3a0*/  LDL.LU R26, [R1+0x2c0] ;  /* 0x0002c000011a7983 */ /* 0x000ea80000300800 */
[----:B------:R0:W-:Y:S04]  /*3a3b0*/  STL [R1+0xd50], R22 ;  /* 0x000d501601007387 */ /* 0x0001e80000100800 */
[----:B0-----:R-:W2:Y:S04]  /*3a3c0*/  LDL.LU.64 R22, [R1+0x2090] ;  /* 0x0020900001167983 */ /* 0x001ea80000300a00 */
[----:B--2---:R0:W-:Y:S04]  /*3a3d0*/  STL.64 [R1+0x2078], R22 ;  /* 0x0020781601007387 */ /* 0x0041e80000100a00 */
[----:B0-----:R-:W2:Y:S04]  /*3a3e0*/  LDL.LU R22, [R1+0x2c4] ;  /* 0x0002c40001167983 */ /* 0x001ea80000300800 */
[----:B----4-:R-:W-:Y:S04]  /*3a3f0*/  STL.64 [R1+0x2070], R8 ;  /* 0x0020700801007387 */ /* 0x010fe80000100a00 */
[----:B------:R0:W-:Y:S04]  /*3a400*/  STL.64 [R1+0x2080], R12 ;  /* 0x0020800c01007387 */ /* 0x0001e80000100a00 */
[----:B0-----:R-:W4:Y:S04]  /*3a410*/  LDL.64 R12, [R1+0xd50] ;  /* 0x000d5000010c7983 */ /* 0x001f280000100a00 */
[----:B----4-:R0:W-:Y:S04]  /*3a420*/  STL [R1+0x2088], R12 ;  /* 0x0020880c01007387 */ /* 0x0101e80000100800 */
[----:B0-----:R1:W4:Y:S04]  /*3a430*/  LDL.64 R12, [R1+0xd58] ;  /* 0x000d5800010c7983 */ /* 0x0013280000100a00 */
[----:B---3--:R-:W-:Y:S01]  /*3a440*/  STL [R1+0x205c], R27 ;  /* 0x00205c1b01007387 */ /* 0x008fe20000100800 */
[----:B----4-:R-:W-:-:S05]  /*3a450*/  IMAD.X R13, R19, 0x1, R2, P2 ;  /* 0x00000001130d7824 */ /* 0x010fca00010e0602 */
[----:B------:R0:W-:Y:S04]  /*3a460*/  STL [R1+0xd5c], R13 ;  /* 0x000d5c0d01007387 */ /* 0x0001e80000100800 */
[----:B------:R1:W3:Y:S01]  /*3a470*/  LDL.LU R12, [R1+0x2088] ;  /* 0x00208800010c7983 */ /* 0x0002e20000300800 */
[----:B--2---:R-:W-:Y:S02]  /*3a480*/  SHF.R.S32.HI R18, RZ, 0x1f, R22 ;  /* 0x0000001fff127819 */ /* 0x004fe40000011416 */
[C---:B------:R-:W-:Y:S01]  /*3a490*/  IADD3 R8, P3, PT, R22.reuse, R0, RZ ;  /* 0x0000000016087210 */ /* 0x040fe20007f7e0ff */
[----:B0-----:R-:W-:Y:S01]  /*3a4a0*/  IMAD.X R13, R19, 0x1, R4, P5 ;  /* 0x00000001130d7824 */ /* 0x001fe200028e0604 */
[----:B------:R-:W-:-:S04]  /*3a4b0*/  IADD3 R22, P5, PT, R22, R3, RZ ;  /* 0x0000000316167210 */ /* 0x000fc80007fbe0ff */
[----:B------:R3:W-:Y:S04]  /*3a4c0*/  STL [R1+0xd54], R13 ;  /* 0x000d540d01007387 */ /* 0x0007e80000100800 */
[----:B---3--:R-:W2:Y:S04]  /*3a4d0*/  LDL.LU.64 R12, [R1+0x2080] ;  /* 0x00208000010c7983 */ /* 0x008ea80000300a00 */
[----:B------:R0:W-:Y:S04]  /*3a4e0*/  STL [R1+0xd40], R22 ;  /* 0x000d401601007387 */ /* 0x0001e80000100800 */
[----:B0-----:R-:W3:Y:S04]  /*3a4f0*/  LDL.LU.64 R22, [R1+0x2078] ;  /* 0x0020780001167983 */ /* 0x001ee80000300a00 */
[----:B------:R0:W-:Y:S04]  /*3a500*/  STL.64 [R1+0x2060], R6 ;  /* 0x0020600601007387 */ /* 0x0001e80000100a00 */
[----:B0-----:R-:W4:Y:S01]  /*3a510*/  LDL.64 R6, [R1+0xd40] ;  /* 0x000d400001067983 */ /* 0x001f220000100a00 */
[----:B------:R-:W-:-:S03]  /*3a520*/  IMAD.X R9, R18, 0x1, R2, P3 ;  /* 0x0000000112097824 */ /* 0x000fc600018e0602 */
[----:B----4-:R0:W-:Y:S04]  /*3a530*/  STL [R1+0x2068], R6 ;  /* 0x0020680601007387 */ /* 0x0101e80000100800 */
[----:B------:R4:W-:Y:S01]  /*3a540*/  STL.64 [R1+0xd48], R8 ;  /* 0x000d480801007387 */ /* 0x0009e20000100a00 */
[----:B0-----:R-:W-:-:S03]  /*3a550*/  IADD3 R6, P2, PT, R26, R0, RZ ;  /* 0x000000001a067210 */ /* 0x001fc60007f5e0ff */
[----:B----4-:R-:W4:Y:S04]  /*3a560*/  LDL.LU.64 R8, [R1+0x2070] ;  /* 0x0020700001087983 */ /* 0x010f280000300a00 */
[----:B------:R0:W-:Y:S04]  /*3a570*/  STL [R1+0xd38], R6 ;  /* 0x000d380601007387 */ /* 0x0001e80000100800 */
[----:B0-----:R1:W2:Y:S01]  /*3a580*/  LDL.LU R6, [R1+0x2068] ;  /* 0x0020680001067983 */ /* 0x0012a20000300800 */
[----:B------:R-:W-:Y:S01]  /*3a590*/  IMAD.X R7, R18, 0x1, R4, P5 ;  /* 0x0000000112077824 */ /* 0x000fe200028e0604 */
[----:B------:R-:W-:-:S02]  /*3a5a0*/  SHF.R.S32.HI R19, RZ, 0x1f, R26 ;  /* 0x0000001fff137819 */ /* 0x000fc4000001141a */
[----:B------:R-:W-:Y:S02]  /*3a5b0*/  IADD3 R26, P5, PT, R26, R3, RZ ;  /* 0x000000031a1a7210 */ /* 0x000fe40007fbe0ff */
[----:B------:R2:W-:Y:S04]  /*3a5c0*/  STL [R1+0xd44], R7 ;  /* 0x000d440701007387 */ /* 0x0005e80000100800 */
[----:B--2---:R-:W2:Y:S04]  /*3a5d0*/  LDL.LU.64 R6, [R1+0x2060] ;  /* 0x0020600001067983 */ /* 0x004ea80000300a00 */
[----:B------:R0:W-:Y:S04]  /*3a5e0*/  STL [R1+0xd30], R26 ;  /* 0x000d301a01007387 */ /* 0x0001e80000100800 */
[----:B------:R-:W2:Y:S01]  /*3a5f0*/  LDL.LU R27, [R1+0x205c] ;  /* 0x00205c00011b7983 */ /* 0x000ea20000300800 */
[----:B0-----:R-:W-:-:S05]  /*3a600*/  IMAD.MOV.U32 R26, RZ, RZ, R12 ;  /* 0x000000ffff1a7224 */ /* 0x001fca00078e000c */
[----:B--2---:R0:W-:Y:S04]  /*3a610*/  STL.64 [R1+0x2050], R26 ;  /* 0x0020501a01007387 */ /* 0x0041e80000100a00 */
[----:B0-----:R-:W2:Y:S01]  /*3a620*/  LDL.64 R26, [R1+0xd30] ;  /* 0x000d3000011a7983 */ /* 0x001ea20000100a00 */
[----:B------:R-:W-:Y:S02]  /*3a630*/  IMAD.MOV.U32 R12, RZ, RZ, R13 ;  /* 0x000000ffff0c7224 */ /* 0x000fe400078e000d */
[----:B------:R-:W-:Y:S01]  /*3a640*/  IMAD.MOV.U32 R13, RZ, RZ, R5 ;  /* 0x000000ffff0d7224 */ /* 0x000fe200078e0005 */
[----:B--2---:R0:W-:Y:S04]  /*3a650*/  STL [R1+0x2058], R26 ;  /* 0x0020581a01007387 */ /* 0x0041e80000100800 */
[----:B0-----:R1:W2:Y:S04]  /*3a660*/  LDL.64 R26, [R1+0xd38] ;  /* 0x000d3800011a7983 */ /* 0x0012a80000100a00 */
[----:B------:R-:W-:Y:S04]  /*3a670*/  STL.64 [R1+0x2048], R16 ;  /* 0x0020481001007387 */ /* 0x000fe80000100a00 */
[----:B------:R0:W-:Y:S04]  /*3a680*/  STL.64 [R1+0x2038], R12 ;  /* 0x0020380c01007387 */ /* 0x0001e80000100a00 */
[----:B0-----:R-:W3:Y:S04]  /*3a690*/  LDL R13, [R1+0x2bc] ;  /* 0x0002bc00010d7983 */ /* 0x001ee80000100800 */
[----:B------:R-:W4:Y:S01]  /*3a6a0*/  LDL.LU R5, [R1+0x2b4] ;  /* 0x0002b40001057983 */ /* 0x000f220000300800 */
[----:B--2---:R-:W-:-:S05]  /*3a6b0*/  IMAD.X R27, R19, 0x1, R2, P2 ;  /* 0x00000001131b7824 */ /* 0x004fca00010e0602 */
[----:B------:R0:W-:Y:S04]  /*3a6c0*/  STL [R1+0xd3c], R27 ;  /* 0x000d3c1b01007387 */ /* 0x0001e80000100800 */
[----:B------:R1:W2:Y:S01]  /*3a6d0*/  LDL.LU R26, [R1+0x2058] ;  /* 0x00205800011a7983 */ /* 0x0002a20000300800 */
[----:B0-----:R-:W-:Y:S01]  /*3a6e0*/  IMAD.X R27, R19, 0x1, R4, P5 ;  /* 0x00000001131b7824 */ /* 0x001fe200028e0604 */
[----:B---3--:R-:W-:Y:S02]  /*3a6f0*/  SHF.R.S32.HI R18, RZ, 0x1f, R13 ;  /* 0x0000001fff127819 */ /* 0x008fe4000001140d */
[-C--:B------:R-:W-:Y:S02]  /*3a700*/  IADD3 R16, P3, PT, R13, R0.reuse, RZ ;  /* 0x000000000d107210 */ /* 0x080fe40007f7e0ff */
[----:B------:R2:W-:Y:S03]  /*3a710*/  STL [R1+0xd34], R27 ;  /* 0x000d341b01007387 */ /* 0x0005e60000100800 */
[----:B------:R-:W-:Y:S01]  /*3a720*/  IMAD.X R17, R18, 0x1, R2, P3 ;  /* 0x0000000112117824 */ /* 0x000fe200018e0602 */
[----:B--2---:R-:W2:Y:S04]  /*3a730*/  LDL.LU.64 R26, [R1+0x2050] ;  /* 0x00205000011a7983 */ /* 0x004ea80000300a00 */
[----:B----4-:R-:W-:Y:S04]  /*3a740*/  STL.64 [R1+0x2040], R4 ;  /* 0x0020400401007387 */ /* 0x010fe80000100a00 */
[----:B------:R0:W-:Y:S04]  /*3a750*/  STL.64 [R1+0xd28], R16 ;  /* 0x000d281001007387 */ /* 0x0001e80000100a00 */
[----:B0-----:R-:W3:Y:S04]  /*3a760*/  LDL.LU.64 R16, [R1+0x2048] ;  /* 0x0020480001107983 */ /* 0x001ee80000300a00 */
[----:B------:R0:W-:Y:S04]  /*3a770*/  STL.64 [R1+0x2028], R8 ;  /* 0x0020280801007387 */ /* 0x0001e80000100a00 */
[----:B0-----:R-:W4:Y:S02]  /*3a780*/  LDL.LU R9, [R1+0x2b8] ;  /* 0x0002b80001097983 */ /* 0x001f240000300800 */
[----:B----4-:R-:W-:-:S05]  /*3a790*/  IADD3 R4, P2, PT, R9, R0, RZ ;  /* 0x0000000009047210 */ /* 0x010fca0007f5e0ff */
[----:B------:R0:W-:Y:S04]  /*3a7a0*/  STL [R1+0xd18], R4 ;  /* 0x000d180401007387 */ /* 0x0001e80000100800 */
[----:B0-----:R-:W4:Y:S01]  /*3a7b0*/  LDL.LU.64 R4, [R1+0x2040] ;  /* 0x0020400001047983 */ /* 0x001f220000300a00 */
[----:B------:R-:W-:-:S05]  /*3a7c0*/  IADD3 R12, P5, PT, R13, R3, RZ ;  /* 0x000000030d0c7210 */ /* 0x000fca0007fbe0ff */
[----:B----4-:R-:W-:-:S05]  /*3a7d0*/  IMAD.X R13, R18, 0x1, R4, P5 ;  /* 0x00000001120d7824 */ /* 0x010fca00028e0604 */
[----:B------:R0:W-:Y:S04]  /*3a7e0*/  STL.64 [R1+0xd20], R12 ;  /* 0x000d200c01007387 */ /* 0x0001e80000100a00 */
[----:B0-----:R-:W4:Y:S04]  /*3a7f0*/  LDL.LU.64 R12, [R1+0x2038] ;  /* 0x00203800010c7983 */ /* 0x001f280000300a00 */
[----:B----4-:R-:W-:Y:S04]  /*3a800*/  STL.64 [R1+0x2018], R12 ;  /* 0x0020180c01007387 */ /* 0x010fe80000100a00 */
[----:B------:R0:W-:Y:S04]  /*3a810*/  STL.64 [R1+0x2030], R14 ;  /* 0x0020300e01007387 */ /* 0x0001e80000100a00 */
[----:B0-----:R1:W2:Y:S01]  /*3a820*/  LDL.64 R14, [R1+0xd18] ;  /* 0x000d1800010e7983 */ /* 0x0012a20000100a00 */
[----:B------:R-:W-:-:S02]  /*3a830*/  SHF.R.S32.HI R19, RZ, 0x1f, R9 ;  /* 0x0000001fff137819 */ /* 0x000fc40000011409 */
[----:B------:R-:W-:-:S05]  /*3a840*/  IADD3 R8, P5, PT, R9, R3, RZ ;  /* 0x0000000309087210 */ /* 0x000fca0007fbe0ff */
[C---:B------:R-:W-:Y:S02]  /*3a850*/  IMAD.X R9, R19.reuse, 0x1, R4, P5 ;  /* 0x0000000113097824 */ /* 0x040fe400028e0604 */
[----:B--2---:R-:W-:Y:S02]  /*3a860*/  IMAD.MOV.U32 R15, RZ, RZ, R27 ;  /* 0x000000ffff0f7224 */ /* 0x004fe400078e001b */
[----:B------:R-:W2:Y:S02]  /*3a870*/  LDL.LU R27, [R1+0x2b0] ;  /* 0x0002b000011b7983 */ /* 0x000ea40000300800 */
[----:B------:R-:W-:Y:S02]  /*3a880*/  IMAD.MOV.U32 R13, RZ, RZ, R15 ;  /* 0x000000ffff0d7224 */ /* 0x000fe400078e000f */
[----:B------:R-:W-:-:S05]  /*3a890*/  IMAD.X R15, R19, 0x1, R2, P2 ;  /* 0x00000001130f7824 */ /* 0x000fca00010e0602 */
[----:B------:R0:W-:Y:S04]  /*3a8a0*/  STL [R1+0xd1c], R15 ;  /* 0x000d1c0f01007387 */ /* 0x0001e80000100800 */
[----:B0-----:R-:W4:Y:S04]  /*3a8b0*/  LDL.LU.64 R14, [R1+0x2030] ;  /* 0x00203000010e7983 */ /* 0x001f280000300a00 */
[----:B------:R0:W-:Y:S04]  /*3a8c0*/  STL.64 [R1+0xd10], R8 ;  /* 0x000d100801007387 */ /* 0x0001e80000100a00 */
[----:B0-----:R-:W2:Y:S01]  /*3a8d0*/  LDL.LU.64 R8, [R1+0x2028] ;  /* 0x0020280001087983 */ /* 0x001ea20000300a00 */
[----:B------:R-:W-:-:S02]  /*3a8e0*/  SHF.R.S32.HI R18, RZ, 0x1f, R5 ;  /* 0x0000001fff127819 */ /* 0x000fc40000011405 */
[C---:B------:R-:W-:Y:S01]  /*3a8f0*/  IADD3 R12, P3, PT, R5.reuse, R0, RZ ;  /* 0x00000000050c7210 */ /* 0x040fe20007f7e0ff */
[----:B--2---:R-:W-:Y:S04]  /*3a900*/  STL.64 [R1+0x2008], R8 ;  /* 0x0020080801007387 */ /* 0x004fe80000100a00 */
[----:B------:R0:W-:Y:S02]  /*3a910*/  STL [R1+0x2010], R9 ;  /* 0x0020100901007387 */ /* 0x0001e40000100800 */
[----:B0-----:R-:W-:Y:S02]  /*3a920*/  IMAD.MOV.U32 R9, RZ, RZ, R13 ;  /* 0x000000ffff097224 */ /* 0x001fe400078e000d */
[----:B------:R-:W-:Y:S01]  /*3a930*/  IMAD.X R13, R18, 0x1, R2, P3 ;  /* 0x00000001120d7824 */ /* 0x000fe200018e0602 */
[----:B------:R-:W-:-:S02]  /*3a940*/  IADD3 R8, P5, PT, R5, R3, RZ ;  /* 0x0000000305087210 */ /* 0x000fc40007fbe0ff */
[----:B------:R-:W2:Y:S04]  /*3a950*/  LDL.LU R5, [R1+0x2020] ;  /* 0x0020200001057983 */ /* 0x000ea80000300800 */
[----:B------:R0:W-:Y:S04]  /*3a960*/  STL.64 [R1+0xd08], R12 ;  /* 0x000d080c01007387 */ /* 0x0001e80000100a00 */
[----:B0-----:R-:W2:Y:S04]  /*3a970*/  LDL.LU.64 R12, [R1+0x2018] ;  /* 0x00201800010c7983 */ /* 0x001ea80000300a00 */
[----:B--2---:R0:W-:Y:S02]  /*3a980*/  STL.64 [R1+0x2000], R12 ;  /* 0x0020000c01007387 */ /* 0x0041e40000100a00 */
[----:B0-----:R-:W-:-:S02]  /*3a990*/  IMAD.MOV.U32 R13, RZ, RZ, R9 ;  /* 0x000000ffff0d7224 */ /* 0x001fc400078e0009 */
[----:B------:R-:W-:-:S05]  /*3a9a0*/  IMAD.X R9, R18, 0x1, R4, P5 ;  /* 0x0000000112097824 */ /* 0x000fca00028e0604 */
[----:B------:R0:W-:Y:S04]  /*3a9b0*/  STL.64 [R1+0xd00], R8 ;  /* 0x000d000801007387 */ /* 0x0001e80000100a00 */
[----:B0-----:R1:W2:Y:S01]  /*3a9c0*/  LDL.LU R9, [R1+0x2010] ;  /* 0x0020100001097983 */ /* 0x0012a20000300800 */
[----:B------:R-:W-:-:S05]  /*3a9d0*/  IADD3 R8, P5, PT, R27, R3, RZ ;  /* 0x000000031b087210 */ /* 0x000fca0007fbe0ff */
[----:B------:R2:W-:Y:S04]  /*3a9e0*/  STL [R1+0xcf0], R8 ;  /* 0x000cf00801007387 */ /* 0x0005e80000100800 */
[----:B--2---:R-:W2:Y:S01]  /*3a9f0*/  LDL.LU.64 R8, [R1+0x2008] ;  /* 0x0020080001087983 */ /* 0x004ea20000300a00 */
[----:B------:R-:W-:Y:S02]  /*3aa00*/  SHF.R.S32.HI R19, RZ, 0x1f, R27 ;  /* 0x0000001fff137819 */ /* 0x000fe4000001141b */
[----:B------:R-:W-:Y:S01]  /*3aa10*/  IADD3 R12, P2, PT, R27, R0, RZ ;  /* 0x000000001b0c7210 */ /* 0x000fe20007f5e0ff */
[----:B------:R0:W-:Y:S01]  /*3aa20*/  STL.64 [R1+0x1ff8], R22 ;  /* 0x001ff81601007387 */ /* 0x0001e20000100a00 */
[----:B------:R-:W-:-:S03]  /*3aa30*/  SHF.R.S32.HI R18, RZ, 0x1f, R13 ;  /* 0x0000001fff127819 */ /* 0x000fc6000001140d */
[----:B0-----:R1:W3:Y:S01]  /*3aa40*/  LDL.64 R22, [R1+0xcf0] ;  /* 0x000cf00001167983 */ /* 0x0012e20000100a00 */
[----:B--2---:R-:W-:-:S03]  /*3aa50*/  IMAD.MOV.U32 R27, RZ, RZ, R9 ;  /* 0x000000ffff1b7224 */ /* 0x004fc600078e0009 */
[----:B------:R0:W-:Y:S01]  /*3aa60*/  STL [R1+0x1ff0], R8 ;  /* 0x001ff00801007387 */ /* 0x0001e20000100800 */
[----:B------:R-:W-:Y:S01]  /*3aa70*/  IMAD.MOV.U32 R9, RZ, RZ, R13 ;  /* 0x000000ffff097224 */ /* 0x000fe200078e000d */
[----:B0-----:R-:W-:Y:S01]  /*3aa80*/  IADD3 R8, P3, PT, R13, R0, RZ ;  /* 0x000000000d087210 */ /* 0x001fe20007f7e0ff */
[----:B------:R-:W-:-:S05]  /*3aa90*/  IMAD.X R13, R19, 0x1, R2, P2 ;  /* 0x00000001130d7824 */ /* 0x000fca00010e0602 */
[----:B------:R0:W-:Y:S04]  /*3aaa0*/  STL.64 [R1+0xcf8], R12 ;  /* 0x000cf80c01007387 */ /* 0x0001e80000100a00 */
[----:B0-----:R-:W2:Y:S01]  /*3aab0*/  LDL.LU.64 R12, [R1+0x2000] ;  /* 0x00200000010c7983 */ /* 0x001ea20000300a00 */
[----:B---3--:R-:W-:-:S05]  /*3aac0*/  IMAD.X R23, R19, 0x1, R4, P5 ;  /* 0x0000000113177824 */ /* 0x008fca00028e0604 */
[----:B------:R0:W-:Y:S04]  /*3aad0*/  STL [R1+0xcf4], R23 ;  /* 0x000cf41701007387 */ /* 0x0001e80000100800 */
[----:B0-----:R-:W3:Y:S04]  /*3aae0*/  LDL.LU.64 R22, [R1+0x1ff8] ;  /* 0x001ff80001167983 */ /* 0x001ee80000300a00 */
[----:B--2---:R0:W-:Y:S04]  /*3aaf0*/  STL.64 [R1+0x1fe0], R12 ;  /* 0x001fe00c01007387 */ /* 0x0041e80000100a00 */
[----:B------:R-:W-:Y:S04]  /*3ab00*/  STL.64 [R1+0x1fe8], R6 ;  /* 0x001fe80601007387 */ /* 0x000fe80000100a00 */
[----:B------:R2:W-:Y:S01]  /*3ab10*/  STL [R1+0x1fd8], R26 ;  /* 0x001fd81a01007387 */ /* 0x0005e20000100800 */
[----:B0-----:R-:W-:Y:S01]  /*3ab20*/  IADD3 R12, P5, PT, R9, R3, RZ ;  /* 0x00000003090c7210 */ /* 0x001fe20007fbe0ff */
[----:B------:R-:W-:-:S02]  /*3ab30*/  IMAD.X R9, R18, 0x1, R2, P3 ;  /* 0x0000000112097824 */ /* 0x000fc400018e0602 */
[----:B--2---:R-:W2:Y:S04]  /*3ab40*/  LDL.LU R26, [R1+0x268] ;  /* 0x00026800011a7983 */ /* 0x004ea80000300800 */
[----:B------:R0:W-:Y:S04]  /*3ab50*/  STL.64 [R1+0xce8], R8 ;  /* 0x000ce80801007387 */ /* 0x0001e80000100a00 */
[----:B0-----:R-:W2:Y:S01]  /*3ab60*/  LDL.LU R8, [R1+0x1ff0] ;  /* 0x001ff00001087983 */ /* 0x001ea20000300800 */
[----:B------:R-:W-:Y:S02]  /*3ab70*/  IMAD.X R13, R18, 0x1, R4, P5 ;  /* 0x00000001120d7824 */ /* 0x000fe400028e0604 */
[----:B--2---:R-:W-:-:S02]  /*3ab80*/  IMAD.MOV.U32 R9, RZ, RZ, R8 ;  /* 0x000000ffff097224 */ /* 0x004fc400078e0008 */
[----:B------:R-:W-:Y:S02]  /*3ab90*/  IMAD.MOV.U32 R8, RZ, RZ, R5 ;  /* 0x000000ffff087224 */ /* 0x000fe400078e0005 */
[----:B------:R-:W2:Y:S01]  /*3aba0*/  LDL.LU R5, [R1+0x24c] ;  /* 0x00024c0001057983 */ /* 0x000ea20000300800 */
[----:B------:R-:W-:-:S05]  /*3abb0*/  IADD3 R6, P2, PT, R26, R0, RZ ;  /* 0x000000001a067210 */ /* 0x000fca0007f5e0ff */
[----:B------:R0:W-:Y:S01]  /*3abc0*/  STL [R1+0xcd8], R6 ;  /* 0x000cd80601007387 */ /* 0x0001e20000100800 */
[----:B------:R-:W-:-:S03]  /*3abd0*/  SHF.R.S32.HI R19, RZ, 0x1f, R26 ;  /* 0x0000001fff137819 */ /* 0x000fc6000001141a */
[----:B0-----:R-:W3:Y:S04]  /*3abe0*/  LDL.LU.64 R6, [R1+0x1fe8] ;  /* 0x001fe80001067983 */ /* 0x001ee80000300a00 */
[----:B------:R0:W-:Y:S04]  /*3abf0*/  STL.64 [R1+0xce0], R12 ;  /* 0x000ce00c01007387 */ /* 0x0001e80000100a00 */
[----:B0-----:R-:W3:Y:S04]  /*3ac00*/  LDL.LU.64 R12, [R1+0x1fe0] ;  /* 0x001fe000010c7983 */ /* 0x001ee80000300a00 */
[----:B--2---:R0:W-:Y:S02]  /*3ac10*/  STL.64 [R1+0x1fd0], R4 ;  /* 0x001fd00401007387 */ /* 0x0041e40000100a00 */
[----:B0-----:R-:W-:-:S02]  /*3ac20*/  IADD3 R4, P5, PT, R26, R3, RZ ;  /* 0x000000031a047210 */ /* 0x001fc40007fbe0ff */
[----:B------:R-:W2:Y:S04]  /*3ac30*/  LDL.LU R26, [R1+0x1fd8] ;  /* 0x001fd800011a7983 */ /* 0x000ea80000300800 */
[----:B------:R0:W-:Y:S04]  /*3ac40*/  STL [R1+0xcd0], R4 ;  /* 0x000cd00401007387 */ /* 0x0001e80000100800 */
[----:B0-----:R1:W4:Y:S04]  /*3ac50*/  LDL.64 R4, [R1+0xcd8] ;  /* 0x000cd80001047983 */ /* 0x0013280000100a00 */
[----:B---3--:R-:W-:Y:S04]  /*3ac60*/  STL.64 [R1+0x1fc0], R22 ;  /* 0x001fc01601007387 */ /* 0x008fe80000100a00 */
[----:B--2---:R0:W-:Y:S04]  /*3ac70*/  STL.64 [R1+0x1fc8], R26 ;  /* 0x001fc81a01007387 */ /* 0x0041e80000100a00 */
[----:B0-----:R1:W2:Y:S01]  /*3ac80*/  LDL.64 R26, [R1+0xcd0] ;  /* 0x000cd000011a7983 */ /* 0x0012a20000100a00 */
[----:B----4-:R-:W-:-:S03]  /*3ac90*/  IMAD.X R5, R19, 0x1, R2, P2 ;  /* 0x0000000113057824 */ /* 0x010fc600010e0602 */
[----:B------:R0:W-:Y:S04]  /*3aca0*/  STL.64 [R1+0x1fb8], R8 ;  /* 0x001fb80801007387 */ /* 0x0001e80000100a00 */
[----:B0-----:R-:W3:Y:S04]  /*3acb0*/  LDL.LU R9, [R1+0x264] ;  /* 0x0002640001097983 */ /* 0x001ee80000300800 */
[----:B------:R0:W-:Y:S04]  /*3acc0*/  STL.64 [R1+0x1fb0], R14 ;  /* 0x001fb00e01007387 */ /* 0x0001e80000100a00 */
[----:B0-----:R-:W4:Y:S04]  /*3acd0*/  LDL.LU R14, [R1+0x260] ;  /* 0x00026000010e7983 */ /* 0x001f280000300800 */
[----:B------:R0:W-:Y:S04]  /*3ace0*/  STL [R1+0xcdc], R5 ;  /* 0x000cdc0501007387 */ /* 0x0001e80000100800 */
[----:B0-----:R-:W2:Y:S01]  /*3acf0*/  LDL.LU.64 R4, [R1+0x1fd0] ;  /* 0x001fd00001047983 */ /* 0x001ea20000300a00 */
[----:B---3--:R-:W-:-:S02]  /*3ad00*/  SHF.R.S32.HI R18, RZ, 0x1f, R9 ;  /* 0x0000001fff127819 */ /* 0x008fc40000011409 */
[----:B------:R-:W-:-:S05]  /*3ad10*/  IADD3 R22, P3, PT, R9, R0, RZ ;  /* 0x0000000009167210 */ /* 0x000fca0007f7e0ff */
[----:B------:R-:W-:Y:S02]  /*3ad20*/  IMAD.X R23, R18, 0x1, R2, P3 ;  /* 0x0000000112177824 */ /* 0x000fe400018e0602 */
[----:B--2---:R-:W-:-:S05]  /*3ad30*/  IMAD.X R27, R19, 0x1, R4, P5 ;  /* 0x00000001131b7824 */ /* 0x004fca00028e0604 */
[----:B------:R0:W-:Y:S04]  /*3ad40*/  STL [R1+0xcd4], R27 ;  /* 0x000cd41b01007387 */ /* 0x0001e80000100800 */
[----:B0-----:R-:W2:Y:S04]  /*3ad50*/  LDL.LU.64 R26, [R1+0x1fc8] ;  /* 0x001fc800011a7983 */ /* 0x001ea80000300a00 */
[----:B------:R0:W-:Y:S04]  /*3ad60*/  STL.64 [R1+0xcc8], R22 ;  /* 0x000cc81601007387 */ /* 0x0001e80000100a00 */
[----:B0-----:R-:W3:Y:S01]  /*3ad70*/  LDL.LU.64 R22, [R1+0x1fc0] ;  /* 0x001fc00001167983 */ /* 0x001ee20000300a00 */
[----:B------:R-:W-:-:S02]  /*3ad80*/  IADD3 R8, P5, PT, R9, R3, RZ ;  /* 0x0000000309087210 */ /* 0x000fc40007fbe0ff */
[----:B----4-:R-:W-:-:S03]  /*3ad90*/  SHF.R.S32.HI R19, RZ, 0x1f, R14 ;  /* 0x0000001fff137819 */ /* 0x010fc6000001140e */
[----:B------:R-:W-:Y:S01]  /*3ada0*/  IMAD.X R9, R18, 0x1, R4, P5 ;  /* 0x0000000112097824 */ /* 0x000fe200028e0604 */
[----:B---3--:R0:W-:Y:S04]  /*3adb0*/  STL.64 [R1+0x1fa8], R22 ;  /* 0x001fa81601007387 */ /* 0x0081e80000100a00 */
[----:B------:R3:W-:Y:S01]  /*3adc0*/  STL.64 [R1+0xcc0], R8 ;  /* 0x000cc00801007387 */ /* 0x0007e20000100a00 */
[C---:B0-----:R-:W-:Y:S02]  /*3add0*/  IADD3 R22, P2, PT, R14.reuse, R0, RZ ;  /* 0x000000000e167210 */ /* 0x041fe40007f5e0ff */
[----:B------:R-:W-:Y:S01]  /*3ade0*/  IADD3 R14, P5, PT, R14, R3, RZ ;  /* 0x000000030e0e7210 */ /* 0x000fe20007fbe0ff */
[----:B---3--:R-:W3:Y:S04]  /*3adf0*/  LDL.LU.64 R8, [R1+0x1fb8] ;  /* 0x001fb80001087983 */ /* 0x008ee80000300a00 */
[----:B------:R0:W-:Y:S04]  /*3ae00*/  STL [R1+0xcb0], R14 ;  /* 0x000cb00e01007387 */ /* 0x0001e80000100800 */
[----:B0-----:R-:W4:Y:S01]  /*3ae10*/  LDL.LU.64 R14, [R1+0x1fb0] ;  /* 0x001fb000010e7983 */ /* 0x001f220000300a00 */
[----:B------:R-:W-:-:S03]  /*3ae20*/  IMAD.X R23, R19, 0x1, R2, P2 ;  /* 0x0000000113177824 */ /* 0x000fc600010e0602 */
[----:B----4-:R-:W-:Y:S04]  /*3ae30*/  STL.64 [R1+0x1f98], R14 ;  /* 0x001f980e01007387 */ /* 0x010fe80000100a00 */
[----:B------:R0:W-:Y:S04]  /*3ae40*/  STL.64 [R1+0xcb8], R22 ;  /* 0x000cb81601007387 */ /* 0x0001e80000100a00 */
[----:B0-----:R-:W4:Y:S04]  /*3ae50*/  LDL.LU.64 R22, [R1+0x1fa8] ;  /* 0x001fa80001167983 */ /* 0x001f280000300a00 */
[----:B------:R-:W-:Y:S04]  /*3ae60*/  STL.64 [R1+0x1f90], R20 ;  /* 0x001f901401007387 */ /* 0x000fe80000100a00 */
[----:B----4-:R0:W-:Y:S04]  /*3ae70*/  STL.64 [R1+0x1f88], R22 ;  /* 0x001f881601007387 */ /* 0x0101e80000100a00 */
[----:B0-----:R1:W4:Y:S01]  /*3ae80*/  LDL.64 R22, [R1+0xcb0] ;  /* 0x000cb00001167983 */ /* 0x0013220000100a00 */
[----:B------:R-:W-:-:S02]  /*3ae90*/  SHF.R.S32.HI R18, RZ, 0x1f, R5 ;  /* 0x0000001fff127819 */ /* 0x000fc40000011405 */
[----:B------:R-:W-:Y:S01]  /*3aea0*/  IADD3 R14, P3, PT, R5, R0, RZ ;  /* 0x00000000050e7210 */ /* 0x000fe20007f7e0ff */
[----:B----4-:R-:W-:Y:S01]  /*3aeb0*/  IMAD.X R23, R19, 0x1, R4, P5 ;  /* 0x0000000113177824 */ /* 0x010fe200028e0604 */
[----:B------:R-:W-:-:S04]  /*3aec0*/  IADD3 R22, P5, PT, R5, R3, RZ ;  /* 0x0000000305167210 */ /* 0x000fc80007fbe0ff */
[----:B------:R-:W-:Y:S04]  /*3aed0*/  STL [R1+0xcb4], R23 ;  /* 0x000cb41701007387 */ /* 0x000fe80000100800 */
[----:B------:R-:W4:Y:S04]  /*3aee0*/  LDL.LU R5, [R1+0x1fa0] ;  /* 0x001fa00001057983 */ /* 0x000f280000300800 */
[----:B---3--:R0:W-:Y:S04]  /*3aef0*/  STL.64 [R1+0x1f80], R8 ;  /* 0x001f800801007387 */ /* 0x0081e80000100a00 */
[----:B0-----:R-:W3:Y:S01]  /*3af00*/  LDL.LU R8, [R1+0x248] ;  /* 0x0002480001087983 */ /* 0x001ee20000300800 */
[----:B------:R-:W-:-:S02]  /*3af10*/  IMAD.X R15, R18, 0x1, R2, P3 ;  /* 0x00000001120f7824 */ /* 0x000fc400018e0602 */
[----:B------:R-:W-:-:S03]  /*3af20*/  IMAD.X R23, R18, 0x1, R4, P5 ;  /* 0x0000000112177824 */ /* 0x000fc600028e0604 */
[----:B------:R0:W-:Y:S04]  /*3af30*/  STL.64 [R1+0xca8], R14 ;  /* 0x000ca80e01007387 */ /* 0x0001e80000100a00 */
[----:B0-----:R-:W2:Y:S01]  /*3af40*/  LDL.LU.64 R14, [R1+0x1f98] ;  /* 0x001f9800010e7983 */ /* 0x001ea20000300a00 */
[C---:B---3--:R-:W-:Y:S02]  /*3af50*/  IADD3 R20, P2, PT, R8.reuse, R0, RZ ;  /* 0x0000000008147210 */ /* 0x048fe40007f5e0ff */
[----:B------:R-:W-:Y:S02]  /*3af60*/  SHF.R.S32.HI R19, RZ, 0x1f, R8 ;  /* 0x0000001fff137819 */ /* 0x000fe40000011408 */
[----:B------:R-:W-:Y:S01]  /*3af70*/  IADD3 R8, P5, PT, R8, R3, RZ ;  /* 0x0000000308087210 */ /* 0x000fe20007fbe0ff */
[----:B------:R0:W-:Y:S04]  /*3af80*/  STL [R1+0xc98], R20 ;  /* 0x000c981401007387 */ /* 0x0001e80000100800 */
[----:B0-----:R-:W3:Y:S04]  /*3af90*/  LDL.LU.64 R20, [R1+0x1f90] ;  /* 0x001f900001147983 */ /* 0x001ee80000300a00 */
[----:B------:R0:W-:Y:S04]  /*3afa0*/  STL.64 [R1+0xca0], R22 ;  /* 0x000ca01601007387 */ /* 0x0001e80000100a00 */
[----:B0-----:R-:W2:Y:S04]  /*3afb0*/  LDL.LU.64 R22, [R1+0x1f88] ;  /* 0x001f880001167983 */ /* 0x001ea80000300a00 */
[----:B----4-:R0:W-:Y:S04]  /*3afc0*/  STL.64 [R1+0x1f78], R4 ;  /* 0x001f780401007387 */ /* 0x0101e80000100a00 */
[----:B0-----:R1:W4:Y:S04]  /*3afd0*/  LDL.64 R4, [R1+0xc98] ;  /* 0x000c980001047983 */ /* 0x0013280000100a00 */
[----:B------:R0:W-:Y:S04]  /*3afe0*/  STL [R1+0xc90], R8 ;  /* 0x000c900801007387 */ /* 0x0001e80000100800 */
[----:B0-----:R-:W3:Y:S04]  /*3aff0*/  LDL.LU.64 R8, [R1+0x1f80] ;  /* 0x001f800001087983 */ /* 0x001ee80000300a00 */
[----:B--2---:R0:W-:Y:S04]  /*3b000*/  STL.64 [R1+0x1f70], R22 ;  /* 0x001f701601007387 */ /* 0x0041e80000100a00 */
[----:B0-----:R1:W2:Y:S01]  /*3b010*/  LDL.64 R22, [R1+0xc90] ;  /* 0x000c900001167983 */ /* 0x0012a20000100a00 */
[----:B----4-:R-:W-:-:S03]  /*3b020*/  IMAD.X R5, R19, 0x1, R2, P2 ;  /* 0x0000000113057824 */ /* 0x010fc600010e0602 */
[----:B---3--:R-:W-:Y:S04]  /*3b030*/  STL.64 [R1+0x1f60], R8 ;  /* 0x001f600801007387 */ /* 0x008fe80000100a00 */
[----:B------:R0:W-:Y:S04]  /*3b040*/  STL.64 [R1+0x1f68], R14 ;  /* 0x001f680e01007387 */ /* 0x0001e80000100a00 */
[----:B0-----:R-:W3:Y:S04]  /*3b050*/  LDL.LU R14, [R1+0x244] ;  /* 0x00024400010e7983 */ /* 0x001ee80000300800 */
[----:B------:R0:W-:Y:S04]  /*3b060*/  STL [R1+0xc9c], R5 ;  /* 0x000c9c0501007387 */ /* 0x0001e80000100800 */
[----:B0-----:R-:W2:Y:S01]  /*3b070*/  LDL.LU.64 R4, [R1+0x1f78] ;  /* 0x001f780001047983 */ /* 0x001ea20000300a00 */
[----:B---3--:R-:W-:-:S02]  /*3b080*/  SHF.R.S32.HI R18, RZ, 0x1f, R14 ;  /* 0x0000001fff127819 */ /* 0x008fc4000001140e */
[----:B------:R-:W-:-:S05]  /*3b090*/  IADD3 R8, P3, PT, R14, R0, RZ ;  /* 0x000000000e087210 */ /* 0x000fca0007f7e0ff */
[----:B------:R-:W-:Y:S02]  /*3b0a0*/  IMAD.X R9, R18, 0x1, R2, P3 ;  /* 0x0000000112097824 */ /* 0x000fe400018e0602 */
[----:B--2---:R-:W-:Y:S01]  /*3b0b0*/  IMAD.X R23, R19, 0x1, R4, P5 ;  /* 0x0000000113177824 */ /* 0x004fe200028e0604 */
[----:B------:R-:W-:-:S04]  /*3b0c0*/  IADD3 R14, P5, PT, R14, R3, RZ ;  /* 0x000000030e0e7210 */ /* 0x000fc80007fbe0ff */
[----:B------:R0:W-:Y:S04]  /*3b0d0*/  STL [R1+0xc94], R23 ;  /* 0x000c941701007387 */ /* 0x0001e80000100800 */
[----:B0-----:R-:W2:Y:S04]  /*3b0e0*/  LDL.LU.64 R22, [R1+0x1f70] ;  /* 0x001f700001167983 */ /* 0x001ea80000300a00 */
[----:B------:R-:W-:Y:S04]  /*3b0f0*/  STL.64 [R1+0x1f58], R4 ;  /* 0x001f580401007387 */ /* 0x000fe80000100a00 */
[----:B------:R0:W-:Y:S04]  /*3b100*/  STL [R1+0xc80], R14 ;  /* 0x000c800e01007387 */ /* 0x0001e80000100800 */
[----:B0-----:R-:W3:Y:S04]  /*3b110*/  LDL.LU.64 R14, [R1+0x1f68] ;  /* 0x001f6800010e7983 */ /* 0x001ee80000300a00 */
[----:B------:R0:W-:Y:S04]  /*3b120*/  STL.64 [R1+0xc88], R8 ;  /* 0x000c880801007387 */ /* 0x0001e80000100a00 */
[----:B0-----:R-:W4:Y:S04]  /*3b130*/  LDL.LU.64 R8, [R1+0x1f60] ;  /* 0x001f600001087983 */ /* 0x001f280000300a00 */
[----:B------:R0:W-:Y:S04]  /*3b140*/  STL.64 [R1+0x1f50], R2 ;  /* 0x001f500201007387 */ /* 0x0001e80000100a00 */
[----:B0-----:R1:W2:Y:S04]  /*3b150*/  LDL.64 R2, [R1+0xc80] ;  /* 0x000c800001027983 */ /* 0x0012a80000100a00 */
[----:B------:R0:W-:Y:S04]  /*3b160*/  STL.64 [R1+0x1f30], R24 ;  /* 0x001f301801007387 */ /* 0x0001e80000100a00 */
[----:B0-----:R-:W2:Y:S02]  /*3b170*/  LDL.LU R25, [R1+0x240] ;  /* 0x0002400001197983 */ /* 0x001ea40000300800 */
[----:B--2---:R-:W-:-:S05]  /*3b180*/  IADD3 R4, P2, PT, R25, R0, RZ ;  /* 0x0000000019047210 */ /* 0x004fca0007f5e0ff */
[----:B------:R0:W-:Y:S04]  /*3b190*/  STL [R1+0xc78], R4 ;  /* 0x000c780401007387 */ /* 0x0001e80000100800 */
[----:B0-----:R-:W2:Y:S02]  /*3b1a0*/  LDL.LU.64 R4, [R1+0x1f58] ;  /* 0x001f580001047983 */ /* 0x001ea40000300a00 */
[----:B--2---:R-:W-:-:S05]  /*3b1b0*/  IMAD.X R3, R18, 0x1, R4, P5 ;  /* 0x0000000112037824 */ /* 0x004fca00028e0604 */
[----:B------:R0:W-:Y:S04]  /*3b1c0*/  STL [R1+0xc84], R3 ;  /* 0x000c840301007387 */ /* 0x0001e80000100800 */
[----:B0-----:R-:W2:Y:S04]  /*3b1d0*/  LDL.LU.64 R2, [R1+0x1f50] ;  /* 0x001f500001027983 */ /* 0x001ea80000300a00 */
[----:B------:R0:W-:Y:S04]  /*3b1e0*/  STL.64 [R1+0x1f48], R4 ;  /* 0x001f480401007387 */ /* 0x0001e80000100a00 */
[----:B0-----:R1:W2:Y:S01]  /*3b1f0*/  LDL.64 R4, [R1+0xc78] ;  /* 0x000c780001047983 */ /* 0x0012a20000100a00 */
[----:B------:R-:W-:-:S03]  /*3b200*/  SHF.R.S32.HI R19, RZ, 0x1f, R25 ;  /* 0x0000001fff137819 */ /* 0x000fc60000011419 */
[----:B------:R0:W-:Y:S04]  /*3b210*/  STL.64 [R1+0x1f38], R26 ;  /* 0x001f381a01007387 */ /* 0x0001e80000100a00 */
[----:B0-----:R-:W3:Y:S04]  /*3b220*/  LDL.LU R26, [R1+0x22c] ;  /* 0x00022c00011a7983 */ /* 0x001ee80000300800 */
[----:B------:R-:W-:Y:S01]  /*3b230*/  STL.64 [R1+0x1f40], R20 ;  /* 0x001f401401007387 */ /* 0x000fe20000100a00 */
[----:B--2---:R-:W-:-:S05]  /*3b240*/  IMAD.X R5, R19, 0x1, R2, P2 ;  /* 0x0000000113057824 */ /* 0x004fca00010e0602 */
[----:B------:R0:W-:Y:S04]  /*3b250*/  STL [R1+0xc7c], R5 ;  /* 0x000c7c0501007387 */ /* 0x0001e80000100800 */
[----:B0-----:R-:W2:Y:S01]  /*3b260*/  LDL.LU.64 R4, [R1+0x1f48] ;  /* 0x001f480001047983 */ /* 0x001ea20000300a00 */
[----:B------:R-:W-:Y:S02]  /*3b270*/  IADD3 R20, P5, PT, R25, R3, RZ ;  /* 0x0000000319147210 */ /* 0x000fe40007fbe0ff */
[----:B---3--:R-:W-:Y:S02]  /*3b280*/  SHF.R.S32.HI R18, RZ, 0x1f, R26 ;  /* 0x0000001fff127819 */ /* 0x008fe4000001141a */
[----:B------:R-:W-:-:S05]  /*3b290*/  IADD3 R24, P3, PT, R26, R0, RZ ;  /* 0x000000001a187210 */ /* 0x000fca0007f7e0ff */
[----:B------:R-:W-:Y:S02]  /*3b2a0*/  IMAD.X R25, R18, 0x1, R2, P3 ;  /* 0x0000000112197824 */ /* 0x000fe400018e0602 */
[----:B--2---:R-:W-:Y:S01]  /*3b2b0*/  IMAD.X R21, R19, 0x1, R4, P5 ;  /* 0x0000000113157824 */ /* 0x004fe200028e0604 */
[----:B------:R-:W-:-:S04]  /*3b2c0*/  IADD3 R26, P5, PT, R26, R3, RZ ;  /* 0x000000031a1a7210 */ /* 0x000fc80007fbe0ff */
[----:B------:R0:W-:Y:S04]  /*3b2d0*/  STL.64 [R1+0xc70], R20 ;  /* 0x000c701401007387 */ /* 0x0001e80000100a00 */
[----:B0-----:R-:W2:Y:S04]  /*3b2e0*/  LDL.LU.64 R20, [R1+0x1f40] ;  /* 0x001f400001147983 */ /* 0x001ea80000300a00 */
[----:B------:R0:W-:Y:S04]  /*3b2f0*/  STL [R1+0xc60], R26 ;  /* 0x000c601a01007387 */ /* 0x0001e80000100800 */
[----:B0-----:R-:W3:Y:S04]  /*3b300*/  LDL.LU.64 R26, [R1+0x1f38] ;  /* 0x001f3800011a7983 */ /* 0x001ee80000300a00 */
[----:B------:R0:W-:Y:S04]  /*3b310*/  STL.64 [R1+0xc68], R24 ;  /* 0x000c681801007387 */ /* 0x0001e80000100a00 */
[----:B0-----:R-:W2:Y:S04]  /*3b320*/  LDL.LU.64 R24, [R1+0x1f30] ;  /* 0x001f300001187983 */ /* 0x001ea80000300a00 */
[----:B--2---:R0:W-:Y:S04]  /*3b330*/  STL.64 [R1+0x1f20], R24 ;  /* 0x001f201801007387 */ /* 0x0041e80000100a00 */
[----:B0-----:R-:W2:Y:S04]  /*3b340*/  LDL.LU R25, [R1+0x228] ;  /* 0x0002280001197983 */ /* 0x001ea80000300800 */
[----:B------:R-:W-:Y:S04]  /*3b350*/  STL.64 [R1+0x1f28], R20 ;  /* 0x001f281401007387 */ /* 0x000fe80000100a00 */
[----:B------:R0:W-:Y:S04]  /*3b360*/  STL.64 [R1+0x1f10], R10 ;  /* 0x001f100a01007387 */ /* 0x0001e80000100a00 */
[----:B0-----:R1:W3:Y:S04]  /*3b370*/  LDL.64 R10, [R1+0xc60] ;  /* 0x000c6000010a7983 */ /* 0x0012e80000100a00 */
[----:B------:R0:W-:Y:S04]  /*3b380*/  STL.64 [R1+0x1f18], R28 ;  /* 0x001f181c01007387 */ /* 0x0001e80000100a00 */
[----:B0-----:R-:W4:Y:S01]  /*3b390*/  LDL.LU R28, [R1+0x224] ;  /* 0x00022400011c7983 */ /* 0x001f220000300800 */
[----:B--2---:R-:W-:-:S02]  /*3b3a0*/  SHF.R.S32.HI R19, RZ, 0x1f, R25 ;  /* 0x0000001fff137819 */ /* 0x004fc40000011419 */
[----:B------:R-:W-:-:S05]  /*3b3b0*/  IADD3 R20, P2, PT, R25, R0, RZ ;  /* 0x0000000019147210 */ /* 0x000fca0007f5e0ff */
[----:B------:R-:W-:Y:S02]  /*3b3c0*/  IMAD.X R21, R19, 0x1, R2, P2 ;  /* 0x0000000113157824 */ /* 0x000fe400010e0602 */
[----:B---3--:R-:W-:Y:S01]  /*3b3d0*/  IMAD.X R11, R18, 0x1, R4, P5 ;  /* 0x00000001120b7824 */ /* 0x008fe200028e0604 */
[----:B------:R-:W-:-:S05]  /*3b3e0*/  IADD3 R24, P5, PT, R25, R3, RZ ;  /* 0x0000000319187210 */ /* 0x000fca0007fbe0ff */
[----:B------:R-:W-:Y:S01]  /*3b3f0*/  IMAD.X R25, R19, 0x1, R4, P5 ;  /* 0x0000000113197824 */ /* 0x000fe200028e0604 */
[----:B------:R-:W-:Y:S04]  /*3b400*/  STL [R1+0xc64], R11 ;  /* 0x000c640b01007387 */ /* 0x000fe80000100800 */
[----:B------:R0:W-:Y:S01]  /*3b410*/  STL.64 [R1+0xc58], R20 ;  /* 0x000c581401007387 */ /* 0x0001e20000100a00 */
[----:B----4-:R-:W-:Y:S02]  /*3b420*/  SHF.R.S32.HI R18, RZ, 0x1f, R28 ;  /* 0x0000001fff127819 */ /* 0x010fe4000001141c */
[C---:B------:R-:W-:Y:S02]  /*3b430*/  IADD3 R10, P3, PT, R28.reuse, R0, RZ ;  /* 0x000000001c0a7210 */ /* 0x040fe40007f7e0ff */
[----:B------:R-:W-:Y:S01]  /*3b440*/  IADD3 R28, P5, PT, R28, R3, RZ ;  /* 0x000000031c1c7210 */ /* 0x000fe20007fbe0ff */
[----:B0-----:R-:W2:Y:S02]  /*3b450*/  LDL.LU.64 R20, [R1+0x1f28] ;  /* 0x001f280001147983 */ /* 0x001ea40000300a00 */
[----:B------:R-:W-:-:S02]  /*3b460*/  IMAD.X R11, R18, 0x1, R2, P3 ;  /* 0x00000001120b7824 */ /* 0x000fc400018e0602 */
[----:B------:R0:W-:Y:S04]  /*3b470*/  STL.64 [R1+0xc50], R24 ;  /* 0x000c501801007387 */ /* 0x0001e80000100a00 */
[----:B0-----:R-:W3:Y:S04]  /*3b480*/  LDL.LU.64 R24, [R1+0x1f20] ;  /* 0x001f200001187983 */ /* 0x001ee80000300a00 */
[----:B------:R0:W-:Y:S04]  /*3b490*/  STL [R1+0xc40], R28 ;  /* 0x000c401c01007387 */ /* 0x0001e80000100800 */
[----:B0-----:R-:W4:Y:S04]  /*3b4a0*/  LDL.LU.64 R28, [R1+0x1f18] ;  /* 0x001f1800011c7983 */ /* 0x001f280000300a00 */
[----:B------:R0:W-:Y:S04]  /*3b4b0*/  STL.64 [R1+0xc48], R10 ;  /* 0x000c480a01007387 */ /* 0x0001e80000100a00 */
[----:B0-----:R-:W2:Y:S04]  /*3b4c0*/  LDL.LU.64 R10, [R1+0x1f10] ;  /* 0x001f1000010a7983 */ /* 0x001ea80000300a00 */
[----:B------:R-:W-:Y:S04]  /*3b4d0*/  STL [R1+0x1f08], R17 ;  /* 0x001f081101007387 */ /* 0x000fe80000100800 */
[----:B--2---:R0:W-:Y:S04]  /*3b4e0*/  STL.64 [R1+0x1f00], R10 ;  /* 0x001f000a01007387 */ /* 0x0041e80000100a00 */
[----:B0-----:R-:W2:Y:S04]  /*3b4f0*/  LDL.LU R11, [R1+0x220] ;  /* 0x00022000010b7983 */ /* 0x001ea80000300800 */
[----:B----4-:R0:W-:Y:S04]  /*3b500*/  STL.64 [R1+0x1ef8], R28 ;  /* 0x001ef81c01007387 */ /* 0x0101e80000100a00 */
[----:B0-----:R1:W4:Y:S01]  /*3b510*/  LDL.64 R28, [R1+0xc40] ;  /* 0x000c4000011c7983 */ /* 0x0013220000100a00 */
[----:B------:R-:W-:-:S02]  /*3b520*/  IMAD.MOV.U32 R10, RZ, RZ, R27 ;  /* 0x000000ffff0a7224 */ /* 0x000fc400078e001b */
[----:B------:R-:W-:Y:S02]  /*3b530*/  IMAD.MOV.U32 R27, RZ, RZ, R16 ;  /* 0x000000ffff1b7224 */ /* 0x000fe400078e0010 */
[----:B------:R-:W-:Y:S01]  /*3b540*/  IMAD.MOV.U32 R17, RZ, RZ, R10 ;  /* 0x000000ffff117224 */ /* 0x000fe200078e000a */
[----:B--2---:R-:W-:Y:S02]  /*3b550*/  SHF.R.S32.HI R19, RZ, 0x1f, R11 ;  /* 0x0000001fff137819 */ /* 0x004fe4000001140b */
[-C--:B------:R-:W-:Y:S01]  /*3b560*/  IADD3 R16, P2, PT, R11, R0.reuse, RZ ;  /* 0x000000000b107210 */ /* 0x080fe20007f5e0ff */
[----:B----4-:R-:W-:Y:S01]  /*3b570*/  IMAD.X R29, R18, 0x1, R4, P5 ;  /* 0x00000001121d7824 */ /* 0x010fe200028e0604 */
[--C-:B------:R-:W-:Y:S02]  /*3b580*/  SHF.R.S32.HI R18, RZ, 0x1f, R17.reuse ;  /* 0x0000001fff127819 */ /* 0x100fe40000011411 */
[----:B------:R-:W-:Y:S02]  /*3b590*/  IADD3 R28, P3, PT, R17, R0, RZ ;  /* 0x00000000111c7210 */ /* 0x000fe40007f7e0ff */
[----:B------:R0:W-:Y:S02]  /*3b5a0*/  STL [R1+0xc44], R29 ;  /* 0x000c441d01007387 */ /* 0x0001e40000100800 */
[----:B0-----:R-:W-:-:S02]  /*3b5b0*/  IMAD.MOV.U32 R29, RZ, RZ, R17 ;  /* 0x000000ffff1d7224 */ /* 0x001fc400078e0011 */
[----:B------:R-:W-:-:S05]  /*3b5c0*/  IMAD.X R17, R19, 0x1, R2, P2 ;  /* 0x0000000113117824 */ /* 0x000fca00010e0602 */
[----:B------:R0:W-:Y:S04]  /*3b5d0*/  STL.64 [R1+0xc38], R16 ;  /* 0x000c381001007387 */ /* 0x0001e80000100a00 */
[----:B0-----:R-:W2:Y:S04]  /*3b5e0*/  LDL.LU R17, [R1+0x1f08] ;  /* 0x001f080001117983 */ /* 0x001ea80000300800 */
[----:B------:R-:W2:Y:S01]  /*3b5f0*/  LDL.LU R16, [R1+0x1d8] ;  /* 0x0001d80001107983 */ /* 0x000ea20000300800 */
[----:B------:R-:W-:-:S05]  /*3b600*/  IADD3 R10, P5, PT, R11, R3, RZ ;  /* 0x000000030b0a7210 */ /* 0x000fca0007fbe0ff */
[----:B------:R-:W-:-:S05]  /*3b610*/  IMAD.X R11, R19, 0x1, R4, P5 ;  /* 0x00000001130b7824 */ /* 0x000fca00028e0604 */
[----:B------:R0:W-:Y:S04]  /*3b620*/  STL.64 [R1+0xc30], R10 ;  /* 0x000c300a01007387 */ /* 0x0001e80000100a00 */
[----:B0-----:R-:W4:Y:S04]  /*3b630*/  LDL.LU.64 R10, [R1+0x1f00] ;  /* 0x001f0000010a7983 */ /* 0x001f280000300a00 */
[----:B--2---:R0:W-:Y:S02]  /*3b640*/  STL.64 [R1+0x1ef0], R16 ;  /* 0x001ef01001007387 */ /* 0x0041e40000100a00 */
[----:B0-----:R-:W-:Y:S01]  /*3b650*/  IADD3 R16, P5, PT, R29, R3, RZ ;  /* 0x000000031d107210 */ /* 0x001fe20007fbe0ff */
[----:B------:R-:W-:-:S05]  /*3b660*/  IMAD.X R29, R18, 0x1, R2, P3 ;  /* 0x00000001121d7824 */ /* 0x000fca00018e0602 */
[----:B------:R0:W-:Y:S04]  /*3b670*/  STL.64 [R1+0xc28], R28 ;  /* 0x000c281c01007387 */ /* 0x0001e80000100a00 */
[----:B0-----:R-:W2:Y:S01]  /*3b680*/  LDL.LU.64 R28, [R1+0x1ef8] ;  /* 0x001ef800011c7983 */ /* 0x001ea20000300a00 */
[----:B------:R-:W-:-:S03]  /*3b690*/  IMAD.X R17, R18, 0x1, R4, P5 ;  /* 0x0000000112117824 */ /* 0x000fc600028e0604 */
[----:B--2---:R-:W-:Y:S04]  /*3b6a0*/  STL.64 [R1+0x1ee8], R28 ;  /* 0x001ee81c01007387 */ /* 0x004fe80000100a00 */
[----:B------:R0:W-:Y:S04]  /*3b6b0*/  STL.64 [R1+0x1ed0], R22 ;  /* 0x001ed01601007387 */ /* 0x0001e80000100a00 */
[----:B0-----:R-:W2:Y:S04]  /*3b6c0*/  LDL.LU R23, [R1+0x208] ;  /* 0x0002080001177983 */ /* 0x001ea80000300800 */
[----:B------:R0:W-:Y:S04]  /*3b6d0*/  STL.64 [R1+0x1ed8], R8 ;  /* 0x001ed80801007387 */ /* 0x0001e80000100a00 */
[----:B0-----:R-:W3:Y:S04]  /*3b6e0*/  LDL.LU R8, [R1+0x204] ;  /* 0x0002040001087983 */ /* 0x001ee80000300800 */
[----:B------:R0:W-:Y:S04]  /*3b6f0*/  STL.64 [R1+0xc20], R16 ;  /* 0x000c201001007387 */ /* 0x0001e80000100a00 */
[----:B0-----:R-:W4:Y:S01]  /*3b700*/  LDL.LU.64 R16, [R1+0x1ef0] ;  /* 0x001ef00001107983 */ /* 0x001f220000300a00 */
[----:B--2---:R-:W-:-:S02]  /*3b710*/  SHF.R.S32.HI R19, RZ, 0x1f, R23 ;  /* 0x0000001fff137819 */ /* 0x004fc40000011417 */
[----:B------:R-:W-:-:S05]  /*3b720*/  IADD3 R28, P2, PT, R23, R0, RZ ;  /* 0x00000000171c7210 */ /* 0x000fca0007f5e0ff */
[----:B------:R-:W-:Y:S01]  /*3b730*/  IMAD.X R29, R19, 0x1, R2, P2 ;  /* 0x00000001131d7824 */ /* 0x000fe200010e0602 */
[----:B---3--:R-:W-:Y:S02]  /*3b740*/  SHF.R.S32.HI R18, RZ, 0x1f, R8 ;  /* 0x0000001fff127819 */ /* 0x008fe40000011408 */
[----:B------:R-:W-:Y:S01]  /*3b750*/  IADD3 R22, P3, PT, R8, R0, RZ ;  /* 0x0000000008167210 */ /* 0x000fe20007f7e0ff */
[----:B----4-:R0:W-:Y:S04]  /*3b760*/  STL.64 [R1+0x1ee0], R16 ;  /* 0x001ee01001007387 */ /* 0x0101e80000100a00 */
[----:B------:R2:W-:Y:S01]  /*3b770*/  STL.64 [R1+0xc18], R28 ;  /* 0x000c181c01007387 */ /* 0x0005e20000100a00 */
[----:B0-----:R-:W-:Y:S01]  /*3b780*/  IADD3 R16, P5, PT, R23, R3, RZ ;  /* 0x0000000317107210 */ /* 0x001fe20007fbe0ff */
[----:B------:R-:W-:-:S02]  /*3b790*/  IMAD.X R23, R18, 0x1, R2, P3 ;  /* 0x0000000112177824 */ /* 0x000fc400018e0602 */
[----:B--2---:R-:W2:Y:S02]  /*3b7a0*/  LDL.LU.64 R28, [R1+0x1ee8] ;  /* 0x001ee800011c7983 */ /* 0x004ea40000300a00 */
[----:B------:R-:W-:Y:S01]  /*3b7b0*/  IMAD.X R17, R19, 0x1, R4, P5 ;  /* 0x0000000113117824 */ /* 0x000fe200028e0604 */
[----:B------:R-:W-:-:S04]  /*3b7c0*/  IADD3 R8, P5, PT, R8, R3, RZ ;  /* 0x0000000308087210 */ /* 0x000fc80007fbe0ff */
[----:B------:R0:W-:Y:S04]  /*3b7d0*/  STL.64 [R1+0xc10], R16 ;  /* 0x000c101001007387 */ /* 0x0001e80000100a00 */
[----:B0-----:R-:W3:Y:S04]  /*3b7e0*/  LDL.LU.64 R16, [R1+0x1ee0] ;  /* 0x001ee00001107983 */ /* 0x001ee80000300a00 */
[----:B------:R0:W-:Y:S04]  /*3b7f0*/  STL [R1+0xc00], R8 ;  /* 0x000c000801007387 */ /* 0x0001e80000100800 */
[----:B0-----:R-:W4:Y:S04]  /*3b800*/  LDL.LU.64 R8, [R1+0x1ed8] ;  /* 0x001ed80001087983 */ /* 0x001f280000300a00 */
[----:B------:R0:W-:Y:S04]  /*3b810*/  STL.64 [R1+0xc08], R22 ;  /* 0x000c081601007387 */ /* 0x0001e80000100a00 */
[----:B0-----:R-:W2:Y:S04]  /*3b820*/  LDL.LU.64 R22, [R1+0x1ed0] ;  /* 0x001ed00001167983 */ /* 0x001ea80000300a00 */
[----:B--2---:R0:W-:Y:S04]  /*3b830*/  STL.64 [R1+0x1ec0], R22 ;  /* 0x001ec01601007387 */ /* 0x0041e80000100a00 */
[----:B0-----:R-:W2:Y:S04]  /*3b840*/  LDL.LU R23, [R1+0x200] ;  /* 0x0002000001177983 */ /* 0x001ea80000300800 */
[----:B----4-:R-:W-:Y:S04]  /*3b850*/  STL.64 [R1+0x1ec8], R8 ;  /* 0x001ec80801007387 */ /* 0x010fe80000100a00 */
[----:B------:R0:W-:Y:S04]  /*3b860*/  STL.64 [R1+0x1eb8], R10 ;  /* 0x001eb80a01007387 */ /* 0x0001e80000100a00 */
[----:B0-----:R1:W4:Y:S02]  /*3b870*/  LDL.64 R10, [R1+0xc00] ;  /* 0x000c0000010a7983 */ /* 0x0013240000100a00 */
[----:B----4-:R-:W-:-:S05]  /*3b880*/  IMAD.X R11, R18, 0x1, R4, P5 ;  /* 0x00000001120b7824 */ /* 0x010fca00028e0604 */
[----:B------:R-:W-:Y:S04]  /*3b890*/  STL [R1+0xc04], R11 ;  /* 0x000c040b01007387 */ /* 0x000fe80000100800 */
[----:B------:R0:W-:Y:S04]  /*3b8a0*/  STL.64 [R1+0x1ea8], R24 ;  /* 0x001ea81801007387 */ /* 0x0001e80000100a00 */
[----:B0-----:R-:W4:Y:S01]  /*3b8b0*/  LDL.LU R25, [R1+0x1dc] ;  /* 0x0001dc0001197983 */ /* 0x001f220000300800 */
[----:B--2---:R-:W-:Y:S02]  /*3b8c0*/  SHF.R.S32.HI R19, RZ, 0x1f, R23 ;  /* 0x0000001fff137819 */ /* 0x004fe40000011417 */
[----:B------:R-:W-:-:S02]  /*3b8d0*/  IADD3 R8, P2, PT, R23, R0, RZ ;  /* 0x0000000017087210 */ /* 0x000fc40007f5e0ff */
[----:B------:R-:W-:-:S03]  /*3b8e0*/  IADD3 R22, P5, PT, R23, R3, RZ ;  /* 0x0000000317167210 */ /* 0x000fc60007fbe0ff */
[C---:B------:R-:W-:Y:S02]  /*3b8f0*/  IMAD.X R9, R19.reuse, 0x1, R2, P2 ;  /* 0x0000000113097824 */ /* 0x040fe400010e0602 */
[----:B------:R-:W-:-:S03]  /*3b900*/  IMAD.X R23, R19, 0x1, R4, P5 ;  /* 0x0000000113177824 */ /* 0x000fc600028e0604 */
[----:B------:R0:W-:Y:S04]  /*3b910*/  STL.64 [R1+0xbf8], R8 ;  /* 0x000bf80801007387 */ /* 0x0001e80000100a00 */
[----:B0-----:R-:W2:Y:S04]  /*3b920*/  LDL.LU.64 R8, [R1+0x1ec8] ;  /* 0x001ec80001087983 */ /* 0x001ea80000300a00 */
[----:B------:R0:W-:Y:S04]  /*3b930*/  STL.64 [R1+0xbf0], R22 ;  /* 0x000bf01601007387 */ /* 0x0001e80000100a00 */
[----:B0-----:R-:W2:Y:S04]  /*3b940*/  LDL.LU.64 R22, [R1+0x1ec0] ;  /* 0x001ec00001167983 */ /* 0x001ea80000300a00 */
[----:B------:R3:W-:Y:S02]  /*3b950*/  STL.64 [R1+0x1eb0], R4 ;  /* 0x001eb00401007387 */ /* 0x0007e40000100a00 */
[----:B---3--:R-:W-:-:S02]  /*3b960*/  IADD3 R4, P2, PT, R16, R0, RZ ;  /* 0x0000000010047210 */ /* 0x008fc40007f5e0ff */
[----:B----4-:R-:W-:Y:S02]  /*3b970*/  SHF.R.S32.HI R18, RZ, 0x1f, R25 ;  /* 0x0000001fff127819 */ /* 0x010fe40000011419 */
[----:B------:R-:W-:-:S05]  /*3b980*/  IADD3 R10, P3, PT, R25, R0, RZ ;  /* 0x00000000190a7210 */ /* 0x000fca0007f7e0ff */
[----:B------:R-:W-:-:S05]  /*3b990*/  IMAD.X R11, R18, 0x1, R2, P3 ;  /* 0x00000001120b7824 */ /* 0x000fca00018e0602 */
[----:B------:R0:W-:Y:S04]  /*3b9a0*/  STL.64 [R1+0xbe8], R10 ;  /* 0x000be80a01007387 */ /* 0x0001e80000100a00 */
[----:B0-----:R-:W3:Y:S04]  /*3b9b0*/  LDL.LU.64 R10, [R1+0x1eb8] ;  /* 0x001eb800010a7983 */ /* 0x001ee80000300a00 */
[----:B------:R0:W-:Y:S04]  /*3b9c0*/  STL [R1+0xbd8], R4 ;  /* 0x000bd80401007387 */ /* 0x0001e80000100800 */
[----:B0-----:R-:W4:Y:S01]  /*3b9d0*/  LDL.LU.64 R4, [R1+0x1eb0] ;  /* 0x001eb00001047983 */ /* 0x001f220000300a00 */
[----:B------:R-:W-:-:S05]  /*3b9e0*/  IADD3 R24, P5, PT, R25, R3, RZ ;  /* 0x0000000319187210 */ /* 0x000fca0007fbe0ff */
[----:B----4-:R-:W-:-:S05]  /*3b9f0*/  IMAD.X R25, R18, 0x1, R4, P5 ;  /* 0x0000000112197824 */ /* 0x010fca00028e0604 */
[----:B------:R0:W-:Y:S04]  /*3ba00*/  STL.64 [R1+0xbe0], R24 ;  /* 0x000be01801007387 */ /* 0x0001e80000100a00 */
[----:B0-----:R-:W4:Y:S04]  /*3ba10*/  LDL.LU.64 R24, [R1+0x1ea8] ;  /* 0x001ea80001187983 */ /* 0x001f280000300a00 */
[----:B------:R0:W-:Y:S04]  /*3ba20*/  STL.64 [R1+0x1e98], R4 ;  /* 0x001e980401007387 */ /* 0x0001e80000100a00 */
[----:B0-----:R1:W2:Y:S01]  /*3ba30*/  LDL.64 R4, [R1+0xbd8] ;  /* 0x000bd80001047983 */ /* 0x0012a20000100a00 */
[----:B------:R-:W-:-:S03]  /*3ba40*/  SHF.R.S32.HI R19, RZ, 0x1f, R16 ;  /* 0x0000001fff137819 */ /* 0x000fc60000011410 */
[----:B----4-:R-:W-:Y:S04]  /*3ba50*/  STL.64 [R1+0x1e80], R24 ;  /* 0x001e801801007387 */ /* 0x010fe80000100a00 */
[----:B------:R0:W-:Y:S01]  /*3ba60*/  STL.64 [R1+0x1e88], R28 ;  /* 0x001e881c01007387 */ /* 0x0001e20000100a00 */
[----:B--2---:R-:W-:-:S03]  /*3ba70*/  IMAD.X R5, R19, 0x1, R2, P2 ;  /* 0x0000000113057824 */ /* 0x004fc600010e0602 */
[----:B0-----:R-:W2:Y:S04]  /*3ba80*/  LDL.LU R28, [R1+0x1d4] ;  /* 0x0001d400011c7983 */ /* 0x001ea80000300800 */
[----:B------:R0:W-:Y:S02]  /*3ba90*/  STL.64 [R1+0x1e90], R26 ;  /* 0x001e901a01007387 */ /* 0x0001e40000100a00 */
[----:B0-----:R-:W-:Y:S02]  /*3baa0*/  IADD3 R26, P5, PT, R16, R3, RZ ;  /* 0x00000003101a7210 */ /* 0x001fe40007fbe0ff */
[----:B------:R-:W4:Y:S04]  /*3bab0*/  LDL.LU R16, [R1+0x1ea0] ;  /* 0x001ea00001107983 */ /* 0x000f280000300800 */
[----:B------:R0:W-:Y:S04]  /*3bac0*/  STL [R1+0xbdc], R5 ;  /* 0x000bdc0501007387 */ /* 0x0001e80000100800 */
[----:B0-----:R-:W3:Y:S01]  /*3bad0*/  LDL.LU.64 R4, [R1+0x1e98] ;  /* 0x001e980001047983 */ /* 0x001ee20000300a00 */
[----:B--2---:R-:W-:-:S02]  /*3bae0*/  SHF.R.S32.HI R18, RZ, 0x1f, R28 ;  /* 0x0000001fff127819 */ /* 0x004fc4000001141c */
[----:B------:R-:W-:-:S05]  /*3baf0*/  IADD3 R24, P3, PT, R28, R0, RZ ;  /* 0x000000001c187210 */ /* 0x000fca0007f7e0ff */
[----:B------:R-:W-:Y:S02]  /*3bb00*/  IMAD.X R25, R18, 0x1, R2, P3 ;  /* 0x0000000112197824 */ /* 0x000fe400018e0602 */
[----:B---3--:R-:W-:Y:S01]  /*3bb10*/  IMAD.X R27, R19, 0x1, R4, P5 ;  /* 0x00000001131b7824 */ /* 0x008fe200028e0604 */
[----:B------:R-:W-:-:S04]  /*3bb20*/  IADD3 R28, P5, PT, R28, R3, RZ ;  /* 0x000000031c1c7210 */ /* 0x000fc80007fbe0ff */
[----:B------:R0:W-:Y:S04]  /*3bb30*/  STL.64 [R1+0xbd0], R26 ;  /* 0x000bd01a01007387 */ /* 0x0001e80000100a00 */
[----:B0-----:R-:W2:Y:S04]  /*3bb40*/  LDL.LU.64 R26, [R1+0x1e90] ;  /* 0x001e9000011a7983 */ /* 0x001ea80000300a00 */
[----:B------:R-:W-:Y:S04]  /*3bb50*/  STL.64 [R1+0x1e78], R4 ;  /* 0x001e780401007387 */ /* 0x000fe80000100a00 */
[----:B------:R0:W-:Y:S04]  /*3bb60*/  STL [R1+0xbc0], R28 ;  /* 0x000bc01c01007387 */ /* 0x0001e80000100800 */
[----:B0-----:R-:W3:Y:S04]  /*3bb70*/  LDL.LU.64 R28, [R1+0x1e88] ;  /* 0x001e8800011c7983 */ /* 0x001ee80000300a00 */
[----:B------:R0:W-:Y:S04]  /*3bb80*/  STL.64 [R1+0xbc8], R24 ;  /* 0x000bc81801007387 */ /* 0x0001e80000100a00 */
[----:B0-----:R-:W2:Y:S04]  /*3bb90*/  LDL.LU.64 R24, [R1+0x1e80] ;  /* 0x001e800001187983 */ /* 0x001ea80000300a00 */
[----:B------:R0:W-:Y:S04]  /*3bba0*/  STL.64 [R1+0x1e70], R2 ;  /* 0x001e700201007387 */ /* 0x0001e80000100a00 */
[----:B0-----:R1:W2:Y:S04]  /*3bbb0*/  LDL.64 R2, [R1+0xbc0] ;  /* 0x000bc00001027983 */ /* 0x0012a80000100a00 */
[----:B----4-:R0:W-:Y:S04]  /*3bbc0*/  STL.64 [R1+0x1e50], R16 ;  /* 0x001e501001007387 */ /* 0x0101e80000100a00 */
[----:B0-----:R-:W4:Y:S04]  /*3bbd0*/  LDL.LU R16, [R1+0x1d0] ;  /* 0x0001d00001107983 */ /* 0x001f280000300800 */
[----:B------:R0:W-:Y:S04]  /*3bbe0*/  STL.64 [R1+0x1e58], R10 ;  /* 0x001e580a01007387 */ /* 0x0001e80000100a00 */
[----:B0-----:R-:W2:Y:S01]  /*3bbf0*/  LDL.LU R10, [R1+0x1bc] ;  /* 0x0001bc00010a7983 */ /* 0x001ea20000300800 */
[----:B----4-:R-:W-:-:S05]  /*3bc00*/  IADD3 R4, P2, PT, R16, R0, RZ ;  /* 0x0000000010047210 */ /* 0x010fca0007f5e0ff */
[----:B------:R0:W-:Y:S04]  /*3bc10*/  STL [R1+0xbb8], R4 ;  /* 0x000bb80401007387 */ /* 0x0001e80000100800 */
[----:B0-----:R-:W2:Y:S02]  /*3bc20*/  LDL.LU.64 R4, [R1+0x1e78] ;  /* 0x001e780001047983 */ /* 0x001ea40000300a00 */
[----:B--2---:R-:W-:-:S05]  /*3bc30*/  IMAD.X R3, R18, 0x1, R4, P5 ;  /* 0x0000000112037824 */ /* 0x004fca00028e0604 */
[----:B------:R0:W-:Y:S04]  /*3bc40*/  STL [R1+0xbc4], R3 ;  /* 0x000bc40301007387 */ /* 0x0001e80000100800 */
[----:B0-----:R-:W2:Y:S04]  /*3bc50*/  LDL.LU.64 R2, [R1+0x1e70] ;  /* 0x001e700001027983 */ /* 0x001ea80000300a00 */
[----:B------:R0:W-:Y:S04]  /*3bc60*/  STL.64 [R1+0x1e68], R4 ;  /* 0x001e680401007387 */ /* 0x0001e80000100a00 */
[----:B0-----:R1:W4:Y:S01]  /*3bc70*/  LDL.64 R4, [R1+0xbb8] ;  /* 0x000bb80001047983 */ /* 0x0013220000100a00 */
[----:B------:R-:W-:-:S02]  /*3bc80*/  SHF.R.S32.HI R19, RZ, 0x1f, R16 ;  /* 0x0000001fff137819 */ /* 0x000fc40000011410 */
[----:B--2---:R-:W-:-:S05]  /*3bc90*/  IADD3 R16, P5, PT, R16, R3, RZ ;  /* 0x0000000310107210 */ /* 0x004fca0007fbe0ff */
[----:B------:R-:W-:Y:S04]  /*3bca0*/  STL [R1+0xbb0], R16 ;  /* 0x000bb01001007387 */ /* 0x000fe80000100800 */
[----:B------:R0:W-:Y:S01]  /*3bcb0*/  STL.64 [R1+0x1e60], R6 ;  /* 0x001e600601007387 */ /* 0x0001e20000100a00 */
[----:B----4-:R-:W-:-:S03]  /*3bcc0*/  IMAD.X R5, R19, 0x1, R2, P2 ;  /* 0x0000000113057824 */ /* 0x010fc600010e0602 */
[----:B0-----:R1:W2:Y:S04]  /*3bcd0*/  LDL.64 R6, [R1+0xbb0] ;  /* 0x000bb00001067983 */ /* 0x0012a80000100a00 */
[----:B------:R0:W-:Y:S04]  /*3bce0*/  STL [R1+0xbbc], R5 ;  /* 0x000bbc0501007387 */ /* 0x0001e80000100800 */
[----:B0-----:R-:W2:Y:S01]  /*3bcf0*/  LDL.LU.64 R4, [R1+0x1e68] ;  /* 0x001e680001047983 */ /* 0x001ea20000300a00 */
[----:B------:R-:W-:Y:S02]  /*3bd00*/  SHF.R.S32.HI R18, RZ, 0x1f, R10 ;  /* 0x0000001fff127819 */ /* 0x000fe4000001140a */
[----:B------:R-:W-:-:S05]  /*3bd10*/  IADD3 R16, P3, PT, R10, R0, RZ ;  /* 0x000000000a107210 */ /* 0x000fca0007f7e0ff */
[----:B------:R-:W-:Y:S02]  /*3bd20*/  IMAD.X R17, R18, 0x1, R2, P3 ;  /* 0x0000000112117824 */ /* 0x000fe400018e0602 */
[----:B--2---:R-:W-:Y:S01]  /*3bd30*/  IMAD.X R7, R19, 0x1, R4, P5 ;  /* 0x0000000113077824 */ /* 0x004fe200028e0604 */
[----:B------:R-:W-:-:S04]  /*3bd40*/  IADD3 R10, P5, PT, R10, R3, RZ ;  /* 0x000000030a0a7210 */ /* 0x000fc80007fbe0ff */
[----:B------:R0:W-:Y:S04]  /*3bd50*/  STL [R1+0xbb4], R7 ;  /* 0x000bb40701007387 */ /* 0x0001e80000100800 */
[----:B0-----:R-:W2:Y:S04]  /*3bd60*/  LDL.LU.64 R6, [R1+0x1e60] ;  /* 0x001e600001067983 */ /* 0x001ea80000300a00 */
[----:B------:R0:W-:Y:S04]  /*3bd70*/  STL [R1+0xba0], R10 ;  /* 0x000ba00a01007387 */ /* 0x0001e80000100800 */
[----:B0-----:R-:W4:Y:S04]  /*3bd80*/  LDL.LU.64 R10, [R1+0x1e58] ;  /* 0x001e5800010a7983 */ /* 0x001f280000300a00 */
[----:B------:R0:W-:Y:S04]  /*3bd90*/  STL.64 [R1+0xba8], R16 ;  /* 0x000ba81001007387 */ /* 0x0001e80000100a00 */
[----:B0-----:R-:W2:Y:S04]  /*3bda0*/  LDL.LU.64 R16, [R1+0x1e50] ;  /* 0x001e500001107983 */ /* 0x001ea80000300a00 */
[----:B--2---:R0:W-:Y:S04]  /*3bdb0*/  STL.64 [R1+0x1e38], R16 ;  /* 0x001e381001007387 */ /* 0x0041e80000100a00 */
[----:B0-----:R-:W2:Y:S04]  /*3bdc0*/  LDL.LU R16, [R1+0x1b4] ;  /* 0x0001b40001107983 */ /* 0x001ea80000300800 */
[----:B----4-:R0:W-:Y:S04]  /*3bdd0*/  STL.64 [R1+0x1e40], R10 ;  /* 0x001e400a01007387 */ /* 0x0101e80000100a00 */
[----:B0-----:R-:W4:Y:S04]  /*3bde0*/  LDL.LU R11, [R1+0x1b8] ;  /* 0x0001b800010b7983 */ /* 0x001f280000300800 */
[----:B------:R-:W-:Y:S04]  /*3bdf0*/  STL.64 [R1+0x1e48], R12 ;  /* 0x001e480c01007387 */ /* 0x000fe80000100a00 */
[----:B------:R0:W-:Y:S04]  /*3be00*/  STL.64 [R1+0x1e30], R24 ;  /* 0x001e301801007387 */ /* 0x0001e80000100a00 */
[----:B0-----:R1:W2:Y:S01]  /*3be10*/  LDL.64 R24, [R1+0xba0] ;  /* 0x000ba00001187983 */ /* 0x0012a20000100a00 */
[----:B----4-:R-:W-:-:S02]  /*3be20*/  SHF.R.S32.HI R19, RZ, 0x1f, R11 ;  /* 0x0000001fff137819 */ /* 0x010fc4000001140b */
[----:B------:R-:W-:-:S05]  /*3be30*/  IADD3 R12, P2, PT, R11, R0, RZ ;  /* 0x000000000b0c7210 */ /* 0x000fca0007f5e0ff */
[----:B------:R-:W-:Y:S02]  /*3be40*/  IMAD.X R13, R19, 0x1, R2, P2 ;  /* 0x00000001130d7824 */ /* 0x000fe400010e0602 */
[----:B--2---:R-:W-:Y:S01]  /*3be50*/  IMAD.X R25, R18, 0x1, R4, P5 ;  /* 0x0000000112197824 */ /* 0x004fe200028e0604 */
[-C--:B------:R-:W-:Y:S02]  /*3be60*/  IADD3 R10, P5, PT, R11, R3.reuse, RZ ;  /* 0x000000030b0a7210 */ /* 0x080fe40007fbe0ff */
[----:B------:R-:W-:Y:S02]  /*3be70*/  SHF.R.S32.HI R18, RZ, 0x1f, R16 ;  /* 0x0000001fff127819 */ /* 0x000fe40000011410 */
[C---:B------:R-:W-:Y:S01]  /*3be80*/  IADD3 R24, P3, PT, R16.reuse, R0, RZ ;  /* 0x0000000010187210 */ /* 0x040fe20007f7e0ff */
[----:B------:R-:W-:Y:S01]  /*3be90*/  IMAD.X R11, R19, 0x1, R4, P5 ;  /* 0x00000001130b7824 */ /* 0x000fe200028e0604 */
[----:B------:R0:W-:Y:S01]  /*3bea0*/  STL [R1+0xba4], R25 ;  /* 0x000ba41901007387 */ /* 0x0001e20000100800 */
[----:B------:R-:W-:-:S03]  /*3beb0*/  IADD3 R16, P5, PT, R16, R3, RZ ;  /* 0x0000000310107210 */ /* 0x000fc60007fbe0ff */
[----:B------:R2:W-:Y:S01]  /*3bec0*/  STL.64 [R1+0xb98], R12 ;  /* 0x000b980c01007387 */ /* 0x0005e20000100a00 */
[----:B0-----:R-:W-:-:S03]  /*3bed0*/  IMAD.X R25, R18, 0x1, R2, P3 ;  /* 0x0000000112197824 */ /* 0x001fc600018e0602 */
[----:B--2---:R-:W2:Y:S04]  /*3bee0*/  LDL.LU.64 R12, [R1+0x1e48] ;  /* 0x001e4800010c7983 */ /* 0x004ea80000300a00 */
[----:B------:R0:W-:Y:S04]  /*3bef0*/  STL.64 [R1+0xb90], R10 ;  /* 0x000b900a01007387 */ /* 0x0001e80000100a00 */
[----:B0-----:R-:W4:Y:S04]  /*3bf00*/  LDL.LU.64 R10, [R1+0x1e40] ;  /* 0x001e4000010a7983 */ /* 0x001f280000300a00 */
[----:B------:R0:W-:Y:S04]  /*3bf10*/  STL [R1+0xb80], R16 ;  /* 0x000b801001007387 */ /* 0x0001e80000100800 */
[----:B0-----:R-:W2:Y:S04]  /*3bf20*/  LDL.LU.64 R16, [R1+0x1e38] ;  /* 0x001e380001107983 */ /* 0x001ea80000300a00 */
[----:B------:R0:W-:Y:S04]  /*3bf30*/  STL.64 [R1+0xb88], R24 ;  /* 0x000b881801007387 */ /* 0x0001e80000100a00 */
[----:B0-----:R-:W2:Y:S04]  /*3bf40*/  LDL.LU.64 R24, [R1+0x1e30] ;  /* 0x001e300001187983 */ /* 0x001ea80000300a00 */
[----:B--2---:R0:W-:Y:S04]  /*3bf50*/  STL.64 [R1+0x1e10], R24 ;  /* 0x001e101801007387 */ /* 0x0041e80000100a00 */
[----:B0-----:R-:W2:Y:S04]  /*3bf60*/  LDL.LU R25, [R1+0x1b0] ;  /* 0x0001b00001197983 */ /* 0x001ea80000300800 */
[----:B------:R0:W-:Y:S04]  /*3bf70*/  STL.64 [R1+0x1e18], R8 ;  /* 0x001e180801007387 */ /* 0x0001e80000100a00 */
[----:B0-----:R-:W3:Y:S04]  /*3bf80*/  LDL.LU R8, [R1+0x19c] ;  /* 0x00019c0001087983 */ /* 0x001ee80000300800 */
[----:B------:R0:W-:Y:S04]  /*3bf90*/  STL.64 [R1+0x1e20], R20 ;  /* 0x001e201401007387 */ /* 0x0001e80000100a00 */
[----:B0-----:R1:W3:Y:S04]  /*3bfa0*/  LDL.64 R20, [R1+0xb80] ;  /* 0x000b800001147983 */ /* 0x0012e80000100a00 */
[----:B------:R0:W-:Y:S01]  /*3bfb0*/  STL.64 [R1+0x1e28], R6 ;  /* 0x001e280601007387 */ /* 0x0001e20000100a00 */
[----:B--2---:R-:W-:-:S02]  /*3bfc0*/  SHF.R.S32.HI R19, RZ, 0x1f, R25 ;  /* 0x0000001fff137819 */ /* 0x004fc40000011419 */
[----:B0-----:R-:W-:-:S05]  /*3bfd0*/  IADD3 R6, P2, PT, R25, R0, RZ ;  /* 0x0000000019067210 */ /* 0x001fca0007f5e0ff */
[----:B------:R-:W-:Y:S02]  /*3bfe0*/  IMAD.X R7, R19, 0x1, R2, P2 ;  /* 0x0000000113077824 */ /* 0x000fe400010e0602 */
[----:B---3--:R-:W-:-:S05]  /*3bff0*/  IMAD.X R21, R18, 0x1, R4, P5 ;  /* 0x0000000112157824 */ /* 0x008fca00028e0604 */
[----:B------:R-:W-:Y:S04]  /*3c000*/  STL [R1+0xb84], R21 ;  /* 0x000b841501007387 */ /* 0x000fe80000100800 */
[----:B------:R0:W-:Y:S04]  /*3c010*/  STL.64 [R1+0xb78], R6 ;  /* 0x000b780601007387 */ /* 0x0001e80000100a00 */
[----:B0-----:R-:W2:Y:S01]  /*3c020*/  LDL.LU.64 R6, [R1+0x1e28] ;  /* 0x001e280001067983 */ /* 0x001ea20000300a00 */
[----:B------:R-:W-:Y:S02]  /*3c030*/  IADD3 R20, P5, PT, R25, R3, RZ ;  /* 0x0000000319147210 */ /* 0x000fe40007fbe0ff */
[----:B------:R-:W-:-:S02]  /*3c040*/  SHF.R.S32.HI R18, RZ, 0x1f, R8 ;  /* 0x0000001fff127819 */ /* 0x000fc40000011408 */
[C---:B------:R-:W-:Y:S01]  /*3c050*/  IADD3 R24, P3, PT, R8.reuse, R0, RZ ;  /* 0x0000000008187210 */ /* 0x040fe20007f7e0ff */
[----:B------:R-:W-:Y:S01]  /*3c060*/  IMAD.X R21, R19, 0x1, R4, P5 ;  /* 0x0000000113157824 */ /* 0x000fe200028e0604 */
[----:B------:R-:W-:-:S03]  /*3c070*/  IADD3 R8, P5, PT, R8, R3, RZ ;  /* 0x0000000308087210 */ /* 0x000fc60007fbe0ff */
[----:B------:R-:W-:Y:S01]  /*3c080*/  IMAD.X R25, R18, 0x1, R2, P3 ;  /* 0x0000000112197824 */ /* 0x000fe200018e0602 */
[----:B------:R0:W-:Y:S04]  /*3c090*/  STL.64 [R1+0xb70], R20 ;  /* 0x000b701401007387 */ /* 0x0001e80000100a00 */
[----:B0-----:R-:W3:Y:S04]  /*3c0a0*/  LDL.LU.64 R20, [R1+0x1e20] ;  /* 0x001e200001147983 */ /* 0x001ee80000300a00 */
[----:B------:R-:W-:Y:S04]  /*3c0b0*/  STL.64 [R1+0x1e08], R4 ;  /* 0x001e080401007387 */ /* 0x000fe80000100a00 */
[----:B------:R0:W-:Y:S04]  /*3c0c0*/  STL [R1+0xb60], R8 ;  /* 0x000b600801007387 */ /* 0x0001e80000100800 */
[----:B0-----:R-:W3:Y:S04]  /*3c0d0*/  LDL.LU.64 R8, [R1+0x1e18] ;  /* 0x001e180001087983 */ /* 0x001ee80000300a00 */
[----:B------:R0:W-:Y:S04]  /*3c0e0*/  STL.64 [R1+0xb68], R24 ;  /* 0x000b681801007387 */ /* 0x0001e80000100a00 */
[----:B0-----:R-:W3:Y:S04]  /*3c0f0*/  LDL.LU.64 R24, [R1+0x1e10] ;  /* 0x001e100001187983 */ /* 0x001ee80000300a00 */
[----:B--2---:R0:W-:Y:S04]  /*3c100*/  STL.64 [R1+0x1df0], R6 ;  /* 0x001df00601007387 */ /* 0x0041e80000100a00 */
[----:B0-----:R-:W2:Y:S04]  /*3c110*/  LDL.LU R6, [R1+0x194] ;  /* 0x0001940001067983 */ /* 0x001ea80000300800 */
[----:B------:R0:W-:Y:S04]  /*3c120*/  STL.64 [R1+0x1de8], R16 ;  /* 0x001de81001007387 */ /* 0x0001e80000100a00 */
[----:B0-----:R-:W2:Y:S04]  /*3c130*/  LDL.LU R17, [R1+0x198] ;  /* 0x0001980001117983 */ /* 0x001ea80000300800 */
[----:B----4-:R0:W-:Y:S04]  /*3c140*/  STL.64 [R1+0x1df8], R10 ;  /* 0x001df80a01007387 */ /* 0x0101e80000100a00 */
[----:B0-----:R1:W4:Y:S01]  /*3c150*/  LDL.64 R10, [R1+0xb60] ;  /* 0x000b6000010a7983 */ /* 0x0013220000100a00 */
[----:B--2---:R-:W-:-:S05]  /*3c160*/  IADD3 R4, P2, PT, R17, R0, RZ ;  /* 0x0000000011047210 */ /* 0x004fca0007f5e0ff */
[----:B------:R0:W-:Y:S04]  /*3c170*/  STL [R1+0xb58], R4 ;  /* 0x000b580401007387 */ /* 0x0001e80000100800 */
[----:B0-----:R-:W4:Y:S01]  /*3c180*/  LDL.LU.64 R4, [R1+0x1e08] ;  /* 0x001e080001047983 */ /* 0x001f220000300a00 */
[----:B------:R-:W-:Y:S01]  /*3c190*/  SHF.R.S32.HI R19, RZ, 0x1f, R17 ;  /* 0x0000001fff137819 */ /* 0x000fe20000011411 */
[----:B----4-:R-:W-:Y:S02]  /*3c1a0*/  IMAD.X R11, R18, 0x1, R4, P5 ;  /* 0x00000001120b7824 */ /* 0x010fe400028e0604 */
[----:B------:R0:W-:Y:S04]  /*3c1b0*/  STL.64 [R1+0x1e00], R4 ;  /* 0x001e000401007387 */ /* 0x0001e80000100a00 */
[----:B0-----:R1:W2:Y:S04]  /*3c1c0*/  LDL.64 R4, [R1+0xb58] ;  /* 0x000b580001047983 */ /* 0x0012a80000100a00 */
[----:B------:R-:W-:Y:S01]  /*3c1d0*/  STL [R1+0xb64], R11 ;  /* 0x000b640b01007387 */ /* 0x000fe20000100800 */
[----:B--2---:R-:W-:-:S05]  /*3c1e0*/  IMAD.X R5, R19, 0x1, R2, P2 ;  /* 0x0000000113057824 */ /* 0x004fca00010e0602 */
[----:B------:R0:W-:Y:S04]  /*3c1f0*/  STL [R1+0xb5c], R5 ;  /* 0x000b5c0501007387 */ /* 0x0001e80000100800 */
[----:B0-----:R-:W2:Y:S01]  /*3c200*/  LDL.LU.64 R4, [R1+0x1e00] ;  /* 0x001e000001047983 */ /* 0x001ea20000300a00 */
[----:B------:R-:W-:Y:S02]  /*3c210*/  IADD3 R10, P5, PT, R17, R3, RZ ;  /* 0x00000003110a7210 */ /* 0x000fe40007fbe0ff */
[----:B------:R-:W-:Y:S02]  /*3c220*/  SHF.R.S32.HI R18, RZ, 0x1f, R6 ;  /* 0x0000001fff127819 */ /* 0x000fe40000011406 */
[----:B------:R-:W-:-:S05]  /*3c230*/  IADD3 R16, P3, PT, R6, R0, RZ ;  /* 0x0000000006107210 */ /* 0x000fca0007f7e0ff */
[----:B------:R-:W-:Y:S02]  /*3c240*/  IMAD.X R17, R18, 0x1, R2, P3 ;  /* 0x0000000112117824 */ /* 0x000fe400018e0602 */
[----:B--2---:R-:W-:Y:S01]  /*3c250*/  IMAD.X R11, R19, 0x1, R4, P5 ;  /* 0x00000001130b7824 */ /* 0x004fe200028e0604 */
[----:B------:R-:W-:-:S04]  /*3c260*/  IADD3 R6, P5, PT, R6, R3, RZ ;  /* 0x0000000306067210 */ /* 0x000fc80007fbe0ff */
[----:B------:R0:W-:Y:S04]  /*3c270*/  STL.64 [R1+0xb50], R10 ;  /* 0x000b500a01007387 */ /* 0x0001e80000100a00 */
[----:B0-----:R-:W2:Y:S04]  /*3c280*/  LDL.LU.64 R10, [R1+0x1df8] ;  /* 0x001df800010a7983 */ /* 0x001ea80000300a00 */
[----:B------:R0:W-:Y:S04]  /*3c290*/  STL [R1+0xb40], R6 ;  /* 0x000b400601007387 */ /* 0x0001e80000100800 */
[----:B0-----:R-:W4:Y:S04]  /*3c2a0*/  LDL.LU.64 R6, [R1+0x1df0] ;  /* 0x001df00001067983 */ /* 0x001f280000300a00 */
[----:B------:R0:W-:Y:S04]  /*3c2b0*/  STL.64 [R1+0xb48], R16 ;  /* 0x000b481001007387 */ /* 0x0001e80000100a00 */
[----:B0-----:R-:W2:Y:S04]  /*3c2c0*/  LDL.LU.64 R16, [R1+0x1de8] ;  /* 0x001de80001107983 */ /* 0x001ea80000300a00 */
[----:B--2---:R-:W-:Y:S04]  /*3c2d0*/  STL.64 [R1+0x1de0], R16 ;  /* 0x001de01001007387 */ /* 0x004fe80000100a00 */
[----:B------:R0:W-:Y:S04]  /*3c2e0*/  STL.64 [R1+0x1dd0], R10 ;  /* 0x001dd00a01007387 */ /* 0x0001e80000100a00 */
[----:B0-----:R-:W2:Y:S04]  /*3c2f0*/  LDL.LU R10, [R1+0x16c] ;  /* 0x00016c00010a7983 */ /* 0x001ea80000300800 */
[----:B------:R0:W-:Y:S04]  /*3c300*/  STL.64 [R1+0x1dd8], R12 ;  /* 0x001dd80c01007387 */ /* 0x0001e80000100a00 */
[----:B0-----:R-:W2:Y:S04]  /*3c310*/  LDL.LU R13, [R1+0x190] ;  /* 0x00019000010d7983 */ /* 0x001ea80000300800 */
[----:B---3--:R0:W-:Y:S04]  /*3c320*/  STL.64 [R1+0x1dc8], R24 ;  /* 0x001dc81801007387 */ /* 0x0081e80000100a00 */
[----:B0-----:R1:W3:Y:S01]  /*3c330*/  LDL.64 R24, [R1+0xb40] ;  /* 0x000b400001187983 */ /* 0x0012e20000100a00 */
[----:B--2---:R-:W-:-:S02]  /*3c340*/  SHF.R.S32.HI R19, RZ, 0x1f, R13 ;  /* 0x0000001fff137819 */ /* 0x004fc4000001140d */
[----:B------:R-:W-:-:S05]  /*3c350*/  IADD3 R16, P2, PT, R13, R0, RZ ;  /* 0x000000000d107210 */ /* 0x000fca0007f5e0ff */
[----:B------:R-:W-:Y:S02]  /*3c360*/  IMAD.X R17, R19, 0x1, R2, P2 ;  /* 0x0000000113117824 */ /* 0x000fe400010e0602 */
[----:B---3--:R-:W-:Y:S01]  /*3c370*/  IMAD.X R25, R18, 0x1, R4, P5 ;  /* 0x0000000112197824 */ /* 0x008fe200028e0604 */
        /* <DEDUP_REMOVED lines=10> */
[----:B0-----:R-:W3:Y:S04]  /*3c420*/  LDL.LU.64 R12, [R1+0x1dd8] ;  /* 0x001dd800010c7983 */ /* 0x001ee80000300a00 */
[----:B------:R0:W-:Y:S04]  /*3c430*/  STL [R1+0xb20], R10 ;  /* 0x000b200a01007387 */ /* 0x0001e80000100800 */
[----:B0-----:R-:W2:Y:S04]  /*3c440*/  LDL.LU.64 R10, [R1+0x1dd0] ;  /* 0x001dd000010a7983 */ /* 0x001ea80000300a00 */
[----:B------:R0:W-:Y:S04]  /*3c450*/  STL.64 [R1+0xb28], R24 ;  /* 0x000b281801007387 */ /* 0x0001e80000100a00 */
[----:B0-----:R-:W2:Y:S04]  /*3c460*/  LDL.LU.64 R24, [R1+0x1dc8] ;  /* 0x001dc80001187983 */ /* 0x001ea80000300a00 */
[----:B--2---:R0:W-:Y:S04]  /*3c470*/  STL.64 [R1+0x1db0], R24 ;  /* 0x001db01801007387 */ /* 0x0041e80000100a00 */
[----:B0-----:R-:W2:Y:S04]  /*3c480*/  LDL.LU R24, [R1+0x164] ;  /* 0x0001640001187983 */ /* 0x001ea80000300800 */
[----:B------:R0:W-:Y:S04]  /*3c490*/  STL.64 [R1+0x1db8], R20 ;  /* 0x001db81401007387 */ /* 0x0001e80000100a00 */
[----:B0-----:R-:W2:Y:S04]  /*3c4a0*/  LDL.LU R21, [R1+0x168] ;  /* 0x0001680001157983 */ /* 0x001ea80000300800 */
[----:B------:R-:W-:Y:S04]  /*3c4b0*/  STL.64 [R1+0x1dc0], R8 ;  /* 0x001dc00801007387 */ /* 0x000fe80000100a00 */
[----:B----4-:R0:W-:Y:S04]  /*3c4c0*/  STL.64 [R1+0x1da8], R6 ;  /* 0x001da80601007387 */ /* 0x0101e80000100a00 */
[----:B0-----:R1:W4:Y:S01]  /*3c4d0*/  LDL.64 R6, [R1+0xb20] ;  /* 0x000b200001067983 */ /* 0x0013220000100a00 */
[----:B--2---:R-:W-:-:S02]  /*3c4e0*/  SHF.R.S32.HI R19, RZ, 0x1f, R21 ;  /* 0x0000001fff137819 */ /* 0x004fc40000011415 */
[----:B------:R-:W-:-:S05]  /*3c4f0*/  IADD3 R8, P2, PT, R21, R0, RZ ;  /* 0x0000000015087210 */ /* 0x000fca0007f5e0ff */
[----:B------:R-:W-:Y:S02]  /*3c500*/  IMAD.X R9, R19, 0x1, R2, P2 ;  /* 0x0000000113097824 */ /* 0x000fe400010e0602 */
[----:B----4-:R-:W-:Y:S01]  /*3c510*/  IMAD.X R7, R18, 0x1, R4, P5 ;  /* 0x0000000112077824 */ /* 0x010fe200028e0604 */
        /* <DEDUP_REMOVED lines=15> */
[----:B--2---:R-:W-:Y:S04]  /*3c610*/  STL.64 [R1+0x1da0], R6 ;  /* 0x001da00601007387 */ /* 0x004fe80000100a00 */
[----:B------:R0:W-:Y:S04]  /*3c620*/  STL.64 [R1+0x1d90], R16 ;  /* 0x001d901001007387 */ /* 0x0001e80000100a00 */
[----:B0-----:R-:W2:Y:S04]  /*3c630*/  LDL.LU R16, [R1+0x15c] ;  /* 0x00015c0001107983 */ /* 0x001ea80000300800 */
[----:B------:R0:W-:Y:S04]  /*3c640*/  STL.64 [R1+0x1d88], R10 ;  /* 0x001d880a01007387 */ /* 0x0001e80000100a00 */
[----:B0-----:R-:W4:Y:S04]  /*3c650*/  LDL.LU R11, [R1+0x160] ;  /* 0x00016000010b7983 */ /* 0x001f280000300800 */
[----:B---3--:R0:W-:Y:S04]  /*3c660*/  STL.64 [R1+0x1d98], R12 ;  /* 0x001d980c01007387 */ /* 0x0081e80000100a00 */
[----:B0-----:R1:W3:Y:S01]  /*3c670*/  LDL.64 R12, [R1+0xb00] ;  /* 0x000b0000010c7983 */ /* 0x0012e20000100a00 */
[----:B--2---:R-:W-:-:S02]  /*3c680*/  IADD3 R10, P3, PT, R16, R0, RZ ;  /* 0x00000000100a7210 */ /* 0x004fc40007f7e0ff */
[----:B----4-:R-:W-:Y:S02]  /*3c690*/  SHF.R.S32.HI R19, RZ, 0x1f, R11 ;  /* 0x0000001fff137819 */ /* 0x010fe4000001140b */
[----:B------:R-:W-:-:S05]  /*3c6a0*/  IADD3 R6, P2, PT, R11, R0, RZ ;  /* 0x000000000b067210 */ /* 0x000fca0007f5e0ff */
[----:B------:R-:W-:Y:S02]  /*3c6b0*/  IMAD.X R7, R19, 0x1, R2, P2 ;  /* 0x0000000113077824 */ /* 0x000fe400010e0602 */
[----:B---3--:R-:W-:Y:S01]  /*3c6c0*/  IMAD.X R13, R18, 0x1, R4, P5 ;  /* 0x00000001120d7824 */ /* 0x008fe200028e0604 */
[-C--:B------:R-:W-:Y:S02]  /*3c6d0*/  IADD3 R12, P5, PT, R11, R3.reuse, RZ ;  /* 0x000000030b0c7210 */ /* 0x080fe40007fbe0ff */
[----:B------:R-:W-:Y:S02]  /*3c6e0*/  SHF.R.S32.HI R18, RZ, 0x1f, R16 ;  /* 0x0000001fff127819 */ /* 0x000fe40000011410 */
[----:B------:R0:W-:Y:S03]  /*3c6f0*/  STL [R1+0xb04], R13 ;  /* 0x000b040d01007387 */ /* 0x0001e60000100800 */
[----:B------:R-:W-:Y:S01]  /*3c700*/  IMAD.X R11, R18, 0x1, R2, P3 ;  /* 0x00000001120b7824 */ /* 0x000fe200018e0602 */
[----:B------:R2:W-:Y:S01]  /*3c710*/  STL.64 [R1+0xaf8], R6 ;  /* 0x000af80601007387 */ /* 0x0005e20000100a00 */
[----:B0-----:R-:W-:Y:S01]  /*3c720*/  IMAD.X R13, R19, 0x1, R4, P5 ;  /* 0x00000001130d7824 */ /* 0x001fe200028e0604 */
[----:B------:R-:W-:-:S02]  /*3c730*/  IADD3 R16, P5, PT, R16, R3, RZ ;  /* 0x0000000310107210 */ /* 0x000fc40007fbe0ff */
[----:B--2---:R-:W2:Y:S04]  /*3c740*/  LDL.LU.64 R6, [R1+0x1da0] ;  /* 0x001da00001067983 */ /* 0x004ea80000300a00 */
[----:B------:R0:W-:Y:S04]  /*3c750*/  STL.64 [R1+0xaf0], R12 ;  /* 0x000af00c01007387 */ /* 0x0001e80000100a00 */
[----:B0-----:R-:W3:Y:S04]  /*3c760*/  LDL.LU.64 R12, [R1+0x1d98] ;  /* 0x001d9800010c7983 */ /* 0x001ee80000300a00 */
[----:B------:R0:W-:Y:S04]  /*3c770*/  STL [R1+0xae0], R16 ;  /* 0x000ae01001007387 */ /* 0x0001e80000100800 */
[----:B0-----:R-:W4:Y:S04]  /*3c780*/  LDL.LU.64 R16, [R1+0x1d90] ;  /* 0x001d900001107983 */ /* 0x001f280000300a00 */
[----:B------:R0:W-:Y:S04]  /*3c790*/  STL.64 [R1+0xae8], R10 ;  /* 0x000ae80a01007387 */ /* 0x0001e80000100a00 */
[----:B0-----:R-:W2:Y:S04]  /*3c7a0*/  LDL.LU.64 R10, [R1+0x1d88] ;  /* 0x001d8800010a7983 */ /* 0x001ea80000300a00 */
[----:B--2---:R-:W-:Y:S04]  /*3c7b0*/  STL.64 [R1+0x1d80], R10 ;  /* 0x001d800a01007387 */ /* 0x004fe80000100a00 */
[----:B---3--:R0:W-:Y:S04]  /*3c7c0*/  STL.64 [R1+0x1d70], R12 ;  /* 0x001d700c01007387 */ /* 0x0081e80000100a00 */
[----:B0-----:R-:W2:Y:S04]  /*3c7d0*/  LDL.LU R12, [R1+0x154] ;  /* 0x00015400010c7983 */ /* 0x001ea80000300800 */
[----:B------:R0:W-:Y:S04]  /*3c7e0*/  STL.64 [R1+0x1d68], R24 ;  /* 0x001d681801007387 */ /* 0x0001e80000100a00 */
[----:B0-----:R-:W3:Y:S04]  /*3c7f0*/  LDL.LU R25, [R1+0x158] ;  /* 0x0001580001197983 */ /* 0x001ee80000300800 */
[----:B------:R0:W-:Y:S04]  /*3c800*/  STL.64 [R1+0x1d78], R20 ;  /* 0x001d781401007387 */ /* 0x0001e80000100a00 */
[----:B0-----:R1:W4:Y:S01]  /*3c810*/  LDL.64 R20, [R1+0xae0] ;  /* 0x000ae00001147983 */ /* 0x0013220000100a00 */
[----:B--2---:R-:W-:-:S02]  /*3c820*/  IADD3 R24, P3, PT, R12, R0, RZ ;  /* 0x000000000c187210 */ /* 0x004fc40007f7e0ff */
[----:B---3--:R-:W-:Y:S02]  /*3c830*/  SHF.R.S32.HI R19, RZ, 0x1f, R25 ;  /* 0x0000001fff137819 */ /* 0x008fe40000011419 */
[----:B------:R-:W-:-:S05]  /*3c840*/  IADD3 R10, P2, PT, R25, R0, RZ ;  /* 0x00000000190a7210 */ /* 0x000fca0007f5e0ff */
[----:B------:R-:W-:Y:S02]  /*3c850*/  IMAD.X R11, R19, 0x1, R2, P2 ;  /* 0x00000001130b7824 */ /* 0x000fe400010e0602 */
[----:B----4-:R-:W-:Y:S01]  /*3c860*/  IMAD.X R21, R18, 0x1, R4, P5 ;  /* 0x0000000112157824 */ /* 0x010fe200028e0604 */
        /* <DEDUP_REMOVED lines=16> */
[----:B---3--:R-:W-:Y:S04]  /*3c970*/  STL.64 [R1+0x1d60], R20 ;  /* 0x001d601401007387 */ /* 0x008fe80000100a00 */
        /* <DEDUP_REMOVED lines=19> */
[----:B------:R-:W-:Y:S04]  /*3cab0*/  STL.64 [R1+0x1d40], R4 ;  /* 0x001d400401007387 */ /* 0x000fe80000100a00 */
[----:B------:R0:W-:Y:S04]  /*3cac0*/  STL [R1+0xaa0], R16 ;  /* 0x000aa01001007387 */ /* 0x0001e80000100800 */
[----:B0-----:R-:W4:Y:S04]  /*3cad0*/  LDL.LU.64 R16, [R1+0x1d50] ;  /* 0x001d500001107983 */ /* 0x001f280000300a00 */
[----:B------:R0:W-:Y:S04]  /*3cae0*/  STL.64 [R1+0xaa8], R6 ;  /* 0x000aa80601007387 */ /* 0x0001e80000100a00 */
[----:B0-----:R-:W2:Y:S04]  /*3caf0*/  LDL.LU.64 R6, [R1+0x1d48] ;  /* 0x001d480001067983 */ /* 0x001ea80000300a00 */
[----:B------:R0:W-:Y:S04]  /*3cb00*/  STL.64 [R1+0x1d20], R26 ;  /* 0x001d201a01007387 */ /* 0x0001e80000100a00 */
[----:B0-----:R-:W2:Y:S04]  /*3cb10*/  LDL.LU R27, [R1+0x144] ;  /* 0x00014400011b7983 */ /* 0x001ea80000300800 */
[----:B------:R0:W-:Y:S04]  /*3cb20*/  STL.64 [R1+0x1d30], R10 ;  /* 0x001d300a01007387 */ /* 0x0001e80000100a00 */
[----:B0-----:R1:W3:Y:S01]  /*3cb30*/  LDL.64 R10, [R1+0xaa0] ;  /* 0x000aa000010a7983 */ /* 0x0012e20000100a00 */
[----:B--2---:R-:W-:-:S05]  /*3cb40*/  IADD3 R4, P2, PT, R27, R0, RZ ;  /* 0x000000001b047210 */ /* 0x004fca0007f5e0ff */
[----:B------:R0:W-:Y:S04]  /*3cb50*/  STL [R1+0xa98], R4 ;  /* 0x000a980401007387 */ /* 0x0001e80000100800 */
[----:B0-----:R-:W3:Y:S01]  /*3cb60*/  LDL.LU.64 R4, [R1+0x1d40] ;  /* 0x001d400001047983 */ /* 0x001ee20000300a00 */
[----:B------:R-:W-:Y:S01]  /*3cb70*/  SHF.R.S32.HI R19, RZ, 0x1f, R27 ;  /* 0x0000001fff137819 */ /* 0x000fe2000001141b */
[----:B---3--:R-:W-:Y:S02]  /*3cb80*/  IMAD.X R11, R18, 0x1, R4, P5 ;  /* 0x00000001120b7824 */ /* 0x008fe400028e0604 */
[----:B------:R0:W-:Y:S04]  /*3cb90*/  STL.64 [R1+0x1d38], R4 ;  /* 0x001d380401007387 */ /* 0x0001e80000100a00 */
[----:B0-----:R1:W2:Y:S04]  /*3cba0*/  LDL.64 R4, [R1+0xa98] ;  /* 0x000a980001047983 */ /* 0x0012a80000100a00 */
[----:B------:R-:W-:Y:S04]  /*3cbb0*/  STL [R1+0xaa4], R11 ;  /* 0x000aa40b01007387 */ /* 0x000fe80000100800 */
[----:B------:R0:W-:Y:S04]  /*3cbc0*/  STL.64 [R1+0x1d28], R24 ;  /* 0x001d281801007387 */ /* 0x0001e80000100a00 */
[----:B0-----:R-:W3:Y:S01]  /*3cbd0*/  LDL.LU R24, [R1+0x140] ;  /* 0x0001400001187983 */ /* 0x001ee20000300800 */
        /* <DEDUP_REMOVED lines=15> */
[----:B------:R0:W-:Y:S04]  /*3ccd0*/  STL.64 [R1+0x1d18], R2 ;  /* 0x001d180201007387 */ /* 0x0001e80000100a00 */
[----:B0-----:R1:W3:Y:S04]  /*3cce0*/  LDL.64 R2, [R1+0xa80] ;  /* 0x000a800001027983 */ /* 0x0012e80000100a00 */
[----:B--2---:R-:W-:Y:S04]  /*3ccf0*/  STL.64 [R1+0x1d10], R26 ;  /* 0x001d101a01007387 */ /* 0x004fe80000100a00 */
[----:B------:R0:W-:Y:S01]  /*3cd00*/  STL.64 [R1+0x1cf8], R6 ;  /* 0x001cf80601007387 */ /* 0x0001e20000100a00 */
[----:B---3--:R-:W-:-:S03]  /*3cd10*/  IMAD.X R3, R18, 0x1, R4, P5 ;  /* 0x0000000112037824 */ /* 0x008fc600028e0604 */
[----:B0-----:R-:W2:Y:S04]  /*3cd20*/  LDL.LU R6, [R1+0x13c] ;  /* 0x00013c0001067983 */ /* 0x001ea80000300800 */
[----:B----4-:R0:W-:Y:S04]  /*3cd30*/  STL.64 [R1+0x1d00], R16 ;  /* 0x001d001001007387 */ /* 0x0101e80000100a00 */
[----:B0-----:R-:W3:Y:S04]  /*3cd40*/  LDL.LU R16, [R1+0x138] ;  /* 0x0001380001107983 */ /* 0x001ee80000300800 */
[----:B------:R0:W-:Y:S04]  /*3cd50*/  STL [R1+0xa84], R3 ;  /* 0x000a840301007387 */ /* 0x0001e80000100800 */
[----:B0-----:R-:W4:Y:S01]  /*3cd60*/  LDL.LU.64 R2, [R1+0x1d18] ;  /* 0x001d180001027983 */ /* 0x001f220000300a00 */
[----:B--2---:R-:W-:-:S02]  /*3cd70*/  SHF.R.S32.HI R19, RZ, 0x1f, R6 ;  /* 0x0000001fff137819 */ /* 0x004fc40000011406 */
[C---:B------:R-:W-:Y:S02]  /*3cd80*/  IADD3 R26, P2, PT, R6.reuse, R0, RZ ;  /* 0x00000000061a7210 */ /* 0x040fe40007f5e0ff */
[----:B----4-:R-:W-:-:S05]  /*3cd90*/  IADD3 R6, P5, PT, R6, R3, RZ ;  /* 0x0000000306067210 */ /* 0x010fca0007fbe0ff */
[----:B------:R-:W-:Y:S04]  /*3cda0*/  STL [R1+0xa70], R6 ;  /* 0x000a700601007387 */ /* 0x000fe80000100800 */
[----:B------:R0:W-:Y:S04]  /*3cdb0*/  STL.64 [R1+0x1d08], R10 ;  /* 0x001d080a01007387 */ /* 0x0001e80000100a00 */
[----:B0-----:R1:W2:Y:S01]  /*3cdc0*/  LDL.64 R10, [R1+0xa70] ;  /* 0x000a7000010a7983 */ /* 0x0012a20000100a00 */
[----:B------:R-:W-:Y:S01]  /*3cdd0*/  IMAD.X R27, R19, 0x1, R2, P2 ;  /* 0x00000001131b7824 */ /* 0x000fe200010e0602 */
[----:B---3--:R-:W-:-:S02]  /*3cde0*/  SHF.R.S32.HI R18, RZ, 0x1f, R16 ;  /* 0x0000001fff127819 */ /* 0x008fc40000011410 */
[----:B------:R-:W-:Y:S02]  /*3cdf0*/  IADD3 R6, P3, PT, R16, R0, RZ ;  /* 0x0000000010067210 */ /* 0x000fe40007f7e0ff */
[----:B------:R0:W-:Y:S03]  /*3ce00*/  STL.64 [R1+0xa78], R26 ;  /* 0x000a781a01007387 */ /* 0x0001e60000100a00 */
[----:B------:R-:W-:Y:S01]  /*3ce10*/  IMAD.X R7, R18, 0x1, R2, P3 ;  /* 0x0000000112077824 */ /* 0x000fe200018e0602 */
[----:B0-----:R-:W3:Y:S01]  /*3ce20*/  LDL.LU.64 R26, [R1+0x1d10] ;  /* 0x001d1000011a7983 */ /* 0x001ee20000300a00 */
        /* <DEDUP_REMOVED lines=11> */
[----:B0-----:R1:W4:Y:S04]  /*3cee0*/  LDL.64 R16, [R1+0xa60] ;  /* 0x000a600001107983 */ /* 0x0013280000100a00 */
[----:B------:R0:W-:Y:S01]  /*3cef0*/  STL.64 [R1+0x1cf0], R10 ;  /* 0x001cf00a01007387 */ /* 0x0001e20000100a00 */
[----:B--2---:R-:W-:-:S02]  /*3cf00*/  SHF.R.S32.HI R19, RZ, 0x1f, R7 ;  /* 0x0000001fff137819 */ /* 0x004fc40000011407 */
[----:B0-----:R-:W-:-:S05]  /*3cf10*/  IADD3 R10, P2, PT, R7, R0, RZ ;  /* 0x00000000070a7210 */ /* 0x001fca0007f5e0ff */
[----:B------:R-:W-:Y:S02]  /*3cf20*/  IMAD.X R11, R19, 0x1, R2, P2 ;  /* 0x00000001130b7824 */ /* 0x000fe400010e0602 */
[----:B----4-:R-:W-:Y:S01]  /*3cf30*/  IMAD.X R17, R18, 0x1, R4, P5 ;  /* 0x0000000112117824 */ /* 0x010fe200028e0604 */
[----:B------:R-:W-:-:S04]  /*3cf40*/  IADD3 R16, P5, PT, R7, R3, RZ ;  /* 0x0000000307107210 */ /* 0x000fc80007fbe0ff */
[----:B------:R0:W-:Y:S04]  /*3cf50*/  STL [R1+0xa64], R17 ;  /* 0x000a641101007387 */ /* 0x0001e80000100800 */
[----:B------:R3:W-:Y:S01]  /*3cf60*/  STL.64 [R1+0x1cd8], R24 ;  /* 0x001cd81801007387 */ /* 0x0007e20000100a00 */
[----:B0-----:R-:W-:Y:S02]  /*3cf70*/  IMAD.X R17, R19, 0x1, R4, P5 ;  /* 0x0000000113117824 */ /* 0x001fe400028e0604 */
[----:B---3--:R-:W-:Y:S02]  /*3cf80*/  IMAD.MOV.U32 R25, RZ, RZ, R26 ;  /* 0x000000ffff197224 */ /* 0x008fe400078e001a */
[----:B------:R-:W2:Y:S04]  /*3cf90*/  LDL.LU R26, [R1+0x118] ;  /* 0x00011800011a7983 */ /* 0x000ea80000300800 */
[----:B------:R0:W-:Y:S04]  /*3cfa0*/  STL.64 [R1+0xa58], R10 ;  /* 0x000a580a01007387 */ /* 0x0001e80000100a00 */
[----:B0-----:R-:W3:Y:S04]  /*3cfb0*/  LDL.LU.64 R10, [R1+0x1cf0] ;  /* 0x001cf000010a7983 */ /* 0x001ee80000300a00 */
[----:B------:R0:W-:Y:S04]  /*3cfc0*/  STL.64 [R1+0xa50], R16 ;  /* 0x000a501001007387 */ /* 0x0001e80000100a00 */
[----:B0-----:R-:W4:Y:S01]  /*3cfd0*/  LDL.LU.64 R16, [R1+0x1ce8] ;  /* 0x001ce80001107983 */ /* 0x001f220000300a00 */
[----:B------:R-:W-:-:S02]  /*3cfe0*/  SHF.R.S32.HI R18, RZ, 0x1f, R25 ;  /* 0x0000001fff127819 */ /* 0x000fc40000011419 */
[----:B------:R-:W-:-:S05]  /*3cff0*/  IADD3 R6, P3, PT, R25, R0, RZ ;  /* 0x0000000019067210 */ /* 0x000fca0007f7e0ff */
[----:B------:R-:W-:Y:S01]  /*3d000*/  IMAD.X R7, R18, 0x1, R2, P3 ;  /* 0x0000000112077824 */ /* 0x000fe200018e0602 */
[----:B------:R-:W-:-:S04]  /*3d010*/  IADD3 R24, P5, PT, R25, R3, RZ ;  /* 0x0000000319187210 */ /* 0x000fc80007fbe0ff */
[----:B------:R0:W-:Y:S01]  /*3d020*/  STL.64 [R1+0xa48], R6 ;  /* 0x000a480601007387 */ /* 0x0001e20000100a00 */
[----:B------:R-:W-:-:S03]  /*3d030*/  IMAD.X R25, R18, 0x1, R4, P5 ;  /* 0x0000000112197824 */ /* 0x000fc600028e0604 */
[----:B0-----:R-:W2:Y:S04]  /*3d040*/  LDL.LU.64 R6, [R1+0x1ce0] ;  /* 0x001ce00001067983 */ /* 0x001ea80000300a00 */
[----:B----4-:R-:W-:Y:S04]  /*3d050*/  STL.64 [R1+0x1cc8], R16 ;  /* 0x001cc81001007387 */ /* 0x010fe80000100a00 */
[----:B---3--:R0:W-:Y:S04]  /*3d060*/  STL.64 [R1+0x1cd0], R10 ;  /* 0x001cd00a01007387 */ /* 0x0081e80000100a00 */
[----:B0-----:R-:W3:Y:S04]  /*3d070*/  LDL.LU R11, [R1+0x11c] ;  /* 0x00011c00010b7983 */ /* 0x001ee80000300800 */
[----:B------:R0:W-:Y:S04]  /*3d080*/  STL.64 [R1+0xa40], R24 ;  /* 0x000a401801007387 */ /* 0x0001e80000100a00 */
[----:B0-----:R-:W4:Y:S01]  /*3d090*/  LDL.LU.64 R24, [R1+0x1cd8] ;  /* 0x001cd80001187983 */ /* 0x001f220000300a00 */
[----:B--2---:R-:W-:-:S02]  /*3d0a0*/  SHF.R.S32.HI R18, RZ, 0x1f, R26 ;  /* 0x0000001fff127819 */ /* 0x004fc4000001141a */
[CC--:B---3--:R-:W-:Y:S02]  /*3d0b0*/  IADD3 R16, P2, PT, R11.reuse, R0.reuse, RZ ;  /* 0x000000000b107210 */ /* 0x0c8fe40007f5e0ff */
[----:B------:R-:W-:Y:S02]  /*3d0c0*/  SHF.R.S32.HI R19, RZ, 0x1f, R11 ;  /* 0x0000001fff137819 */ /* 0x000fe4000001140b */
[----:B------:R-:W-:Y:S01]  /*3d0d0*/  IADD3 R10, P5, PT, R11, R3, RZ ;  /* 0x000000030b0a7210 */ /* 0x000fe20007fbe0ff */
[----:B------:R-:W-:Y:S04]  /*3d0e0*/  STL [R1+0xa38], R16 ;  /* 0x000a381001007387 */ /* 0x000fe80000100800 */
[----:B------:R-:W-:Y:S01]  /*3d0f0*/  IMAD.X R11, R19, 0x1, R4, P5 ;  /* 0x00000001130b7824 */ /* 0x000fe200028e0604 */
[----:B----4-:R0:W-:Y:S04]  /*3d100*/  STL.64 [R1+0x1cb8], R24 ;  /* 0x001cb81801007387 */ /* 0x0101e80000100a00 */
[----:B------:R2:W-:Y:S01]  /*3d110*/  STL.64 [R1+0xa30], R10 ;  /* 0x000a300a01007387 */ /* 0x0005e20000100a00 */
[----:B0-----:R-:W-:Y:S01]  /*3d120*/  IMAD.MOV.U32 R24, RZ, RZ, R16 ;  /* 0x000000ffff187224 */ /* 0x001fe200078e0010 */
[----:B------:R-:W-:Y:S01]  /*3d130*/  IADD3 R16, P3, PT, R26, R0, RZ ;  /* 0x000000001a107210 */ /* 0x000fe20007f7e0ff */
[----:B------:R-:W-:-:S02]  /*3d140*/  IMAD.MOV.U32 R25, RZ, RZ, R17 ;  /* 0x000000ffff197224 */ /* 0x000fc400078e0011 */
[--C-:B------:R-:W-:Y:S01]  /*3d150*/  IMAD.X R25, R19, 0x1, R2.reuse, P2 ;  /* 0x0000000113197824 */ /* 0x100fe200010e0602 */
[----:B--2---:R-:W2:Y:S01]  /*3d160*/  LDL.LU.64 R10, [R1+0x1cd0] ;  /* 0x001cd000010a7983 */ /* 0x004ea20000300a00 */
[----:B------:R-:W-:-:S03]  /*3d170*/  IMAD.X R17, R18, 0x1, R2, P3 ;  /* 0x0000000112117824 */ /* 0x000fc600018e0602 */
[----:B------:R-:W-:Y:S04]  /*3d180*/  STL [R1+0xa3c], R25 ;  /* 0x000a3c1901007387 */ /* 0x000fe80000100800 */
[----:B------:R-:W-:Y:S04]  /*3d190*/  STL.64 [R1+0x1cc0], R4 ;  /* 0x001cc00401007387 */ /* 0x000fe80000100a00 */
        /* <DEDUP_REMOVED lines=13> */
[----:B------:R-:W-:Y:S01]  /*3d270*/  SHF.R.S32.HI R19, RZ, 0x1f, R9 ;  /* 0x0000001fff137819 */ /* 0x000fe20000011409 */
[----:B------:R-:W-:-:S02]  /*3d280*/  IMAD.MOV.U32 R26, RZ, RZ, R27 ;  /* 0x000000ffff1a7224 */ /* 0x000fc400078e001b */
[----:B----4-:R0:W-:Y:S04]  /*3d290*/  STL.64 [R1+0x1ca0], R24 ;  /* 0x001ca01801007387 */ /* 0x0101e80000100a00 */
[----:B0-----:R-:W4:Y:S01]  /*3d2a0*/  LDL.LU R24, [R1+0x110] ;  /* 0x0001100001187983 */ /* 0x001f220000300800 */
[----:B--2---:R-:W-:-:S03]  /*3d2b0*/  IMAD.X R5, R19, 0x1, R2, P2 ;  /* 0x0000000113057824 */ /* 0x004fc600010e0602 */
[----:B------:R-:W-:Y:S04]  /*3d2c0*/  STL.64 [R1+0x1ca8], R20 ;  /* 0x001ca81401007387 */ /* 0x000fe80000100a00 */
[----:B------:R-:W2:Y:S04]  /*3d2d0*/  LDL.LU R27, [R1+0xfc] ;  /* 0x0000fc00011b7983 */ /* 0x000ea80000300800 */
[----:B------:R0:W-:Y:S04]  /*3d2e0*/  STL [R1+0xa1c], R5 ;  /* 0x000a1c0501007387 */ /* 0x0001e80000100800 */
[----:B0-----:R-:W2:Y:S01]  /*3d2f0*/  LDL.LU.64 R4, [R1+0x1cb0] ;  /* 0x001cb00001047983 */ /* 0x001ea20000300a00 */
[----:B------:R-:W-:-:S02]  /*3d300*/  IADD3 R20, P5, PT, R9, R3, RZ ;  /* 0x0000000309147210 */ /* 0x000fc40007fbe0ff */
[----:B----4-:R-:W-:Y:S02]  /*3d310*/  SHF.R.S32.HI R18, RZ, 0x1f, R24 ;  /* 0x0000001fff127819 */ /* 0x010fe40000011418 */
        /* <DEDUP_REMOVED lines=10> */
[----:B------:R0:W-:Y:S04]  /*3d3c0*/  STL.64 [R1+0x1c90], R2 ;  /* 0x001c900201007387 */ /* 0x0001e80000100a00 */
[----:B0-----:R1:W3:Y:S04]  /*3d3d0*/  LDL.64 R2, [R1+0xa00] ;  /* 0x000a000001027983 */ /* 0x0012e80000100a00 */
[----:B--2---:R-:W-:Y:S04]  /*3d3e0*/  STL.64 [R1+0x1c70], R8 ;  /* 0x001c700801007387 */ /* 0x004fe80000100a00 */
[----:B----4-:R-:W-:Y:S04]  /*3d3f0*/  STL.64 [R1+0x1c88], R24 ;  /* 0x001c881801007387 */ /* 0x010fe80000100a00 */
[----:B------:R0:W-:Y:S01]  /*3d400*/  STL.64 [R1+0x1c78], R6 ;  /* 0x001c780601007387 */ /* 0x0001e20000100a00 */
[----:B---3--:R-:W-:-:S03]  /*3d410*/  IMAD.X R3, R18, 0x1, R4, P5 ;  /* 0x0000000112037824 */ /* 0x008fc600028e0604 */
[----:B0-----:R-:W2:Y:S04]  /*3d420*/  LDL.LU R6, [R1+0xf8] ;  /* 0x0000f80001067983 */ /* 0x001ea80000300800 */
[----:B------:R0:W-:Y:S04]  /*3d430*/  STL [R1+0xa04], R3 ;  /* 0x000a040301007387 */ /* 0x0001e80000100800 */
[----:B0-----:R-:W3:Y:S04]  /*3d440*/  LDL.LU.64 R2, [R1+0x1c90] ;  /* 0x001c900001027983 */ /* 0x001ee80000300a00 */
[----:B------:R0:W-:Y:S01]  /*3d450*/  STL.64 [R1+0x1c80], R28 ;  /* 0x001c801c01007387 */ /* 0x0001e20000100a00 */
[----:B---3--:R-:W-:-:S05]  /*3d460*/  IADD3 R8, P5, PT, R27, R3, RZ ;  /* 0x000000031b087210 */ /* 0x008fca0007fbe0ff */
[----:B------:R3:W-:Y:S04]  /*3d470*/  STL [R1+0x9f0], R8 ;  /* 0x0009f00801007387 */ /* 0x0007e80000100800 */
[----:B0-----:R1:W4:Y:S01]  /*3d480*/  LDL.64 R28, [R1+0x9f0] ;  /* 0x0009f000011c7983 */ /* 0x0013220000100a00 */
[----:B------:R-:W-:Y:S01]  /*3d490*/  SHF.R.S32.HI R19, RZ, 0x1f, R27 ;  /* 0x0000001fff137819 */ /* 0x000fe2000001141b */
[----:B------:R-:W-:Y:S01]  /*3d4a0*/  IMAD.MOV.U32 R25, RZ, RZ, R26 ;  /* 0x000000ffff197224 */ /* 0x000fe200078e001a */
[-C--:B------:R-:W-:Y:S01]  /*3d4b0*/  IADD3 R24, P2, PT, R27, R0.reuse, RZ ;  /* 0x000000001b187210 */ /* 0x080fe20007f5e0ff */
[----:B------:R-:W4:Y:S02]  /*3d4c0*/  LDL.LU R26, [R1+0xf4] ;  /* 0x0000f400011a7983 */ /* 0x000f240000300800 */
[----:B------:R-:W-:Y:S01]  /*3d4d0*/  IMAD.MOV.U32 R9, RZ, RZ, R25 ;  /* 0x000000ffff097224 */ /* 0x000fe200078e0019 */
[----:B--2---:R-:W-:Y:S01]  /*3d4e0*/  SHF.R.S32.HI R18, RZ, 0x1f, R6 ;  /* 0x0000001fff127819 */ /* 0x004fe20000011406 */
[----:B------:R-:W-:Y:S01]  /*3d4f0*/  IMAD.X R25, R19, 0x1, R2, P2 ;  /* 0x0000000113197824 */ /* 0x000fe200010e0602 */
[----:B---3--:R-:W-:Y:S01]  /*3d500*/  IADD3 R8, P3, PT, R6, R0, RZ ;  /* 0x0000000006087210 */ /* 0x008fe20007f7e0ff */
[----:B------:R-:W-:-:S02]  /*3d510*/  IMAD.MOV.U32 R27, RZ, RZ, R11 ;  /* 0x000000ffff1b7224 */ /* 0x000fc400078e000b */
[----:B------:R-:W-:Y:S02]  /*3d520*/  IMAD.MOV.U32 R11, RZ, RZ, R16 ;  /* 0x000000ffff0b7224 */ /* 0x000fe400078e0010 */
[----:B------:R-:W2:Y:S04]  /*3d530*/  LDL.LU R16, [R1+0xf0] ;  /* 0x0000f00001107983 */ /* 0x000ea80000300800 */
[----:B------:R0:W-:Y:S04]  /*3d540*/  STL.64 [R1+0x9f8], R24 ;  /* 0x0009f81801007387 */ /* 0x0001e80000100a00 */
[----:B0-----:R-:W3:Y:S01]  /*3d550*/  LDL.LU.64 R24, [R1+0x1c88] ;  /* 0x001c880001187983 */ /* 0x001ee20000300a00 */
[----:B----4-:R-:W-:Y:S01]  /*3d560*/  IMAD.X R29, R19, 0x1, R4, P5 ;  /* 0x00000001131d7824 */ /* 0x010fe200028e0604 */
[----:B------:R-:W-:Y:S01]  /*3d570*/  IADD3 R6, P5, PT, R6, R3, RZ ;  /* 0x0000000306067210 */ /* 0x000fe20007fbe0ff */
[----:B------:R-:W-:-:S02]  /*3d580*/  IMAD.MOV.U32 R19, RZ, RZ, R9 ;  /* 0x000000ffff137224 */ /* 0x000fc400078e0009 */
[----:B------:R-:W-:Y:S01]  /*3d590*/  IMAD.X R9, R18, 0x1, R2, P3 ;  /* 0x0000000112097824 */ /* 0x000fe200018e0602 */
[----:B------:R0:W-:Y:S04]  /*3d5a0*/  STL [R1+0x9f4], R29 ;  /* 0x0009f41d01007387 */ /* 0x0001e80000100800 */
[----:B0-----:R-:W4:Y:S04]  /*3d5b0*/  LDL.LU.64 R28, [R1+0x1c80] ;  /* 0x001c8000011c7983 */ /* 0x001f280000300a00 */
[----:B------:R0:W-:Y:S04]  /*3d5c0*/  STL [R1+0x9e0], R6 ;  /* 0x0009e00601007387 */ /* 0x0001e80000100800 */
[----:B0-----:R-:W2:Y:S04]  /*3d5d0*/  LDL.LU.64 R6, [R1+0x1c78] ;  /* 0x001c780001067983 */ /* 0x001ea80000300a00 */
[----:B------:R0:W-:Y:S04]  /*3d5e0*/  STL.64 [R1+0x9e8], R8 ;  /* 0x0009e80801007387 */ /* 0x0001e80000100a00 */
[----:B0-----:R-:W2:Y:S04]  /*3d5f0*/  LDL.LU.64 R8, [R1+0x1c70] ;  /* 0x001c700001087983 */ /* 0x001ea80000300a00 */
[----:B--2---:R0:W-:Y:S04]  /*3d600*/  STL.64 [R1+0x1c60], R8 ;  /* 0x001c600801007387 */ /* 0x0041e80000100a00 */
[----:B0-----:R1:W2:Y:S04]  /*3d610*/  LDL.64 R8, [R1+0x9e0] ;  /* 0x0009e00001087983 */ /* 0x0012a80000100a00 */
[----:B------:R-:W-:Y:S04]  /*3d620*/  STL.64 [R1+0x1c50], R6 ;  /* 0x001c500601007387 */ /* 0x000fe80000100a00 */
[----:B------:R0:W-:Y:S02]  /*3d630*/  STL.64 [R1+0x1c68], R22 ;  /* 0x001c681601007387 */ /* 0x0001e40000100a00 */
[----:B0-----:R-:W-:Y:S01]  /*3d640*/  IADD3 R22, P2, PT, R26, R0, RZ ;  /* 0x000000001a167210 */ /* 0x001fe20007f5e0ff */
[----:B--2---:R-:W-:-:S04]  /*3d650*/  IMAD.MOV.U32 R9, RZ, RZ, R19 ;  /* 0x000000ffff097224 */ /* 0x004fc800078e0013 */
[----:B------:R-:W-:Y:S02]  /*3d660*/  IMAD.MOV.U32 R23, RZ, RZ, R9 ;  /* 0x000000ffff177224 */ /* 0x000fe400078e0009 */
[----:B------:R-:W-:Y:S01]  /*3d670*/  IMAD.X R9, R18, 0x1, R4, P5 ;  /* 0x0000000112097824 */ /* 0x000fe200028e0604 */
[----:B------:R-:W-:Y:S02]  /*3d680*/  SHF.R.S32.HI R19, RZ, 0x1f, R26 ;  /* 0x0000001fff137819 */ /* 0x000fe4000001141a */
[----:B------:R-:W-:Y:S01]  /*3d690*/  IADD3 R8, P5, PT, R26, R3, RZ ;  /* 0x000000031a087210 */ /* 0x000fe20007fbe0ff */
[----:B------:R-:W-:Y:S01]  /*3d6a0*/  IMAD.MOV.U32 R26, RZ, RZ, R12 ;  /* 0x000000ffff1a7224 */ /* 0x000fe200078e000c */
[----:B------:R0:W-:Y:S01]  /*3d6b0*/  STL [R1+0x9e4], R9 ;  /* 0x0009e40901007387 */ /* 0x0001e20000100800 */
[----:B---3--:R-:W-:-:S03]  /*3d6c0*/  IMAD.MOV.U32 R12, RZ, RZ, R24 ;  /* 0x000000ffff0c7224 */ /* 0x008fc600078e0018 */
[----:B------:R-:W2:Y:S01]  /*3d6d0*/  LDL.LU R24, [R1+0xd0] ;  /* 0x0000d00001187983 */ /* 0x000ea20000300800 */
[----:B------:R-:W-:Y:S02]  /*3d6e0*/  IMAD.MOV.U32 R7, RZ, RZ, R23 ;  /* 0x000000ffff077224 */ /* 0x000fe400078e0017 */
[C---:B------:R-:W-:Y:S02]  /*3d6f0*/  IMAD.X R23, R19.reuse, 0x1, R2, P2 ;  /* 0x0000000113177824 */ /* 0x040fe400010e0602 */
[----:B0-----:R-:W-:Y:S01]  /*3d700*/  IMAD.X R9, R19, 0x1, R4, P5 ;  /* 0x0000000113097824 */ /* 0x001fe200028e0604 */
[----:B------:R-:W-:Y:S02]  /*3d710*/  SHF.R.S32.HI R18, RZ, 0x1f, R16 ;  /* 0x0000001fff127819 */ /* 0x000fe40000011410 */
[----:B------:R0:W-:Y:S01]  /*3d720*/  STL.64 [R1+0x9d8], R22 ;  /* 0x0009d81601007387 */ /* 0x0001e20000100a00 */
[----:B------:R-:W-:-:S03]  /*3d730*/  IADD3 R6, P3, PT, R16, R0, RZ ;  /* 0x0000000010067210 */ /* 0x000fc60007f7e0ff */
[----:B0-----:R-:W3:Y:S04]  /*3d740*/  LDL.LU.64 R22, [R1+0x1c68] ;  /* 0x001c680001167983 */ /* 0x001ee80000300a00 */
[----:B------:R0:W-:Y:S04]  /*3d750*/  STL.64 [R1+0x9d0], R8 ;  /* 0x0009d00801007387 */ /* 0x0001e80000100a00 */
[----:B0-----:R-:W3:Y:S04]  /*3d760*/  LDL.LU.64 R8, [R1+0x1c60] ;  /* 0x001c600001087983 */ /* 0x001ee80000300a00 */
[----:B--2---:R0:W-:Y:S02]  /*3d770*/  STL.64 [R1+0x1c48], R24 ;  /* 0x001c481801007387 */ /* 0x0041e40000100a00 */
[----:B0-----:R-:W-:-:S02]  /*3d780*/  IMAD.MOV.U32 R25, RZ, RZ, R7 ;  /* 0x000000ffff197224 */ /* 0x001fc400078e0007 */
[----:B------:R-:W-:Y:S01]  /*3d790*/  IMAD.X R7, R18, 0x1, R2, P3 ;  /* 0x0000000112077824 */ /* 0x000fe200018e0602 */
[----:B------:R-:W-:Y:S02]  /*3d7a0*/  IADD3 R24, P5, PT, R16, R3, RZ ;  /* 0x0000000310187210 */ /* 0x000fe40007fbe0ff */
[----:B------:R-:W2:Y:S04]  /*3d7b0*/  LDL.LU R16, [R1+0x1c58] ;  /* 0x001c580001107983 */ /* 0x000ea80000300800 */
[----:B------:R0:W-:Y:S04]  /*3d7c0*/  STL.64 [R1+0x9c8], R6 ;  /* 0x0009c80601007387 */ /* 0x0001e80000100a00 */
[----:B0-----:R-:W2:Y:S04]  /*3d7d0*/  LDL.LU.64 R6, [R1+0x1c50] ;  /* 0x001c500001067983 */ /* 0x001ea80000300a00 */
[----:B--2---:R0:W-:Y:S04]  /*3d7e0*/  STL.64 [R1+0x1c28], R6 ;  /* 0x001c280601007387 */ /* 0x0041e80000100a00 */
[----:B0-----:R-:W2:Y:S04]  /*3d7f0*/  LDL.LU R7, [R1+0xdc] ;  /* 0x0000dc0001077983 */ /* 0x001ea80000300800 */
[----:B------:R0:W-:Y:S04]  /*3d800*/  STL.64 [R1+0x1c30], R26 ;  /* 0x001c301a01007387 */ /* 0x0001e80000100a00 */
[----:B0-----:R-:W3:Y:S04]  /*3d810*/  LDL.LU R26, [R1+0xd8] ;  /* 0x0000d800011a7983 */ /* 0x001ee80000300800 */
[----:B------:R0:W-:Y:S02]  /*3d820*/  STL.64 [R1+0x1c40], R20 ;  /* 0x001c401401007387 */ /* 0x0001e40000100a00 */
[----:B0-----:R-:W-:-:S02]  /*3d830*/  IMAD.MOV.U32 R21, RZ, RZ, R25 ;  /* 0x000000ffff157224 */ /* 0x001fc400078e0019 */
[----:B------:R-:W-:-:S05]  /*3d840*/  IMAD.X R25, R18, 0x1, R4, P5 ;  /* 0x0000000112197824 */ /* 0x000fca00028e0604 */
[----:B------:R0:W-:Y:S04]  /*3d850*/  STL.64 [R1+0x9c0], R24 ;  /* 0x0009c01801007387 */ /* 0x0001e80000100a00 */
[----:B0-----:R-:W4:Y:S01]  /*3d860*/  LDL.LU.64 R24, [R1+0x1c48] ;  /* 0x001c480001187983 */ /* 0x001f220000300a00 */
[----:B--2---:R-:W-:Y:S02]  /*3d870*/  SHF.R.S32.HI R19, RZ, 0x1f, R7 ;  /* 0x0000001fff137819 */ /* 0x004fe40000011407 */
[CC--:B------:R-:W-:Y:S02]  /*3d880*/  IADD3 R20, P2, PT, R7.reuse, R0.reuse, RZ ;  /* 0x0000000007147210 */ /* 0x0c0fe40007f5e0ff */
[----:B---3--:R-:W-:Y:S02]  /*3d890*/  SHF.R.S32.HI R18, RZ, 0x1f, R26 ;  /* 0x0000001fff127819 */ /* 0x008fe4000001141a */
[----:B------:R-:W-:Y:S01]  /*3d8a0*/  IADD3 R6, P3, PT, R26, R0, RZ ;  /* 0x000000001a067210 */ /* 0x000fe20007f7e0ff */
[----:B----4-:R0:W-:Y:S02]  /*3d8b0*/  STL.64 [R1+0x1c38], R24 ;  /* 0x001c381801007387 */ /* 0x0101e40000100a00 */
[----:B0-----:R-:W-:Y:S01]  /*3d8c0*/  IADD3 R24, P5, PT, R7, R3, RZ ;  /* 0x0000000307187210 */ /* 0x001fe20007fbe0ff */
[----:B------:R-:W-:-:S02]  /*3d8d0*/  IMAD.MOV.U32 R7, RZ, RZ, R21 ;  /* 0x000000ffff077224 */ /* 0x000fc400078e0015 */
[C---:B------:R-:W-:Y:S02]  /*3d8e0*/  IMAD.X R21, R19.reuse, 0x1, R2, P2 ;  /* 0x0000000113157824 */ /* 0x040fe400010e0602 */
[----:B------:R-:W-:Y:S01]  /*3d8f0*/  IMAD.X R25, R19, 0x1, R4, P5 ;  /* 0x0000000113197824 */ /* 0x000fe200028e0604 */
[----:B------:R-:W-:Y:S01]  /*3d900*/  IADD3 R26, P5, PT, R26, R3, RZ ;  /* 0x000000031a1a7210 */ /* 0x000fe20007fbe0ff */
[----:B------:R-:W-:Y:S01]  /*3d910*/  IMAD.MOV.U32 R19, RZ, RZ, R7 ;  /* 0x000000ffff137224 */ /* 0x000fe200078e0007 */
[----:B------:R0:W-:Y:S01]  /*3d920*/  STL.64 [R1+0x9b8], R20 ;  /* 0x0009b81401007387 */ /* 0x0001e20000100a00 */
[----:B------:R-:W-:-:S03]  /*3d930*/  IMAD.X R7, R18, 0x1, R2, P3 ;  /* 0x0000000112077824 */ /* 0x000fc600018e0602 */
[----:B0-----:R-:W2:Y:S04]  /*3d940*/  LDL.LU.64 R20, [R1+0x1c40] ;  /* 0x001c400001147983 */ /* 0x001ea80000300a00 */
        /* <DEDUP_REMOVED lines=10> */
[----:B0-----:R1:W4:Y:S01]  /*3d9f0*/  LDL.64 R16, [R1+0x9a0] ;  /* 0x0009a00001107983 */ /* 0x0013220000100a00 */
[----:B------:R-:W-:-:S04]  /*3da00*/  IMAD.MOV.U32 R6, RZ, RZ, R19 ;  /* 0x000000ffff067224 */ /* 0x000fc800078e0013 */
[----:B------:R-:W-:Y:S01]  /*3da10*/  IMAD.MOV.U32 R27, RZ, RZ, R6 ;  /* 0x000000ffff1b7224 */ /* 0x000fe200078e0006 */
[----:B--2---:R-:W-:Y:S02]  /*3da20*/  SHF.R.S32.HI R19, RZ, 0x1f, R7 ;  /* 0x0000001fff137819 */ /* 0x004fe40000011407 */
[C---:B------:R-:W-:Y:S01]  /*3da30*/  IADD3 R26, P2, PT, R7.reuse, R0, RZ ;  /* 0x00000000071a7210 */ /* 0x040fe20007f5e0ff */
[----:B----4-:R-:W-:Y:S01]  /*3da40*/  IMAD.X R17, R18, 0x1, R4, P5 ;  /* 0x0000000112117824 */ /* 0x010fe200028e0604 */
[----:B------:R-:W-:-:S04]  /*3da50*/  IADD3 R6, P5, PT, R7, R3, RZ ;  /* 0x0000000307067210 */ /* 0x000fc80007fbe0ff */
[----:B------:R0:W-:Y:S01]  /*3da60*/  STL [R1+0x9a4], R17 ;  /* 0x0009a41101007387 */ /* 0x0001e20000100800 */
[C---:B------:R-:W-:Y:S02]  /*3da70*/  IMAD.X R7, R19.reuse, 0x1, R4, P5 ;  /* 0x0000000113077824 */ /* 0x040fe400028e0604 */
[----:B0-----:R-:W-:Y:S02]  /*3da80*/  IMAD.MOV.U32 R17, RZ, RZ, R27 ;  /* 0x000000ffff117224 */ /* 0x001fe400078e001b */
[----:B------:R-:W-:-:S05]  /*3da90*/  IMAD.X R27, R19, 0x1, R2, P2 ;  /* 0x00000001131b7824 */ /* 0x000fca00010e0602 */
[----:B------:R0:W-:Y:S04]  /*3daa0*/  STL.64 [R1+0x998], R26 ;  /* 0x0009981a01007387 */ /* 0x0001e80000100a00 */
[----:B0-----:R-:W2:Y:S04]  /*3dab0*/  LDL.LU.64 R26, [R1+0x1c20] ;  /* 0x001c2000011a7983 */ /* 0x001ea80000300a00 */
[----:B------:R0:W-:Y:S04]  /*3dac0*/  STL.64 [R1+0x990], R6 ;  /* 0x0009900601007387 */ /* 0x0001e80000100a00 */
[----:B0-----:R-:W4:Y:S01]  /*3dad0*/  LDL.LU.64 R6, [R1+0x1c18] ;  /* 0x001c180001067983 */ /* 0x001f220000300a00 */
[----:B---3--:R-:W-:-:S02]  /*3dae0*/  SHF.R.S32.HI R18, RZ, 0x1f, R24 ;  /* 0x0000001fff127819 */ /* 0x008fc40000011418 */
[-C--:B------:R-:W-:Y:S01]  /*3daf0*/  IADD3 R16, P3, PT, R24, R0.reuse, RZ ;  /* 0x0000000018107210 */ /* 0x080fe20007f7e0ff */
[----:B------:R-:W-:Y:S01]  /*3db00*/  IMAD.MOV.U32 R19, RZ, RZ, R17 ;  /* 0x000000ffff137224 */ /* 0x000fe200078e0011 */
[----:B------:R-:W-:Y:S03]  /*3db10*/  STL.64 [R1+0x1c00], R4 ;  /* 0x001c000401007387 */ /* 0x000fe60000100a00 */
[----:B------:R-:W-:Y:S01]  /*3db20*/  IMAD.X R17, R18, 0x1, R2, P3 ;  /* 0x0000000112117824 */ /* 0x000fe200018e0602 */
[----:B----4-:R0:W-:Y:S02]  /*3db30*/  STL.64 [R1+0x1bf8], R6 ;  /* 0x001bf80601007387 */ /* 0x0101e40000100a00 */
[----:B0-----:R-:W-:Y:S02]  /*3db40*/  IADD3 R6, P5, PT, R24, R3, RZ ;  /* 0x0000000318067210 */ /* 0x001fe40007fbe0ff */
[----:B------:R-:W3:Y:S04]  /*3db50*/  LDL.LU R24, [R1+0x1c10] ;  /* 0x001c100001187983 */ /* 0x000ee80000300800 */
[----:B------:R0:W-:Y:S04]  /*3db60*/  STL.64 [R1+0x988], R16 ;  /* 0x0009881001007387 */ /* 0x0001e80000100a00 */
[----:B0-----:R-:W4:Y:S04]  /*3db70*/  LDL.LU.64 R16, [R1+0x1c08] ;  /* 0x001c080001107983 */ /* 0x001f280000300a00 */
[----:B------:R0:W-:Y:S04]  /*3db80*/  STL.64 [R1+0x1be0], R12 ;  /* 0x001be00c01007387 */ /* 0x0001e80000100a00 */
[----:B0-----:R-:W2:Y:S02]  /*3db90*/  LDL.LU R13, [R1+0xac] ;  /* 0x0000ac00010d7983 */ /* 0x001ea40000300800 */
[----:B--2---:R-:W-:-:S05]  /*3dba0*/  IADD3 R4, P2, PT, R13, R0, RZ ;  /* 0x000000000d047210 */ /* 0x004fca0007f5e0ff */
[----:B------:R0:W-:Y:S04]  /*3dbb0*/  STL [R1+0x978], R4 ;  /* 0x0009780401007387 */ /* 0x0001e80000100800 */
[----:B0-----:R-:W2:Y:S02]  /*3dbc0*/  LDL.LU.64 R4, [R1+0x1c00] ;  /* 0x001c000001047983 */ /* 0x001ea40000300a00 */
[----:B--2---:R-:W-:-:S05]  /*3dbd0*/  IMAD.X R7, R18, 0x1, R4, P5 ;  /* 0x0000000112077824 */ /* 0x004fca00028e0604 */
[----:B------:R0:W-:Y:S04]  /*3dbe0*/  STL.64 [R1+0x980], R6 ;  /* 0x0009800601007387 */ /* 0x0001e80000100a00 */
[----:B0-----:R-:W2:Y:S04]  /*3dbf0*/  LDL.LU.64 R6, [R1+0x1bf8] ;  /* 0x001bf80001067983 */ /* 0x001ea80000300a00 */
[----:B------:R0:W-:Y:S04]  /*3dc00*/  STL.64 [R1+0x1be8], R4 ;  /* 0x001be80401007387 */ /* 0x0001e80000100a00 */
[----:B0-----:R-:W2:Y:S04]  /*3dc10*/  LDL.64 R4, [R1+0x978] ;  /* 0x0009780001047983 */ /* 0x001ea80000100a00 */
[----:B--2---:R-:W-:Y:S04]  /*3dc20*/  STL [R1+0x1bf0], R4 ;  /* 0x001bf00401007387 */ /* 0x004fe80000100800 */
[----:B---3--:R0:W-:Y:S04]  /*3dc30*/  STL.64 [R1+0x1bd8], R24 ;  /* 0x001bd81801007387 */ /* 0x0081e80000100a00 */
[----:B0-----:R-:W2:Y:S04]  /*3dc40*/  LDL.LU R25, [R1+0xa8] ;  /* 0x0000a80001197983 */ /* 0x001ea80000300800 */
[----:B----4-:R0:W-:Y:S04]  /*3dc50*/  STL.64 [R1+0x1bd0], R16 ;  /* 0x001bd01001007387 */ /* 0x0101e80000100a00 */
[----:B0-----:R-:W3:Y:S01]  /*3dc60*/  LDL.LU R16, [R1+0x98] ;  /* 0x0000980001107983 */ /* 0x001ee20000300800 */
[----:B--2---:R-:W-:-:S05]  /*3dc70*/  IADD3 R4, P3, PT, R25, R0, RZ ;  /* 0x0000000019047210 */ /* 0x004fca0007f7e0ff */
[----:B------:R0:W-:Y:S04]  /*3dc80*/  STL [R1+0x968], R4 ;  /* 0x0009680401007387 */ /* 0x0001e80000100800 */
[----:B0-----:R1:W2:Y:S01]  /*3dc90*/  LDL.LU R4, [R1+0x1bf0] ;  /* 0x001bf00001047983 */ /* 0x0012a20000300800 */
[----:B------:R-:W-:Y:S01]  /*3dca0*/  IMAD.MOV.U32 R12, RZ, RZ, R19 ;  /* 0x000000ffff0c7224 */ /* 0x000fe200078e0013 */
[----:B------:R-:W-:-:S05]  /*3dcb0*/  SHF.R.S32.HI R19, RZ, 0x1f, R13 ;  /* 0x0000001fff137819 */ /* 0x000fca000001140d */
[----:B------:R-:W-:-:S05]  /*3dcc0*/  IMAD.X R5, R19, 0x1, R2, P2 ;  /* 0x0000000113057824 */ /* 0x000fca00010e0602 */
[----:B------:R2:W-:Y:S04]  /*3dcd0*/  STL [R1+0x97c], R5 ;  /* 0x00097c0501007387 */ /* 0x0005e80000100800 */
[----:B--2---:R-:W2:Y:S01]  /*3dce0*/  LDL.LU.64 R4, [R1+0x1be8] ;  /* 0x001be80001047983 */ /* 0x004ea20000300a00 */
[----:B------:R-:W-:Y:S01]  /*3dcf0*/  IMAD.MOV.U32 R18, RZ, RZ, R12 ;  /* 0x000000ffff127224 */ /* 0x000fe200078e000c */
[----:B------:R-:W-:-:S05]  /*3dd00*/  IADD3 R12, P5, PT, R13, R3, RZ ;  /* 0x000000030d0c7210 */ /* 0x000fca0007fbe0ff */
[----:B--2---:R-:W-:-:S05]  /*3dd10*/  IMAD.X R13, R19, 0x1, R4, P5 ;  /* 0x00000001130d7824 */ /* 0x004fca00028e0604 */
[----:B------:R0:W-:Y:S04]  /*3dd20*/  STL.64 [R1+0x970], R12 ;  /* 0x0009700c01007387 */ /* 0x0001e80000100a00 */
[----:B0-----:R-:W2:Y:S01]  /*3dd30*/  LDL.LU.64 R12, [R1+0x1be0] ;  /* 0x001be000010c7983 */ /* 0x001ea20000300a00 */
[----:B------:R-:W-:Y:S01]  /*3dd40*/  IMAD.MOV.U32 R24, RZ, RZ, R18 ;  /* 0x000000ffff187224 */ /* 0x000fe200078e0012 */
[----:B------:R-:W-:Y:S02]  /*3dd50*/  SHF.R.S32.HI R18, RZ, 0x1f, R25 ;  /* 0x0000001fff127819 */ /* 0x000fe40000011419 */
[----:B--2---:R0:W-:Y:S04]  /*3dd60*/  STL.64 [R1+0x1bc8], R12 ;  /* 0x001bc80c01007387 */ /* 0x0041e80000100a00 */
[----:B0-----:R1:W2:Y:S01]  /*3dd70*/  LDL.64 R12, [R1+0x968] ;  /* 0x00096800010c7983 */ /* 0x0012a20000100a00 */
[----:B------:R-:W-:Y:S01]  /*3dd80*/  IMAD.MOV.U32 R19, RZ, RZ, R24 ;  /* 0x000000ffff137224 */ /* 0x000fe200078e0018 */
[----:B------:R-:W-:-:S03]  /*3dd90*/  IADD3 R24, P5, PT, R25, R3, RZ ;  /* 0x0000000319187210 */ /* 0x000fc60007fbe0ff */
[----:B------:R-:W-:Y:S01]  /*3dda0*/  IMAD.MOV.U32 R25, RZ, RZ, R19 ;  /* 0x000000ffff197224 */ /* 0x000fe200078e0013 */
[----:B---3--:R-:W-:Y:S01]  /*3ddb0*/  SHF.R.S32.HI R19, RZ, 0x1f, R16 ;  /* 0x0000001fff137819 */ /* 0x008fe20000011410 */
[----:B--2---:R-:W-:Y:S01]  /*3ddc0*/  IMAD.X R13, R18, 0x1, R2, P3 ;  /* 0x00000001120d7824 */ /* 0x004fe200018e0602 */
[----:B------:R-:W-:-:S04]  /*3ddd0*/  IADD3 R12, P2, PT, R16, R0, RZ ;  /* 0x00000000100c7210 */ /* 0x000fc80007f5e0ff */
[----:B------:R0:W-:Y:S02]  /*3dde0*/  STL [R1+0x96c], R13 ;  /* 0x00096c0d01007387 */ /* 0x0001e40000100800 */
[----:B0-----:R-:W-:Y:S02]  /*3ddf0*/  IMAD.MOV.U32 R13, RZ, RZ, R25 ;  /* 0x000000ffff0d7224 */ /* 0x001fe400078e0019 */
[----:B------:R-:W-:Y:S01]  /*3de00*/  IMAD.X R25, R18, 0x1, R4, P5 ;  /* 0x0000000112197824 */ /* 0x000fe200028e0604 */
[----:B------:R-:W-:-:S04]  /*3de10*/  IADD3 R16, P5, PT, R16, R3, RZ ;  /* 0x0000000310107210 */ /* 0x000fc80007fbe0ff */
[----:B------:R0:W-:Y:S01]  /*3de20*/  STL.64 [R1+0x960], R24 ;  /* 0x0009601801007387 */ /* 0x0001e20000100a00 */
[----:B------:R-:W-:-:S03]  /*3de30*/  SHF.R.S32.HI R18, RZ, 0x1f, R13 ;  /* 0x0000001fff127819 */ /* 0x000fc6000001140d */
[----:B0-----:R-:W2:Y:S04]  /*3de40*/  LDL.LU.64 R24, [R1+0x1bd8] ;  /* 0x001bd80001187983 */ /* 0x001ea80000300a00 */
[----:B------:R0:W-:Y:S04]  /*3de50*/  STL [R1+0x950], R16 ;  /* 0x0009501001007387 */ /* 0x0001e80000100800 */
[----:B0-----:R-:W3:Y:S04]  /*3de60*/  LDL.LU.64 R16, [R1+0x1bd0] ;  /* 0x001bd00001107983 */ /* 0x001ee80000300a00 */
[----:B------:R0:W-:Y:S02]  /*3de70*/  STL.64 [R1+0x1bb8], R14 ;  /* 0x001bb80e01007387 */ /* 0x0001e40000100a00 */
[----:B0-----:R-:W-:Y:S01]  /*3de80*/  IADD3 R14, P3, PT, R13, R0, RZ ;  /* 0x000000000d0e7210 */ /* 0x001fe20007f7e0ff */
[----:B------:R-:W-:-:S02]  /*3de90*/  IMAD.MOV.U32 R15, RZ, RZ, R13 ;  /* 0x000000ffff0f7224 */ /* 0x000fc400078e000d */
[----:B------:R-:W-:-:S05]  /*3dea0*/  IMAD.X R13, R19, 0x1, R2, P2 ;  /* 0x00000001130d7824 */ /* 0x000fca00010e0602 */
[----:B------:R0:W-:Y:S04]  /*3deb0*/  STL.64 [R1+0x958], R12 ;  /* 0x0009580c01007387 */ /* 0x0001e80000100a00 */
[----:B0-----:R-:W4:Y:S04]  /*3dec0*/  LDL.LU.64 R12, [R1+0x1bc8] ;  /* 0x001bc800010c7983 */ /* 0x001f280000300a00 */
[----:B----4-:R0:W-:Y:S04]  /*3ded0*/  STL.64 [R1+0x1bc0], R12 ;  /* 0x001bc00c01007387 */ /* 0x0101e80000100a00 */
[----:B0-----:R1:W4:Y:S02]  /*3dee0*/  LDL.64 R12, [R1+0x950] ;  /* 0x00095000010c7983 */ /* 0x0013240000100a00 */
[----:B----4-:R-:W-:Y:S01]  /*3def0*/  IMAD.X R13, R19, 0x1, R4, P5 ;  /* 0x00000001130d7824 */ /* 0x010fe200028e0604 */
[----:B------:R-:W-:Y:S01]  /*3df00*/  IADD3 R12, P5, PT, R15, R3, RZ ;  /* 0x000000030f0c7210 */ /* 0x000fe20007fbe0ff */
[----:B------:R-:W-:-:S03]  /*3df10*/  IMAD.X R15, R18, 0x1, R2, P3 ;  /* 0x00000001120f7824 */ /* 0x000fc600018e0602 */
[----:B------:R0:W-:Y:S04]  /*3df20*/  STL [R1+0x954], R13 ;  /* 0x0009540d01007387 */ /* 0x0001e80000100800 */
[----:B------:R4:W-:Y:S01]  /*3df30*/  STL.64 [R1+0x948], R14 ;  /* 0x0009480e01007387 */ /* 0x0009e20000100a00 */
[----:B------:R-:W-:-:S03]  /*3df40*/  SHF.R.S32.HI R19, RZ, 0x1f, R27 ;  /* 0x0000001fff137819 */ /* 0x000fc6000001141b */
[----:B------:R1:W-:Y:S01]  /*3df50*/  STL.64 [R1+0x1bb0], R6 ;  /* 0x001bb00601007387 */ /* 0x0003e20000100a00 */
[----:B0-----:R-:W-:Y:S02]  /*3df60*/  IMAD.X R13, R18, 0x1, R4, P5 ;  /* 0x00000001120d7824 */ /* 0x001fe400028e0604 */
[----:B----4-:R-:W-:Y:S01]  /*3df70*/  IMAD.MOV.U32 R15, RZ, RZ, R26 ;  /* 0x000000ffff0f7224 */ /* 0x010fe200078e001a */
[CC--:B------:R-:W-:Y:S02]  /*3df80*/  IADD3 R14, P2, PT, R27.reuse, R0.reuse, RZ ;  /* 0x000000001b0e7210 */ /* 0x0c0fe40007f5e0ff */
[----:B-1----:R-:W-:Y:S01]  /*3df90*/  IADD3 R6, P5, PT, R27, R3, RZ ;  /* 0x000000031b067210 */ /* 0x002fe20007fbe0ff */
[--C-:B------:R-:W-:Y:S01]  /*3dfa0*/  IMAD.MOV.U32 R27, RZ, RZ, R15.reuse ;  /* 0x000000ffff1b7224 */ /* 0x100fe200078e000f */
[----:B------:R-:W-:Y:S02]  /*3dfb0*/  SHF.R.S32.HI R18, RZ, 0x1f, R15 ;  /* 0x0000001fff127819 */ /* 0x000fe4000001140f */
[----:B------:R-:W-:Y:S01]  /*3dfc0*/  IADD3 R26, P3, PT, R15, R0, RZ ;  /* 0x000000000f1a7210 */ /* 0x000fe20007f7e0ff */
[C---:B------:R-:W-:Y:S01]  /*3dfd0*/  IMAD.X R15, R19.reuse, 0x1, R2, P2 ;  /* 0x00000001130f7824 */ /* 0x040fe200010e0602 */
[----:B------:R0:W-:Y:S04]  /*3dfe0*/  STL.64 [R1+0x940], R12 ;  /* 0x0009400c01007387 */ /* 0x0001e80000100a00 */
[----:B0-----:R-:W4:Y:S04]  /*3dff0*/  LDL.LU.64 R12, [R1+0x1bc0] ;  /* 0x001bc000010c7983 */ /* 0x001f280000300a00 */
[----:B------:R0:W-:Y:S04]  /*3e000*/  STL.64 [R1+0x938], R14 ;  /* 0x0009380e01007387 */ /* 0x0001e80000100a00 */
[----:B0-----:R-:W2:Y:S01]  /*3e010*/  LDL.LU.64 R14, [R1+0x1bb8] ;  /* 0x001bb800010e7983 */ /* 0x001ea20000300a00 */
[----:B------:R-:W-:-:S03]  /*3e020*/  IMAD.X R7, R19, 0x1, R4, P5 ;  /* 0x0000000113077824 */ /* 0x000fc600028e0604 */
[----:B--2---:R-:W-:Y:S04]  /*3e030*/  STL.64 [R1+0x1ba0], R14 ;  /* 0x001ba00e01007387 */ /* 0x004fe80000100a00 */
[----:B------:R0:W-:Y:S04]  /*3e040*/  STL.64 [R1+0x930], R6 ;  /* 0x0009300601007387 */ /* 0x0001e80000100a00 */
[----:B0-----:R-:W2:Y:S01]  /*3e050*/  LDL.LU.64 R6, [R1+0x1bb0] ;  /* 0x001bb00001067983 */ /* 0x001ea20000300a00 */
[----:B------:R-:W-:Y:S01]  /*3e060*/  IADD3 R14, P5, PT, R27, R3, RZ ;  /* 0x000000031b0e7210 */ /* 0x000fe20007fbe0ff */
[----:B------:R-:W-:-:S02]  /*3e070*/  IMAD.X R27, R18, 0x1, R2, P3 ;  /* 0x00000001121b7824 */ /* 0x000fc400018e0602 */
[----:B----4-:R0:W-:Y:S04]  /*3e080*/  STL.64 [R1+0x1b88], R12 ;  /* 0x001b880c01007387 */ /* 0x0101e80000100a00 */
[----:B0-----:R-:W4:Y:S04]  /*3e090*/  LDL.LU R13, [R1+0x70] ;  /* 0x00007000010d7983 */ /* 0x001f280000300800 */
[----:B------:R0:W-:Y:S04]  /*3e0a0*/  STL.64 [R1+0x928], R26 ;  /* 0x0009281a01007387 */ /* 0x0001e80000100a00 */
[----:B0-----:R-:W3:Y:S04]  /*3e0b0*/  LDL.LU R26, [R1+0x1ba8] ;  /* 0x001ba800011a7983 */ /* 0x001ee80000300800 */
[----:B------:R-:W-:Y:S04]  /*3e0c0*/  STL.64 [R1+0x1b90], R28 ;  /* 0x001b901c01007387 */ /* 0x000fe80000100a00 */
[----:B--2---:R0:W-:Y:S04]  /*3e0d0*/  STL.64 [R1+0x1b80], R6 ;  /* 0x001b800601007387 */ /* 0x0041e80000100a00 */
[----:B0-----:R-:W2:Y:S01]  /*3e0e0*/  LDL.LU R6, [R1+0x64] ;  /* 0x0000640001067983 */ /* 0x001ea20000300800 */
[----:B------:R-:W-:Y:S01]  /*3e0f0*/  IMAD.X R15, R18, 0x1, R4, P5 ;  /* 0x00000001120f7824 */ /* 0x000fe200028e0604 */
[----:B----4-:R-:W-:-:S02]  /*3e100*/  SHF.R.S32.HI R19, RZ, 0x1f, R13 ;  /* 0x0000001fff137819 */ /* 0x010fc4000001140d */
[C---:B------:R-:W-:Y:S01]  /*3e110*/  IADD3 R28, P2, PT, R13.reuse, R0, RZ ;  /* 0x000000000d1c7210 */ /* 0x040fe20007f5e0ff */
[----:B------:R-:W-:Y:S01]  /*3e120*/  STL.64 [R1+0x1b98], R24 ;  /* 0x001b981801007387 */ /* 0x000fe20000100a00 */
[----:B------:R-:W-:-:S03]  /*3e130*/  IADD3 R12, P5, PT, R13, R3, RZ ;  /* 0x000000030d0c7210 */ /* 0x000fc60007fbe0ff */
[----:B------:R-:W4:Y:S01]  /*3e140*/  LDL.LU R27, [R1+0x5c] ;  /* 0x00005c00011b7983 */ /* 0x000f220000300800 */
[----:B------:R-:W-:-:S03]  /*3e150*/  IMAD.X R29, R19, 0x1, R2, P2 ;  /* 0x00000001131d7824 */ /* 0x000fc600010e0602 */
[----:B------:R0:W-:Y:S01]  /*3e160*/  STL.64 [R1+0x920], R14 ;  /* 0x0009200e01007387 */ /* 0x0001e20000100a00 */
[----:B------:R-:W-:-:S03]  /*3e170*/  IMAD.X R13, R19, 0x1, R4, P5 ;  /* 0x00000001130d7824 */ /* 0x000fc600028e0604 */
[----:B0-----:R-:W3:Y:S01]  /*3e180*/  LDL.LU.64 R14, [R1+0x1ba0] ;  /* 0x001ba000010e7983 */ /* 0x001ee20000300a00 */
[----:B--2---:R-:W-:-:S05]  /*3e190*/  IADD3 R24, P3, PT, R6, R0, RZ ;  /* 0x0000000006187210 */ /* 0x004fca0007f7e0ff */
[----:B------:R0:W-:Y:S04]  /*3e1a0*/  STL [R1+0x908], R24 ;  /* 0x0009081801007387 */ /* 0x0001e80000100800 */
[----:B0-----:R-:W2:Y:S04]  /*3e1b0*/  LDL.LU.64 R24, [R1+0x1b98] ;  /* 0x001b980001187983 */ /* 0x001ea80000300a00 */
[----:B------:R0:W-:Y:S04]  /*3e1c0*/  STL.64 [R1+0x918], R28 ;  /* 0x0009181c01007387 */ /* 0x0001e80000100a00 */
[----:B0-----:R-:W2:Y:S04]  /*3e1d0*/  LDL.LU.64 R28, [R1+0x1b90] ;  /* 0x001b9000011c7983 */ /* 0x001ea80000300a00 */
[----:B------:R0:W-:Y:S04]  /*3e1e0*/  STL.64 [R1+0x910], R12 ;  /* 0x0009100c01007387 */ /* 0x0001e80000100a00 */
[----:B0-----:R-:W2:Y:S01]  /*3e1f0*/  LDL.LU.64 R12, [R1+0x1b88] ;  /* 0x001b8800010c7983 */ /* 0x001ea20000300a00 */
[----:B------:R-:W-:-:S02]  /*3e200*/  SHF.R.S32.HI R18, RZ, 0x1f, R6 ;  /* 0x0000001fff127819 */ /* 0x000fc40000011406 */
[----:B------:R-:W-:Y:S01]  /*3e210*/  IADD3 R6, P5, PT, R6, R3, RZ ;  /* 0x0000000306067210 */ /* 0x000fe20007fbe0ff */
[----:B------:R-:W3:Y:S04]  /*3e220*/  LDL.LU R19, [R1+0x58] ;  /* 0x0000580001137983 */ /* 0x000ee80000300800 */
[----:B--2---:R0:W-:Y:S04]  /*3e230*/  STL.64 [R1+0x1b78], R12 ;  /* 0x001b780c01007387 */ /* 0x0041e80000100a00 */
[----:B0-----:R0:W2:Y:S04]  /*3e240*/  LDL.64 R12, [R1+0x908] ;  /* 0x00090800010c7983 */ /* 0x0010a80000100a00 */
[----:B------:R1:W-:Y:S04]  /*3e250*/  STL [R1+0x900], R6 ;  /* 0x0009000601007387 */ /* 0x0003e80000100800 */
[----:B-1----:R-:W2:Y:S04]  /*3e260*/  LDL.LU.64 R6, [R1+0x1b80] ;  /* 0x001b800001067983 */ /* 0x002ea80000300a00 */
[----:B--2---:R1:W-:Y:S04]  /*3e270*/  STL.64 [R1+0x1b70], R6 ;  /* 0x001b700601007387 */ /* 0x0043e80000100a00 */
[----:B-1----:R0:W2:Y:S01]  /*3e280*/  LDL.64 R6, [R1+0x900] ;  /* 0x0009000001067983 */ /* 0x0020a20000100a00 */
[----:B------:R-:W-:Y:S01]  /*3e290*/  IMAD.X R13, R18, 0x1, R2, P3 ;  /* 0x00000001120d7824 */ /* 0x000fe200018e0602 */
[----:B----4-:R-:W-:-:S04]  /*3e2a0*/  IADD3 R12, P2, PT, R27, R0, RZ ;  /* 0x000000001b0c7210 */ /* 0x010fc80007f5e0ff */
[----:B------:R-:W-:Y:S04]  /*3e2b0*/  STL [R1+0x90c], R13 ;  /* 0x00090c0d01007387 */ /* 0x000fe80000100800 */
[----:B------:R3:W-:Y:S02]  /*3e2c0*/  STL.64 [R1+0x1b60], R24 ;  /* 0x001b601801007387 */ /* 0x0007e40000100a00 */
[----:B---3--:R-:W-:Y:S01]  /*3e2d0*/  IMAD.MOV.U32 R25, RZ, RZ, R19 ;  /* 0x000000ffff197224 */ /* 0x008fe200078e0013 */
[----:B------:R-:W-:-:S05]  /*3e2e0*/  SHF.R.S32.HI R19, RZ, 0x1f, R27 ;  /* 0x0000001fff137819 */ /* 0x000fca000001141b */
[----:B------:R-:W-:Y:S02]  /*3e2f0*/  IMAD.X R13, R19, 0x1, R2, P2 ;  /* 0x00000001130d7824 */ /* 0x000fe400010e0602 */
[----:B--2---:R-:W-:Y:S01]  /*3e300*/  IMAD.X R7, R18, 0x1, R4, P5 ;  /* 0x0000000112077824 */ /* 0x004fe200028e0604 */
[----:B------:R-:W-:Y:S01]  /*3e310*/  IADD3 R6, P5, PT, R27, R3, RZ ;  /* 0x000000031b067210 */ /* 0x000fe20007fbe0ff */
[----:B------:R-:W-:-:S03]  /*3e320*/  IMAD.MOV.U32 R27, RZ, RZ, R14 ;  /* 0x000000ffff1b7224 */ /* 0x000fc600078e000e */
[----:B------:R1:W-:Y:S04]  /*3e330*/  STL [R1+0x904], R7 ;  /* 0x0009040701007387 */ /* 0x0003e80000100800 */
[----:B------:R-:W-:Y:S04]  /*3e340*/  STL.64 [R1+0x1b58], R26 ;  /* 0x001b581a01007387 */ /* 0x000fe80000100a00 */
[----:B------:R2:W-:Y:S01]  /*3e350*/  STL.64 [R1+0x8f8], R12 ;  /* 0x0008f80c01007387 */ /* 0x0005e20000100a00 */
[----:B-1----:R-:W-:-:S03]  /*3e360*/  IMAD.X R7, R19, 0x1, R4, P5 ;  /* 0x0000000113077824 */ /* 0x002fc600028e0604 */
[----:B--2---:R-:W2:Y:S04]  /*3e370*/  LDL.LU.64 R12, [R1+0x1b78] ;  /* 0x001b7800010c7983 */ /* 0x004ea80000300a00 */
[----:B------:R1:W-:Y:S04]  /*3e380*/  STL.64 [R1+0x8f0], R6 ;  /* 0x0008f00601007387 */ /* 0x0003e80000100a00 */
[----:B-1----:R-:W3:Y:S01]  /*3e390*/  LDL.LU.64 R6, [R1+0x1b70] ;  /* 0x001b700001067983 */ /* 0x002ee20000300a00 */
[----:B------:R-:W-:Y:S02]  /*3e3a0*/  SHF.R.S32.HI R18, RZ, 0x1f, R25 ;  /* 0x0000001fff127819 */ /* 0x000fe40000011419 */
[----:B------:R-:W-:Y:S01]  /*3e3b0*/  IADD3 R14, P3, PT, R25, R0, RZ ;  /* 0x00000000190e7210 */ /* 0x000fe20007f7e0ff */
[----:B------:R-:W-:-:S04]  /*3e3c0*/  IMAD.MOV.U32 R27, RZ, RZ, R15 ;  /* 0x000000ffff1b7224 */ /* 0x000fc800078e000f */
[----:B------:R-:W-:Y:S01]  /*3e3d0*/  IMAD.X R15, R18, 0x1, R2, P3 ;  /* 0x00000001120f7824 */ /* 0x000fe200018e0602 */
[----:B------:R-:W-:-:S04]  /*3e3e0*/  IADD3 R24, P5, PT, R25, R3, RZ ;  /* 0x0000000319187210 */ /* 0x000fc80007fbe0ff */
[----:B------:R1:W-:Y:S01]  /*3e3f0*/  STL.64 [R1+0x8e8], R14 ;  /* 0x0008e80e01007387 */ /* 0x0003e20000100a00 */
[----:B------:R-:W-:-:S03]  /*3e400*/  IMAD.X R25, R18, 0x1, R4, P5 ;  /* 0x0000000112197824 */ /* 0x000fc600028e0604 */
[----:B-1----:R-:W4:Y:S04]  /*3e410*/  LDL.LU.64 R14, [R1+0x1b68] ;  /* 0x001b6800010e7983 */ /* 0x002f280000300a00 */
[----:B---3--:R-:W-:Y:S04]  /*3e420*/  STL.64 [R1+0x1b50], R6 ;  /* 0x001b500601007387 */ /* 0x008fe80000100a00 */
[----:B------:R1:W-:Y:S04]  /*3e430*/  STL.64 [R1+0x8e0], R24 ;  /* 0x0008e01801007387 */ /* 0x0003e80000100a00 */
[----:B-1----:R-:W3:Y:S01]  /*3e440*/  LDL.LU.64 R24, [R1+0x1b60] ;  /* 0x001b600001187983 */ /* 0x002ee20000300a00 */
[----:B------:R-:W-:Y:S01]  /*3e450*/  IMAD.MOV.U32 R6, RZ, RZ, R27 ;  /* 0x000000ffff067224 */ /* 0x000fe200078e001b */
[----:B----4-:R-:W-:-:S02]  /*3e460*/  SHF.R.S32.HI R19, RZ, 0x1f, R15 ;  /* 0x0000001fff137819 */ /* 0x010fc4000001140f */
[----:B------:R-:W-:-:S05]  /*3e470*/  IADD3 R26, P2, PT, R15, R0, RZ ;  /* 0x000000000f1a7210 */ /* 0x000fca0007f5e0ff */
[----:B------:R-:W-:Y:S01]  /*3e480*/  IMAD.X R27, R19, 0x1, R2, P2 ;  /* 0x00000001131b7824 */ /* 0x000fe200010e0602 */
[----:B---3--:R-:W-:Y:S04]  /*3e490*/  STL.64 [R1+0x1b48], R24 ;  /* 0x001b481801007387 */ /* 0x008fe80000100a00 */
[----:B------:R1:W-:Y:S04]  /*3e4a0*/  STL.64 [R1+0x8d8], R26 ;  /* 0x0008d81a01007387 */ /* 0x0003e80000100a00 */
[----:B-1----:R-:W3:Y:S01]  /*3e4b0*/  LDL.LU.64 R26, [R1+0x1b58] ;  /* 0x001b5800011a7983 */ /* 0x002ee20000300a00 */
[----:B------:R-:W-:-:S05]  /*3e4c0*/  IMAD.MOV.U32 R18, RZ, RZ, R6 ;  /* 0x000000ffff127224 */ /* 0x000fca00078e0006 */
[----:B------:R-:W-:Y:S02]  /*3e4d0*/  IADD3 R6, P3, PT, R18, R0, RZ ;  /* 0x0000000012067210 */ /* 0x000fe40007f7e0ff */
[----:B------:R-:W-:-:S05]  /*3e4e0*/  IADD3 R24, P5, PT, R15, R3, RZ ;  /* 0x000000030f187210 */ /* 0x000fca0007fbe0ff */
[----:B------:R-:W-:Y:S01]  /*3e4f0*/  IMAD.X R25, R19, 0x1, R4, P5 ;  /* 0x0000000113197824 */ /* 0x000fe200028e0604 */
[----:B---3--:R1:W-:Y:S04]  /*3e500*/  STL.64 [R1+0x1b40], R26 ;  /* 0x001b401a01007387 */ /* 0x0083e80000100a00 */
[----:B------:R3:W-:Y:S01]  /*3e510*/  STL [R1+0x8c8], R6 ;  /* 0x0008c80601007387 */ /* 0x0007e20000100800 */
[----:B-1----:R-:W-:Y:S02]  /*3e520*/  IMAD.MOV.U32 R26, RZ, RZ, R6 ;  /* 0x000000ffff1a7224 */ /* 0x002fe400078e0006 */
[----:B------:R-:W-:Y:S02]  /*3e530*/  IMAD.MOV.U32 R27, RZ, RZ, R7 ;  /* 0x000000ffff1b7224 */ /* 0x000fe400078e0007 */
[----:B---3--:R-:W3:Y:S04]  /*3e540*/  LDL.LU.64 R6, [R1+0x1b50] ;  /* 0x001b500001067983 */ /* 0x008ee80000300a00 */
[----:B--2---:R1:W-:Y:S01]  /*3e550*/  STL.64 [R1+0x1b38], R12 ;  /* 0x001b380c01007387 */ /* 0x0043e20000100a00 */
[----:B------:R-:W-:-:S05]  /*3e560*/  SHF.R.S32.HI R15, RZ, 0x1f, R18 ;  /* 0x0000001fff0f7819 */ /* 0x000fca0000011412 */
[----:B------:R-:W-:Y:S01]  /*3e570*/  IMAD.X R27, R15, 0x1, R2, P3 ;  /* 0x000000010f1b7824 */ /* 0x000fe200018e0602 */
[----:B-1----:R-:W2:Y:S04]  /*3e580*/  LDL.LU R13, [R1+0x34] ;  /* 0x00003400010d7983 */ /* 0x002ea80000300800 */
[----:B------:R1:W-:Y:S02]  /*3e590*/  STL.64 [R1+0x8d0], R24 ;  /* 0x0008d01801007387 */ /* 0x0003e40000100a00 */
[----:B-1----:R-:W-:-:S05]  /*3e5a0*/  IADD3 R24, P5, PT, R18, R3, RZ ;  /* 0x0000000312187210 */ /* 0x002fca0007fbe0ff */
[----:B------:R-:W-:Y:S01]  /*3e5b0*/  IMAD.X R25, R15, 0x1, R4, P5 ;  /* 0x000000010f197824 */ /* 0x000fe200028e0604 */
[----:B---3--:R-:W-:Y:S04]  /*3e5c0*/  STL.64 [R1+0x1b30], R6 ;  /* 0x001b300601007387 */ /* 0x008fe80000100a00 */
[----:B------:R-:W-:Y:S04]  /*3e5d0*/  STL [R1+0x8cc], R27 ;  /* 0x0008cc1b01007387 */ /* 0x000fe80000100800 */
[----:B------:R1:W-:Y:S04]  /*3e5e0*/  STL.64 [R1+0x8c0], R24 ;  /* 0x0008c01801007387 */ /* 0x0003e80000100a00 */
[----:B-1----:R-:W3:Y:S01]  /*3e5f0*/  LDL.LU.64 R24, [R1+0x1b48] ;  /* 0x001b480001187983 */ /* 0x002ee20000300a00 */
[----:B--2---:R-:W-:-:S02]  /*3e600*/  SHF.R.S32.HI R18, RZ, 0x1f, R13 ;  /* 0x0000001fff127819 */ /* 0x004fc4000001140d */
[C---:B------:R-:W-:Y:S02]  /*3e610*/  IADD3 R26, P2, PT, R13.reuse, R0, RZ ;  /* 0x000000000d1a7210 */ /* 0x040fe40007f5e0ff */
[----:B------:R-:W-:-:S03]  /*3e620*/  IADD3 R12, P5, PT, R13, R3, RZ ;  /* 0x000000030d0c7210 */ /* 0x000fc60007fbe0ff */
[C---:B------:R-:W-:Y:S02]  /*3e630*/  IMAD.X R27, R18.reuse, 0x1, R2, P2 ;  /* 0x00000001121b7824 */ /* 0x040fe400010e0602 */
[----:B------:R-:W-:Y:S01]  /*3e640*/  IMAD.X R13, R18, 0x1, R4, P5 ;  /* 0x00000001120d7824 */ /* 0x000fe200028e0604 */
[----:B---3--:R1:W-:Y:S04]  /*3e650*/  STL.64 [R1+0x1b28], R24 ;  /* 0x001b281801007387 */ /* 0x0083e80000100a00 */
[----:B-1----:R-:W2:Y:S04]  /*3e660*/  LDL.LU R25, [R1+0x3c] ;  /* 0x00003c0001197983 */ /* 0x002ea80000300800 */
[----:B------:R1:W-:Y:S04]  /*3e670*/  STL.64 [R1+0x8b8], R26 ;  /* 0x0008b81a01007387 */ /* 0x0003e80000100a00 */
[----:B-1----:R-:W3:Y:S04]  /*3e680*/  LDL.LU.64 R26, [R1+0x1b40] ;  /* 0x001b4000011a7983 */ /* 0x002ee80000300a00 */
[----:B------:R1:W-:Y:S04]  /*3e690*/  STL.64 [R1+0x8a8], R12 ;  /* 0x0008a80c01007387 */ /* 0x0003e80000100a00 */
[----:B-1----:R-:W4:Y:S01]  /*3e6a0*/  LDL.LU.64 R12, [R1+0x1b38] ;  /* 0x001b3800010c7983 */ /* 0x002f220000300a00 */
[----:B------:R-:W-:Y:S01]  /*3e6b0*/  IMAD.MOV.U32 R19, RZ, RZ, R7 ;  /* 0x000000ffff137224 */ /* 0x000fe200078e0007 */
[----:B--2---:R-:W-:-:S05]  /*3e6c0*/  IADD3 R6, P3, PT, R25, R0, RZ ;  /* 0x0000000019067210 */ /* 0x004fca0007f7e0ff */
[----:B------:R1:W-:Y:S01]  /*3e6d0*/  STL [R1+0x8a0], R6 ;  /* 0x0008a00601007387 */ /* 0x0003e20000100800 */
[----:B------:R-:W-:-:S03]  /*3e6e0*/  IMAD.MOV.U32 R18, RZ, RZ, R6 ;  /* 0x000000ffff127224 */ /* 0x000fc600078e0006 */
[----:B-1----:R-:W2:Y:S01]  /*3e6f0*/  LDL.LU.64 R6, [R1+0x1b30] ;  /* 0x001b300001067983 */ /* 0x002ea20000300a00 */
[----:B------:R-:W-:Y:S02]  /*3e700*/  SHF.R.S32.HI R15, RZ, 0x1f, R25 ;  /* 0x0000001fff0f7819 */ /* 0x000fe40000011419 */
[----:B------:R-:W-:-:S03]  /*3e710*/  IADD3 R24, P5, PT, R25, R3, RZ ;  /* 0x0000000319187210 */ /* 0x000fc60007fbe0ff */
[C---:B------:R-:W-:Y:S02]  /*3e720*/  IMAD.X R19, R15.reuse, 0x1, R2, P3 ;  /* 0x000000010f137824 */ /* 0x040fe400018e0602 */
[----:B------:R-:W-:Y:S01]  /*3e730*/  IMAD.X R25, R15, 0x1, R4, P5 ;  /* 0x000000010f197824 */ /* 0x000fe200028e0604 */
[----:B----4-:R-:W-:Y:S04]  /*3e740*/  STL.64 [R1+0x1b18], R12 ;  /* 0x001b180c01007387 */ /* 0x010fe80000100a00 */
[----:B------:R-:W-:Y:S04]  /*3e750*/  STL.64 [R1+0x1b20], R28 ;  /* 0x001b201c01007387 */ /* 0x000fe80000100a00 */
[----:B------:R-:W-:Y:S04]  /*3e760*/  STL [R1+0x8a4], R19 ;  /* 0x0008a41301007387 */ /* 0x000fe80000100800 */
[----:B------:R1:W-:Y:S04]  /*3e770*/  STL.64 [R1+0x898], R24 ;  /* 0x0008981801007387 */ /* 0x0003e80000100a00 */
[----:B-1----:R-:W4:Y:S01]  /*3e780*/  LDL.LU.64 R24, [R1+0x1b28] ;  /* 0x001b280001187983 */ /* 0x002f220000300a00 */
[----:B--2---:R-:W-:-:S02]  /*3e790*/  IMAD.MOV.U32 R28, RZ, RZ, R7 ;  /* 0x000000ffff1c7224 */ /* 0x004fc400078e0007 */
[----:B------:R-:W-:Y:S02]  /*3e7a0*/  IMAD.MOV.U32 R7, RZ, RZ, R10 ;  /* 0x000000ffff077224 */ /* 0x000fe400078e000a */
[----:B---3--:R-:W-:Y:S02]  /*3e7b0*/  IMAD.MOV.U32 R10, RZ, RZ, R26 ;  /* 0x000000ffff0a7224 */ /* 0x008fe400078e001a */
[----:B------:R-:W2:Y:S01]  /*3e7c0*/  LDL.LU R26, [R1+0xc] ;  /* 0x00000c00011a7983 */ /* 0x000ea20000300800 */
[----:B------:R-:W-:Y:S01]  /*3e7d0*/  IMAD.MOV.U32 R19, RZ, RZ, R9 ;  /* 0x000000ffff137224 */ /* 0x000fe200078e0009 */
[----:B------:R-:W-:Y:S02]  /*3e7e0*/  SHF.R.S32.HI R18, RZ, 0x1f, R17 ;  /* 0x0000001fff127819 */ /* 0x000fe40000011411 */
[C---:B------:R-:W-:Y:S01]  /*3e7f0*/  IADD3 R12, P2, PT, R17.reuse, R0, RZ ;  /* 0x00000000110c7210 */ /* 0x040fe20007f5e0ff */
[----:B------:R-:W-:Y:S01]  /*3e800*/  IMAD.MOV.U32 R9, RZ, RZ, R16 ;  /* 0x000000ffff097224 */ /* 0x000fe200078e0010 */
[----:B------:R-:W-:-:S03]  /*3e810*/  IADD3 R16, P5, PT, R17, R3, RZ ;  /* 0x0000000311107210 */ /* 0x000fc60007fbe0ff */
[C---:B------:R-:W-:Y:S02]  /*3e820*/  IMAD.X R13, R18.reuse, 0x1, R2, P2 ;  /* 0x00000001120d7824 */ /* 0x040fe400010e0602 */
[----:B------:R-:W-:Y:S01]  /*3e830*/  IMAD.X R17, R18, 0x1, R4, P5 ;  /* 0x0000000112117824 */ /* 0x000fe200028e0604 */
[----:B----4-:R1:W-:Y:S02]  /*3e840*/  STL.64 [R1+0x1b00], R24 ;  /* 0x001b001801007387 */ /* 0x0103e40000100a00 */
[----:B-1----:R-:W-:-:S05]  /*3e850*/  IMAD.MOV.U32 R25, RZ, RZ, R28 ;  /* 0x000000ffff197224 */ /* 0x002fca00078e001c */
[----:B------:R-:W-:-:S05]  /*3e860*/  IADD3 R28, P3, PT, R25, R0, RZ ;  /* 0x00000000191c7210 */ /* 0x000fca0007f7e0ff */
[----:B------:R1:W-:Y:S04]  /*3e870*/  STL [R1+0x880], R28 ;  /* 0x0008801c01007387 */ /* 0x0003e80000100800 */
[----:B-1----:R-:W3:Y:S04]  /*3e880*/  LDL.LU.64 R28, [R1+0x1b20] ;  /* 0x001b2000011c7983 */ /* 0x002ee80000300a00 */
[----:B------:R1:W-:Y:S04]  /*3e890*/  STL.64 [R1+0x890], R12 ;  /* 0x0008900c01007387 */ /* 0x0003e80000100a00 */
[----:B-1----:R-:W4:Y:S04]  /*3e8a0*/  LDL.LU.64 R12, [R1+0x1b18] ;  /* 0x001b1800010c7983 */ /* 0x002f280000300a00 */
[----:B------:R1:W-:Y:S04]  /*3e8b0*/  STL.64 [R1+0x888], R16 ;  /* 0x0008881001007387 */ /* 0x0003e80000100a00 */
[----:B-1----:R-:W3:Y:S04]  /*3e8c0*/  LDL.LU.64 R16, [R1+0x1b10] ;  /* 0x001b100001107983 */ /* 0x002ee80000300a00 */
[----:B--2---:R1:W-:Y:S04]  /*3e8d0*/  STL.64 [R1+0x1b08], R26 ;  /* 0x001b081a01007387 */ /* 0x0043e80000100a00 */
[----:B-1----:R0:W2:Y:S01]  /*3e8e0*/  LDL.64 R26, [R1+0x880] ;  /* 0x00088000011a7983 */ /* 0x0020a20000100a00 */
[----:B------:R-:W-:-:S02]  /*3e8f0*/  SHF.R.S32.HI R15, RZ, 0x1f, R25 ;  /* 0x0000001fff0f7819 */ /* 0x000fc40000011419 */
[----:B------:R-:W-:-:S05]  /*3e900*/  IADD3 R24, P5, PT, R25, R3, RZ ;  /* 0x0000000319187210 */ /* 0x000fca0007fbe0ff */
[C---:B------:R-:W-:Y:S01]  /*3e910*/  IMAD.X R25, R15.reuse, 0x1, R4, P5 ;  /* 0x000000010f197824 */ /* 0x040fe200028e0604 */
[----:B---3--:R-:W-:Y:S01]  /*3e920*/  SHF.R.S32.HI R18, RZ, 0x1f, R16 ;  /* 0x0000001fff127819 */ /* 0x008fe20000011410 */
[----:B--2---:R-:W-:Y:S01]  /*3e930*/  IMAD.X R27, R15, 0x1, R2, P3 ;  /* 0x000000010f1b7824 */ /* 0x004fe200018e0602 */
[----:B------:R-:W-:-:S04]  /*3e940*/  IADD3 R26, P2, PT, R16, R0, RZ ;  /* 0x00000000101a7210 */ /* 0x000fc80007f5e0ff */
[----:B------:R1:W-:Y:S04]  /*3e950*/  STL [R1+0x884], R27 ;  /* 0x0008841b01007387 */ /* 0x0003e80000100800 */
[----:B------:R-:W-:Y:S04]  /*3e960*/  STL.64 [R1+0x1af8], R22 ;  /* 0x001af81601007387 */ /* 0x000fe80000100a00 */
[----:B------:R-:W-:Y:S01]  /*3e970*/  STL.64 [R1+0x878], R24 ;  /* 0x0008781801007387 */ /* 0x000fe20000100a00 */
[----:B-1----:R-:W-:-:S05]  /*3e980*/  IMAD.X R27, R18, 0x1, R2, P2 ;  /* 0x00000001121b7824 */ /* 0x002fca00010e0602 */
[----:B------:R1:W-:Y:S04]  /*3e990*/  STL.64 [R1+0x870], R26 ;  /* 0x0008701a01007387 */ /* 0x0003e80000100a00 */
[----:B-1----:R-:W2:Y:S01]  /*3e9a0*/  LDL.LU.64 R26, [R1+0x1b08] ;  /* 0x001b0800011a7983 */ /* 0x002ea20000300a00 */
[-C--:B------:R-:W-:Y:S02]  /*3e9b0*/  IADD3 R24, P5, PT, R16, R3.reuse, RZ ;  /* 0x0000000310187210 */ /* 0x080fe40007fbe0ff */
[----:B------:R-:W-:Y:S02]  /*3e9c0*/  SHF.R.S32.HI R15, RZ, 0x1f, R19 ;  /* 0x0000001fff0f7819 */ /* 0x000fe40000011413 */
[C---:B------:R-:W-:Y:S01]  /*3e9d0*/  IADD3 R22, P3, PT, R19.reuse, R0, RZ ;  /* 0x0000000013167210 */ /* 0x040fe20007f7e0ff */
[----:B------:R-:W-:Y:S01]  /*3e9e0*/  IMAD.X R25, R18, 0x1, R4, P5 ;  /* 0x0000000112197824 */ /* 0x000fe200028e0604 */
[----:B------:R-:W-:-:S03]  /*3e9f0*/  IADD3 R18, P5, PT, R19, R3, RZ ;  /* 0x0000000313127210 */ /* 0x000fc60007fbe0ff */
[C---:B------:R-:W-:Y:S01]  /*3ea00*/  IMAD.X R23, R15.reuse, 0x1, R2, P3 ;  /* 0x000000010f177824 */ /* 0x040fe200018e0602 */
[----:B------:R1:W-:Y:S01]  /*3ea10*/  STL.64 [R1+0x868], R24 ;  /* 0x0008681801007387 */ /* 0x0003e20000100a00 */
[----:B------:R-:W-:Y:S01]  /*3ea20*/  IMAD.X R19, R15, 0x1, R4, P5 ;  /* 0x000000010f137824 */ /* 0x000fe200028e0604 */
[----:B------:R-:W-:Y:S02]  /*3ea30*/  SHF.R.S32.HI R16, RZ, 0x1f, R17 ;  /* 0x0000001fff107819 */ /* 0x000fe40000011411 */
[----:B-1----:R-:W3:Y:S04]  /*3ea40*/  LDL.LU.64 R24, [R1+0x1b00] ;  /* 0x001b000001187983 */ /* 0x002ee80000300a00 */
[----:B------:R1:W-:Y:S04]  /*3ea50*/  STL.64 [R1+0x860], R22 ;  /* 0x0008601601007387 */ /* 0x0003e80000100a00 */
[----:B------:R0:W-:Y:S01]  /*3ea60*/  STL.64 [R1+0x858], R18 ;  /* 0x0008581201007387 */ /* 0x0001e20000100a00 */
[----:B-1----:R-:W-:Y:S01]  /*3ea70*/  IADD3 R22, P2, PT, R17, R0, RZ ;  /* 0x0000000011167210 */ /* 0x002fe20007f5e0ff */
[----:B--2---:R-:W-:-:S04]  /*3ea80*/  IMAD.MOV.U32 R23, RZ, RZ, R27 ;  /* 0x000000ffff177224 */ /* 0x004fc800078e001b */
[----:B0-----:R-:W-:Y:S02]  /*3ea90*/  IMAD.MOV.U32 R19, RZ, RZ, R23 ;  /* 0x000000ffff137224 */ /* 0x001fe400078e0017 */
[----:B------:R-:W-:-:S05]  /*3eaa0*/  IMAD.X R23, R16, 0x1, R2, P2 ;  /* 0x0000000110177824 */ /* 0x000fca00010e0602 */
[----:B------:R0:W-:Y:S04]  /*3eab0*/  STL.64 [R1+0x850], R22 ;  /* 0x0008501601007387 */ /* 0x0001e80000100a00 */
[----:B0-----:R-:W2:Y:S01]  /*3eac0*/  LDL.LU.64 R22, [R1+0x1af8] ;  /* 0x001af80001167983 */ /* 0x001ea20000300a00 */
[----:B----4-:R-:W-:Y:S01]  /*3ead0*/  IMAD.MOV.U32 R15, RZ, RZ, R12 ;  /* 0x000000ffff0f7224 */ /* 0x010fe200078e000c */
[----:B------:R-:W-:Y:S01]  /*3eae0*/  IADD3 R12, P5, PT, R17, R3, RZ ;  /* 0x00000003110c7210 */ /* 0x000fe20007fbe0ff */
[----:B------:R-:W-:-:S04]  /*3eaf0*/  IMAD.MOV.U32 R27, RZ, RZ, R13 ;  /* 0x000000ffff1b7224 */ /* 0x000fc800078e000d */
[----:B------:R-:W-:Y:S01]  /*3eb00*/  IMAD.X R13, R16, 0x1, R4, P5 ;  /* 0x00000001100d7824 */ /* 0x000fe200028e0604 */
[----:B------:R-:W-:Y:S02]  /*3eb10*/  SHF.R.S32.HI R17, RZ, 0x1f, R26 ;  /* 0x0000001fff117819 */ /* 0x000fe4000001141a */
[----:B------:R-:W-:Y:S01]  /*3eb20*/  IADD3 R18, P3, PT, R26, R0, RZ ;  /* 0x000000001a127210 */ /* 0x000fe20007f7e0ff */
[----:B--2---:R-:W-:Y:S04]  /*3eb30*/  STL.64 [R1+0x1ae0], R22 ;  /* 0x001ae01601007387 */ /* 0x004fe80000100a00 */
[----:B------:R0:W-:Y:S04]  /*3eb40*/  STL.64 [R1+0x848], R12 ;  /* 0x0008480c01007387 */ /* 0x0001e80000100a00 */
[----:B0-----:R-:W2:Y:S01]  /*3eb50*/  LDL.LU.64 R12, [R1+0x1af0] ;  /* 0x001af000010c7983 */ /* 0x001ea20000300a00 */
[----:B------:R-:W-:-:S02]  /*3eb60*/  IMAD.MOV.U32 R16, RZ, RZ, R19 ;  /* 0x000000ffff107224 */ /* 0x000fc400078e0013 */
[----:B------:R-:W-:Y:S01]  /*3eb70*/  IMAD.X R19, R17, 0x1, R2, P3 ;  /* 0x0000000111137824 */ /* 0x000fe200018e0602 */
[----:B------:R-:W-:Y:S02]  /*3eb80*/  IADD3 R22, P2, PT, R26, R3, RZ ;  /* 0x000000031a167210 */ /* 0x000fe40007f5e0ff */
[----:B------:R-:W4:Y:S04]  /*3eb90*/  LDL.LU R26, [R1+0x1ae8] ;  /* 0x001ae800011a7983 */ /* 0x000f280000300800 */
[----:B------:R-:W-:Y:S01]  /*3eba0*/  STL.64 [R1+0x840], R18 ;  /* 0x0008401201007387 */ /* 0x000fe20000100a00 */
[----:B------:R-:W-:-:S03]  /*3ebb0*/  IMAD.MOV.U32 R23, RZ, RZ, R15 ;  /* 0x000000ffff177224 */ /* 0x000fc600078e000f */
[----:B--2---:R0:W-:Y:S04]  /*3ebc0*/  STL.64 [R1+0x19b8], R12 ;  /* 0x0019b80c01007387 */ /* 0x0041e80000100a00 */
[----:B0-----:R-:W2:Y:S01]  /*3ebd0*/  LDL.LU R12, [R1+0x54] ;  /* 0x00005400010c7983 */ /* 0x001ea20000300800 */
[--C-:B------:R-:W-:Y:S02]  /*3ebe0*/  SHF.R.S32.HI R15, RZ, 0x1f, R16.reuse ;  /* 0x0000001fff0f7819 */ /* 0x100fe40000011410 */
[----:B------:R-:W-:Y:S01]  /*3ebf0*/  IADD3 R18, P3, PT, R16, R0, RZ ;  /* 0x0000000010127210 */ /* 0x000fe20007f7e0ff */
[----:B------:R-:W-:Y:S02]  /*3ec00*/  IMAD.MOV.U32 R19, RZ, RZ, R16 ;  /* 0x000000ffff137224 */ /* 0x000fe400078e0010 */
[----:B------:R-:W-:-:S02]  /*3ec10*/  VIADD R16, R13, UR69 ;  /* 0x000000450d107c36 */ /* 0x000fc40008000000 */
[----:B------:R-:W-:Y:S02]  /*3ec20*/  IMAD.MOV.U32 R13, RZ, RZ, R23 ;  /* 0x000000ffff0d7224 */ /* 0x000fe400078e0017 */
[----:B------:R-:W-:-:S03]  /*3ec30*/  IMAD.X R23, R17, 0x1, R4, P2 ;  /* 0x0000000111177824 */ /* 0x000fc600010e0604 */
[----:B--2---:R-:W-:Y:S04]  /*3ec40*/  STL.64 [R1+0x1ad8], R12 ;  /* 0x001ad80c01007387 */ /* 0x004fe80000100a00 */
[----:B------:R0:W-:Y:S04]  /*3ec50*/  STL.64 [R1+0x838], R22 ;  /* 0x0008381601007387 */ /* 0x0001e80000100a00 */
[----:B0-----:R-:W2:Y:S04]  /*3ec60*/  LDL.LU.64 R22, [R1+0x1ae0] ;  /* 0x001ae00001167983 */ /* 0x001ea80000300a00 */
[----:B---3--:R0:W-:Y:S01]  /*3ec70*/  STL.64 [R1+0x1ac0], R24 ;  /* 0x001ac01801007387 */ /* 0x0081e20000100a00 */
[----:B------:R-:W-:Y:S01]  /*3ec80*/  IADD3 R12, P2, PT, R19, R3, RZ ;  /* 0x00000003130c7210 */ /* 0x000fe20007f5e0ff */
[----:B------:R-:W-:-:S04]  /*3ec90*/  IMAD.X R19, R15, 0x1, R2, P3 ;  /* 0x000000010f137824 */ /* 0x000fc800018e0602 */
[----:B------:R-:W-:Y:S02]  /*3eca0*/  IMAD.X R13, R15, 0x1, R4, P2 ;  /* 0x000000010f0d7824 */ /* 0x000fe400010e0604 */
[----:B0-----:R-:W-:Y:S02]  /*3ecb0*/  IMAD.MOV.U32 R25, RZ, RZ, R21 ;  /* 0x000000ffff197224 */ /* 0x001fe400078e0015 */
[----:B------:R-:W3:Y:S04]  /*3ecc0*/  LDL.LU R21, [R1+0x4] ;  /* 0x0000040001157983 */ /* 0x000ee80000300800 */
[----:B----4-:R0:W-:Y:S01]  /*3ecd0*/  STL.64 [R1+0x1ab8], R26 ;  /* 0x001ab81a01007387 */ /* 0x0101e20000100a00 */
[----:B------:R-:W-:-:S03]  /*3ece0*/  SHF.R.S32.HI R17, RZ, 0x1f, R25 ;  /* 0x0000001fff117819 */ /* 0x000fc60000011419 */
[----:B------:R-:W-:Y:S01]  /*3ecf0*/  STL.64 [R1+0x830], R18 ;  /* 0x0008301201007387 */ /* 0x000fe20000100a00 */
[----:B0-----:R-:W-:Y:S01]  /*3ed00*/  IMAD.MOV.U32 R26, RZ, RZ, R28 ;  /* 0x000000ffff1a7224 */ /* 0x001fe200078e001c */
[----:B------:R-:W-:-:S04]  /*3ed10*/  IADD3 R28, P3, PT, R25, R0, RZ ;  /* 0x00000000191c7210 */ /* 0x000fc80007f7e0ff */
[----:B------:R0:W-:Y:S04]  /*3ed20*/  STL.64 [R1+0x1ac8], R26 ;  /* 0x001ac81a01007387 */ /* 0x0001e80000100a00 */
[----:B------:R1:W-:Y:S01]  /*3ed30*/  STL.64 [R1+0x828], R12 ;  /* 0x0008280c01007387 */ /* 0x0003e20000100a00 */
[----:B0-----:R-:W-:Y:S02]  /*3ed40*/  IMAD.MOV.U32 R26, RZ, RZ, R29 ;  /* 0x000000ffff1a7224 */ /* 0x001fe400078e001d */
[----:B------:R-:W-:Y:S01]  /*3ed50*/  IMAD.X R29, R17, 0x1, R2, P3 ;  /* 0x00000001111d7824 */ /* 0x000fe200018e0602 */
[----:B-1----:R-:W4:Y:S04]  /*3ed60*/  LDL.LU.64 R12, [R1+0x1ad8] ;  /* 0x001ad800010c7983 */ /* 0x002f280000300a00 */
[----:B------:R0:W-:Y:S04]  /*3ed70*/  STL.64 [R1+0x820], R28 ;  /* 0x0008201c01007387 */ /* 0x0001e80000100a00 */
[----:B0-----:R-:W2:Y:S01]  /*3ed80*/  LDL.LU.64 R28, [R1+0x1ad0] ;  /* 0x001ad000011c7983 */ /* 0x001ea20000300a00 */
[----:B------:R-:W-:Y:S01]  /*3ed90*/  VIADD R19, R16, UR70 ;  /* 0x0000004610137c36 */ /* 0x000fe20008000000 */
[----:B------:R-:W-:-:S03]  /*3eda0*/  IADD3 R24, P2, PT, R25, R3, RZ ;  /* 0x0000000319187210 */ /* 0x000fc60007f5e0ff */
[----:B------:R-:W-:Y:S01]  /*3edb0*/  VIADD R18, R19, UR71 ;  /* 0x0000004713127c36 */ /* 0x000fe20008000000 */
[----:B------:R-:W0:Y:S04]  /*3edc0*/  LDCU.64 UR70, c[0x0][0x398] ;  /* 0x00007300ff4677ac */ /* 0x000e280008000a00 */
[----:B------:R1:W-:Y:S01]  /*3edd0*/  STL.64 [R1+0x1990], R18 ;  /* 0x0019901201007387 */ /* 0x0003e20000100a00 */
[----:B----4-:R-:W-:Y:S02]  /*3ede0*/  IMAD.MOV.U32 R25, RZ, RZ, R12 ;  /* 0x000000ffff197224 */ /* 0x010fe400078e000c */
[----:B------:R-:W-:Y:S02]  /*3edf0*/  IMAD.MOV.U32 R12, RZ, RZ, R13 ;  /* 0x000000ffff0c7224 */ /* 0x000fe400078e000d */
[----:B------:R-:W-:-:S02]  /*3ee00*/  VIADD R13, R18, UR72 ;  /* 0x00000048120d7c36 */ /* 0x000fc40008000000 */
[----:B-1----:R-:W-:Y:S02]  /*3ee10*/  IMAD.MOV.U32 R18, RZ, RZ, R26 ;  /* 0x000000ffff127224 */ /* 0x002fe400078e001a */
[----:B------:R-:W-:Y:S02]  /*3ee20*/  IMAD.MOV.U32 R19, RZ, RZ, R25 ;  /* 0x000000ffff137224 */ /* 0x000fe400078e0019 */
[----:B------:R-:W-:Y:S01]  /*3ee30*/  IMAD.X R25, R17, 0x1, R4, P2 ;  /* 0x0000000111197824 */ /* 0x000fe200010e0604 */
[----:B------:R-:W1:Y:S01]  /*3ee40*/  LDCU UR72, c[0x0][0x398] ;  /* 0x00007300ff4877ac */ /* 0x000e620008000800 */
[----:B--2---:R-:W-:-:S05]  /*3ee50*/  IADD3 R26, P3, PT, R29, R0, RZ ;  /* 0x000000001d1a7210 */ /* 0x004fca0007f7e0ff */
[----:B------:R2:W-:Y:S04]  /*3ee60*/  STL [R1+0x810], R26 ;  /* 0x0008101a01007387 */ /* 0x0005e80000100800 */
[----:B--2---:R-:W2:Y:S04]  /*3ee70*/  LDL.LU.64 R26, [R1+0x1ac8] ;  /* 0x001ac800011a7983 */ /* 0x004ea80000300a00 */
[----:B------:R4:W-:Y:S04]  /*3ee80*/  STL.64 [R1+0x818], R24 ;  /* 0x0008181801007387 */ /* 0x0009e80000100a00 */
[----:B----4-:R-:W4:Y:S01]  /*3ee90*/  LDL.LU.64 R24, [R1+0x1ac0] ;  /* 0x001ac00001187983 */ /* 0x010f220000300a00 */
[----:B------:R-:W-:Y:S01]  /*3eea0*/  SHF.R.S32.HI R15, RZ, 0x1f, R29 ;  /* 0x0000001fff0f7819 */ /* 0x000fe2000001141d */
[----:B--2---:R-:W-:Y:S01]  /*3eeb0*/  IMAD.MOV.U32 R17, RZ, RZ, R26 ;  /* 0x000000ffff117224 */ /* 0x004fe200078e001a */
[----:B------:R-:W-:Y:S01]  /*3eec0*/  IADD3 R26, P2, PT, R29, R3, RZ ;  /* 0x000000031d1a7210 */ /* 0x000fe20007f5e0ff */
[----:B------:R-:W-:Y:S01]  /*3eed0*/  VIADD R29, R13, UR73 ;  /* 0x000000490d1d7c36 */ /* 0x000fe20008000000 */
[----:B------:R-:W2:Y:S01]  /*3eee0*/  LDCU UR73, c[0x0][0x398] ;  /* 0x00007300ff4977ac */ /* 0x000ea20008000800 */
[----:B----4-:R4:W-:Y:S04]  /*3eef0*/  STL.64 [R1+0x1aa0], R24 ;  /* 0x001aa01801007387 */ /* 0x0109e80000100a00 */
[----:B----4-:R4:W2:Y:S04]  /*3ef00*/  LDL.64 R24, [R1+0x810] ;  /* 0x0008100001187983 */ /* 0x0108a80000100a00 */
[----:B------:R0:W-:Y:S04]  /*3ef10*/  STL [R1+0x808], R26 ;  /* 0x0008081a01007387 */ /* 0x0001e80000100800 */
[----:B0-----:R-:W3:Y:S04]  /*3ef20*/  LDL.LU.64 R26, [R1+0x1ab8] ;  /* 0x001ab800011a7983 */ /* 0x001ee80000300a00 */
[----:B------:R0:W-:Y:S04]  /*3ef30*/  STL.64 [R1+0x1ab0], R12 ;  /* 0x001ab00c01007387 */ /* 0x0001e80000100a00 */
[----:B0-----:R4:W3:Y:S01]  /*3ef40*/  LDL.64 R12, [R1+0x808] ;  /* 0x00080800010c7983 */ /* 0x0018e20000100a00 */
[----:B--2---:R-:W-:-:S05]  /*3ef50*/  IMAD.X R25, R15, 0x1, R2, P3 ;  /* 0x000000010f197824 */ /* 0x004fca00018e0602 */
[----:B------:R0:W-:Y:S04]  /*3ef60*/  STL [R1+0x814], R25 ;  /* 0x0008141901007387 */ /* 0x0001e80000100800 */
[----:B------:R-:W-:Y:S04]  /*3ef70*/  STL [R1+0x1998], R29 ;  /* 0x0019981d01007387 */ /* 0x000fe80000100800 */
[----:B------:R2:W-:Y:S01]  /*3ef80*/  STL [R1+0x19e8], R28 ;  /* 0x0019e81c01007387 */ /* 0x0005e20000100800 */
[----:B0-----:R-:W-:Y:S02]  /*3ef90*/  IMAD.MOV.U32 R25, RZ, RZ, R7 ;  /* 0x000000ffff197224 */ /* 0x001fe400078e0007 */
[----:B------:R-:W-:-:S02]  /*3efa0*/  VIADD R7, R29, UR74 ;  /* 0x0000004a1d077c36 */ /* 0x000fc40008000000 */
[----:B---3--:R-:W-:Y:S01]  /*3efb0*/  IMAD.MOV.U32 R13, RZ, RZ, R17 ;  /* 0x000000ffff0d7224 */ /* 0x008fe200078e0011 */
[----:B------:R-:W-:Y:S01]  /*3efc0*/  IADD3 R24, P3, PT, R21, R0, RZ ;  /* 0x0000000015187210 */ /* 0x000fe20007f7e0ff */
[----:B--2---:R-:W-:Y:S01]  /*3efd0*/  IMAD.MOV.U32 R28, RZ, RZ, R18 ;  /* 0x000000ffff1c7224 */ /* 0x004fe200078e0012 */
[----:B------:R-:W0:Y:S01]  /*3efe0*/  LDCU UR74, c[0x0][0x398] ;  /* 0x00007300ff4a77ac */ /* 0x000e220008000800 */
[----:B------:R-:W-:Y:S02]  /*3eff0*/  IMAD.MOV.U32 R29, RZ, RZ, R13 ;  /* 0x000000ffff1d7224 */ /* 0x000fe400078e000d */
[----:B------:R-:W-:Y:S01]  /*3f000*/  IMAD.X R13, R15, 0x1, R4, P2 ;  /* 0x000000010f0d7824 */ /* 0x000fe200010e0604 */
[----:B------:R-:W-:Y:S04]  /*3f010*/  STL [R1+0xc], R7 ;  /* 0x00000c0701007387 */ /* 0x000fe80000100800 */
[----:B------:R2:W-:Y:S04]  /*3f020*/  STL [R1+0x80c], R13 ;  /* 0x00080c0d01007387 */ /* 0x0005e80000100800 */
[----:B--2---:R-:W2:Y:S01]  /*3f030*/  LDL.LU.64 R12, [R1+0x1ab0] ;  /* 0x001ab000010c7983 */ /* 0x004ea20000300a00 */
[----:B------:R-:W-:Y:S01]  /*3f040*/  SHF.R.S32.HI R17, RZ, 0x1f, R21 ;  /* 0x0000001fff117819 */ /* 0x000fe20000011415 */
[----:B------:R-:W-:-:S04]  /*3f050*/  IMAD.MOV.U32 R15, RZ, RZ, R25 ;  /* 0x000000ffff0f7224 */ /* 0x000fc800078e0019 */
[----:B------:R-:W-:Y:S01]  /*3f060*/  IMAD.X R25, R17, 0x1, R2, P3 ;  /* 0x0000000111197824 */ /* 0x000fe200018e0602 */
[----:B--2---:R2:W-:Y:S02]  /*3f070*/  STL.64 [R1+0x1a98], R12 ;  /* 0x001a980c01007387 */ /* 0x0045e40000100a00 */
[----:B--2---:R-:W-:Y:S02]  /*3f080*/  IADD3 R12, P2, PT, R21, R3, RZ ;  /* 0x00000003150c7210 */ /* 0x004fe40007f5e0ff */
[----:B------:R-:W2:Y:S04]  /*3f090*/  LDL.LU R21, [R1+0x1aa8] ;  /* 0x001aa80001157983 */ /* 0x000ea80000300800 */
[----:B------:R3:W-:Y:S04]  /*3f0a0*/  STL.64 [R1+0x800], R24 ;  /* 0x0008001801007387 */ /* 0x0007e80000100a00 */
[----:B------:R-:W-:Y:S04]  /*3f0b0*/  STL [R1+0x7f8], R12 ;  /* 0x0007f80c01007387 */ /* 0x000fe80000100800 */
[----:B---3--:R-:W3:Y:S01]  /*3f0c0*/  LDL.LU.64 R24, [R1+0x1aa0] ;  /* 0x001aa00001187983 */ /* 0x008ee20000300a00 */
[----:B------:R-:W-:-:S03]  /*3f0d0*/  VIADD R7, R7, UR40 ;  /* 0x0000002807077c36 */ /* 0x000fc60008000000 */
[----:B------:R-:W3:Y:S01]  /*3f0e0*/  LDL.LU R18, [R1+0x18] ;  /* 0x0000180001127983 */ /* 0x000ee20000300800 */
[----:B------:R-:W0:Y:S03]  /*3f0f0*/  LDCU UR40, c[0x0][0x39c] ;  /* 0x00007380ff2877ac */ /* 0x000e260008000800 */
[----:B--2---:R2:W-:Y:S04]  /*3f100*/  STL.64 [R1+0x1a88], R20 ;  /* 0x001a881401007387 */ /* 0x0045e80000100a00 */
[----:B--2---:R-:W2:Y:S04]  /*3f110*/  LDL.LU R20, [R1+0x10] ;  /* 0x0000100001147983 */ /* 0x004ea80000300800 */
[----:B------:R-:W-:Y:S04]  /*3f120*/  STL [R1+0x8], R7 ;  /* 0x0000080701007387 */ /* 0x000fe80000100800 */
[----:B---3--:R3:W-:Y:S04]  /*3f130*/  STL.64 [R1+0x1a90], R24 ;  /* 0x001a901801007387 */ /* 0x0087e80000100a00 */
[----:B---3--:R4:W3:Y:S01]  /*3f140*/  LDL.64 R24, [R1+0x7f8] ;  /* 0x0007f80001187983 */ /* 0x0088e20000100a00 */
[----:B------:R-:W-:-:S02]  /*3f150*/  IMAD.MOV.U32 R21, RZ, RZ, R15 ;  /* 0x000000ffff157224 */ /* 0x000fc400078e000f */
[----:B------:R-:W-:Y:S01]  /*3f160*/  VIADD R7, R7, UR43 ;  /* 0x0000002b07077c36 */ /* 0x000fe20008000000 */
[----:B--2---:R-:W-:Y:S02]  /*3f170*/  SHF.R.S32.HI R15, RZ, 0x1f, R20 ;  /* 0x0000001fff0f7819 */ /* 0x004fe40000011414 */
[----:B------:R-:W-:-:S05]  /*3f180*/  IADD3 R12, P3, PT, R20, R0, RZ ;  /* 0x00000000140c7210 */ /* 0x000fca0007f7e0ff */
[----:B------:R-:W-:Y:S02]  /*3f190*/  IMAD.X R13, R15, 0x1, R2, P3 ;  /* 0x000000010f0d7824 */ /* 0x000fe400018e0602 */
[----:B---3--:R-:W-:-:S05]  /*3f1a0*/  IMAD.X R25, R17, 0x1, R4, P2 ;  /* 0x0000000111197824 */ /* 0x008fca00010e0604 */
[----:B------:R-:W-:Y:S04]  /*3f1b0*/  STL [R1+0x7fc], R25 ;  /* 0x0007fc1901007387 */ /* 0x000fe80000100800 */
[----:B------:R2:W-:Y:S04]  /*3f1c0*/  STL.64 [R1+0x1a80], R26 ;  /* 0x001a801a01007387 */ /* 0x0005e80000100a00 */
[----:B------:R-:W-:Y:S04]  /*3f1d0*/  STL [R1+0x4], R7 ;  /* 0x0000040701007387 */ /* 0x000fe80000100800 */
[----:B--2---:R-:W2:Y:S04]  /*3f1e0*/  LDL.LU R27, [R1+0x1c] ;  /* 0x00001c00011b7983 */ /* 0x004ea80000300800 */
[----:B------:R3:W-:Y:S04]  /*3f1f0*/  STL.64 [R1+0x7f0], R12 ;  /* 0x0007f00c01007387 */ /* 0x0007e80000100a00 */
[----:B---3--:R-:W3:Y:S01]  /*3f200*/  LDL.LU.64 R12, [R1+0x1a98] ;  /* 0x001a9800010c7983 */ /* 0x008ee20000300a00 */
[----:B------:R-:W-:Y:S01]  /*3f210*/  IADD3 R24, P2, PT, R20, R3, RZ ;  /* 0x0000000314187210 */ /* 0x000fe20007f5e0ff */
[----:B------:R-:W-:Y:S01]  /*3f220*/  VIADD R7, R7, UR76 ;  /* 0x0000004c07077c36 */ /* 0x000fe20008000000 */
[----:B------:R-:W0:Y:S03]  /*3f230*/  LDCU UR76, c[0x0][0x398] ;  /* 0x00007300ff4c77ac */ /* 0x000e260008000800 */
[----:B------:R-:W-:Y:S01]  /*3f240*/  IMAD.X R25, R15, 0x1, R4, P2 ;  /* 0x000000010f197824 */ /* 0x000fe200010e0604 */
[----:B--2---:R-:W-:-:S02]  /*3f250*/  SHF.R.S32.HI R17, RZ, 0x1f, R27 ;  /* 0x0000001fff117819 */ /* 0x004fc4000001141b */
[C---:B------:R-:W-:Y:S02]  /*3f260*/  IADD3 R20, P3, PT, R27.reuse, R0, RZ ;  /* 0x000000001b147210 */ /* 0x040fe40007f7e0ff */
[----:B------:R-:W-:-:S05]  /*3f270*/  IADD3 R26, P2, PT, R27, R3, RZ ;  /* 0x000000031b1a7210 */ /* 0x000fca0007f5e0ff */
[----:B------:R-:W-:Y:S01]  /*3f280*/  IMAD.X R27, R17, 0x1, R4, P2 ;  /* 0x00000001111b7824 */ /* 0x000fe200010e0604 */
[----:B---3--:R2:W-:Y:S04]  /*3f290*/  STL.64 [R1+0x1a78], R12 ;  /* 0x001a780c01007387 */ /* 0x0085e80000100a00 */
[----:B------:R3:W-:Y:S04]  /*3f2a0*/  STL [R1+0x14], R7 ;  /* 0x0000140701007387 */ /* 0x0007e80000100800 */
[----:B------:R0:W-:Y:S01]  /*3f2b0*/  STL.64 [R1+0x7e8], R24 ;  /* 0x0007e81801007387 */ /* 0x0001e20000100a00 */
[----:B--2---:R-:W-:-:S02]  /*3f2c0*/  IMAD.MOV.U32 R13, RZ, RZ, R21 ;  /* 0x000000ffff0d7224 */ /* 0x004fc400078e0015 */
[----:B------:R-:W-:Y:S02]  /*3f2d0*/  IMAD.X R21, R17, 0x1, R2, P3 ;  /* 0x0000000111157824 */ /* 0x000fe400018e0602 */
[----:B---3--:R-:W-:Y:S01]  /*3f2e0*/  VIADD R7, R7, UR45 ;  /* 0x0000002d07077c36 */ /* 0x008fe20008000000 */
[----:B0-----:R-:W2:Y:S04]  /*3f2f0*/  LDL.LU.64 R24, [R1+0x1a90] ;  /* 0x001a900001187983 */ /* 0x001ea80000300a00 */
[----:B------:R0:W-:Y:S04]  /*3f300*/  STL.64 [R1+0x7e0], R20 ;  /* 0x0007e01401007387 */ /* 0x0001e80000100a00 */
[----:B0-----:R-:W3:Y:S04]  /*3f310*/  LDL.LU.64 R20, [R1+0x1a88] ;  /* 0x001a880001147983 */ /* 0x001ee80000300a00 */
[----:B------:R-:W-:Y:S04]  /*3f320*/  STL [R1+0x10], R7 ;  /* 0x0000100701007387 */ /* 0x000fe80000100800 */
[----:B------:R-:W-:Y:S04]  /*3f330*/  STL.64 [R1+0x1a70], R22 ;  /* 0x001a701601007387 */ /* 0x000fe80000100a00 */
[----:B------:R0:W-:Y:S04]  /*3f340*/  STL.64 [R1+0x7d8], R26 ;  /* 0x0007d81a01007387 */ /* 0x0001e80000100a00 */
[----:B0-----:R-:W2:Y:S01]  /*3f350*/  LDL.LU.64 R26, [R1+0x1a80] ;  /* 0x001a8000011a7983 */ /* 0x001ea20000300a00 */
[----:B------:R-:W-:-:S02]  /*3f360*/  SHF.R.S32.HI R15, RZ, 0x1f, R18 ;  /* 0x0000001fff0f7819 */ /* 0x000fc40000011412 */
[C---:B------:R-:W-:Y:S01]  /*3f370*/  IADD3 R12, P3, PT, R18.reuse, R0, RZ ;  /* 0x00000000120c7210 */ /* 0x040fe20007f7e0ff */
[----:B------:R-:W-:Y:S02]  /*3f380*/  VIADD R7, R7, UR75 ;  /* 0x0000004b07077c36 */ /* 0x000fe40008000000 */
[----:B------:R-:W-:Y:S01]  /*3f390*/  IMAD.MOV.U32 R23, RZ, RZ, R13 ;  /* 0x000000ffff177224 */ /* 0x000fe200078e000d */
[----:B------:R-:W-:Y:S01]  /*3f3a0*/  IADD3 R22, P2, PT, R18, R3, RZ ;  /* 0x0000000312167210 */ /* 0x000fe20007f5e0ff */
[----:B------:R-:W0:Y:S01]  /*3f3b0*/  LDCU UR75, c[0x0][0x398] ;  /* 0x00007300ff4b77ac */ /* 0x000e220008000800 */
[----:B------:R-:W-:Y:S01]  /*3f3c0*/  IMAD.X R13, R15, 0x1, R2, P3 ;  /* 0x000000010f0d7824 */ /* 0x000fe200018e0602 */
[----:B------:R-:W-:Y:S01]  /*3f3d0*/  STL [R1+0x20], R7 ;  /* 0x0000200701007387 */ /* 0x000fe20000100800 */
[----:B---3--:R-:W-:-:S03]  /*3f3e0*/  IMAD.MOV.U32 R18, RZ, RZ, R21 ;  /* 0x000000ffff127224 */ /* 0x008fc600078e0015 */
[----:B--2---:R-:W-:Y:S04]  /*3f3f0*/  STL.64 [R1+0x1a68], R26 ;  /* 0x001a681a01007387 */ /* 0x004fe80000100a00 */
[----:B------:R-:W2:Y:S04]  /*3f400*/  LDL.LU R21, [R1+0x2c] ;  /* 0x00002c0001157983 */ /* 0x000ea80000300800 */
[----:B------:R3:W-:Y:S04]  /*3f410*/  STL.64 [R1+0x7d0], R12 ;  /* 0x0007d00c01007387 */ /* 0x0007e80000100a00 */
[----:B---3--:R-:W3:Y:S01]  /*3f420*/  LDL.LU.64 R12, [R1+0x1a78] ;  /* 0x001a7800010c7983 */ /* 0x008ee20000300a00 */
[----:B------:R-:W-:-:S02]  /*3f430*/  VIADD R7, R7, UR6 ;  /* 0x0000000607077c36 */ /* 0x000fc40008000000 */
[----:B------:R-:W-:Y:S02]  /*3f440*/  IMAD.MOV.U32 R17, RZ, RZ, R23 ;  /* 0x000000ffff117224 */ /* 0x000fe400078e0017 */
[----:B------:R-:W-:Y:S01]  /*3f450*/  IMAD.X R23, R15, 0x1, R4, P2 ;  /* 0x000000010f177824 */ /* 0x000fe200010e0604 */
[----:B------:R-:W-:Y:S01]  /*3f460*/  IADD3 R26, P3, PT, R28, R0, RZ ;  /* 0x000000001c1a7210 */ /* 0x000fe20007f7e0ff */
[----:B------:R-:W0:Y:S01]  /*3f470*/  LDCU UR6, c[0x0][0x398] ;  /* 0x00007300ff0677ac */ /* 0x000e220008000800 */
[----:B---3--:R-:W-:Y:S04]  /*3f480*/  STL.64 [R1+0x1a60], R12 ;  /* 0x001a600c01007387 */ /* 0x008fe80000100a00 */
[----:B------:R3:W-:Y:S04]  /*3f490*/  STL [R1+0x1c], R7 ;  /* 0x00001c0701007387 */ /* 0x0007e80000100800 */
[----:B------:R0:W-:Y:S04]  /*3f4a0*/  STL.64 [R1+0x7c8], R22 ;  /* 0x0007c81601007387 */ /* 0x0001e80000100a00 */
[----:B------:R1:W-:Y:S01]  /*3f4b0*/  STL [R1+0x7c0], R26 ;  /* 0x0007c01a01007387 */ /* 0x0003e20000100800 */
[----:B---3--:R-:W-:-:S02]  /*3f4c0*/  VIADD R7, R7, UR7 ;  /* 0x0000000707077c36 */ /* 0x008fc40008000000 */
[----:B------:R-:W-:Y:S01]  /*3f4d0*/  IMAD.MOV.U32 R13, RZ, RZ, R17 ;  /* 0x000000ffff0d7224 */ /* 0x000fe200078e0011 */
[----:B0-----:R-:W3:Y:S04]  /*3f4e0*/  LDL.LU.64 R22, [R1+0x1a70] ;  /* 0x001a700001167983 */ /* 0x001ee80000300a00 */
[----:B------:R-:W-:Y:S04]  /*3f4f0*/  STL [R1+0x18], R7 ;  /* 0x0000180701007387 */ /* 0x000fe80000100800 */
[----:B------:R0:W-:Y:S01]  /*3f500*/  STL.64 [R1+0x1a50], R24 ;  /* 0x001a501801007387 */ /* 0x0001e20000100a00 */
[----:B-1----:R-:W-:Y:S01]  /*3f510*/  IADD3 R26, P2, PT, R28, R3, RZ ;  /* 0x000000031c1a7210 */ /* 0x002fe20007f5e0ff */
[----:B------:R-:W1:Y:S02]  /*3f520*/  LDCU UR7, c[0x0][0x398] ;  /* 0x00007300ff0777ac */ /* 0x000e640008000800 */
[----:B0-----:R4:W2:Y:S01]  /*3f530*/  LDL.64 R24, [R1+0x7c0] ;  /* 0x0007c00001187983 */ /* 0x0018a20000100a00 */
[----:B------:R-:W-:Y:S01]  /*3f540*/  SHF.R.S32.HI R17, RZ, 0x1f, R28 ;  /* 0x0000001fff117819 */ /* 0x000fe2000001141c */
[----:B------:R-:W-:-:S02]  /*3f550*/  IMAD.MOV.U32 R28, RZ, RZ, R29 ;  /* 0x000000ffff1c7224 */ /* 0x000fc400078e001d */
[----:B------:R-:W-:Y:S01]  /*3f560*/  VIADD R7, R7, UR8 ;  /* 0x0000000807077c36 */ /* 0x000fe20008000000 */
[----:B------:R-:W3:Y:S01]  /*3f570*/  LDL.LU R29, [R1+0x38] ;  /* 0x00003800011d7983 */ /* 0x000ee20000300800 */
[----:B------:R-:W-:Y:S01]  /*3f580*/  SHF.R.S32.HI R15, RZ, 0x1f, R13 ;  /* 0x0000001fff0f7819 */ /* 0x000fe2000001140d */
[----:B------:R-:W-:Y:S01]  /*3f590*/  IMAD.X R27, R17, 0x1, R4, P2 ;  /* 0x00000001111b7824 */ /* 0x000fe200010e0604 */
[----:B------:R-:W-:Y:S01]  /*3f5a0*/  IADD3 R12, P2, PT, R13, R3, RZ ;  /* 0x000000030d0c7210 */ /* 0x000fe20007f5e0ff */
[----:B------:R-:W0:Y:S01]  /*3f5b0*/  LDCU UR8, c[0x0][0x398] ;  /* 0x00007300ff0877ac */ /* 0x000e220008000800 */
[----:B--2---:R-:W-:Y:S01]  /*3f5c0*/  IMAD.X R25, R17, 0x1, R2, P3 ;  /* 0x0000000111197824 */ /* 0x004fe200018e0602 */
[----:B------:R-:W-:-:S04]  /*3f5d0*/  IADD3 R24, P3, PT, R13, R0, RZ ;  /* 0x000000000d187210 */ /* 0x000fc80007f7e0ff */
[----:B------:R2:W-:Y:S04]  /*3f5e0*/  STL [R1+0x7c4], R25 ;  /* 0x0007c41901007387 */ /* 0x0005e80000100800 */
[----:B------:R0:W-:Y:S01]  /*3f5f0*/  STL.64 [R1+0x7b8], R26 ;  /* 0x0007b81a01007387 */ /* 0x0001e20000100a00 */
[C---:B------:R-:W-:Y:S02]  /*3f600*/  IMAD.X R13, R15.reuse, 0x1, R4, P2 ;  /* 0x000000010f0d7824 */ /* 0x040fe400010e0604 */
[----:B--2---:R-:W-:Y:S01]  /*3f610*/  IMAD.X R25, R15, 0x1, R2, P3 ;  /* 0x000000010f197824 */ /* 0x004fe200018e0602 */
[----:B0-----:R-:W2:Y:S04]  /*3f620*/  LDL.LU.64 R26, [R1+0x1a68] ;  /* 0x001a6800011a7983 */ /* 0x001ea80000300a00 */
[----:B------:R0:W-:Y:S02]  /*3f630*/  STL [R1+0x28], R7 ;  /* 0x0000280701007387 */ /* 0x0001e40000100800 */
[----:B0-----:R-:W-:Y:S01]  /*3f640*/  VIADD R7, R7, UR9 ;  /* 0x0000000907077c36 */ /* 0x001fe20008000000 */
[----:B------:R-:W-:-:S02]  /*3f650*/  SHF.R.S32.HI R17, RZ, 0x1f, R21 ;  /* 0x0000001fff117819 */ /* 0x000fc40000011415 */
[----:B---3--:R-:W-:Y:S01]  /*3f660*/  SHF.R.S32.HI R15, RZ, 0x1f, R29 ;  /* 0x0000001fff0f7819 */ /* 0x008fe2000001141d */
[----:B------:R-:W0:Y:S01]  /*3f670*/  LDCU UR9, c[0x0][0x398] ;  /* 0x00007300ff0977ac */ /* 0x000e220008000800 */
[----:B------:R-:W-:Y:S04]  /*3f680*/  STL [R1+0x24], R7 ;  /* 0x0000240701007387 */ /* 0x000fe80000100800 */
[----:B------:R-:W-:Y:S04]  /*3f690*/  STL.64 [R1+0x7b0], R24 ;  /* 0x0007b01801007387 */ /* 0x000fe80000100a00 */
[----:B------:R3:W-:Y:S04]  /*3f6a0*/  STL.64 [R1+0x7a8], R12 ;  /* 0x0007a80c01007387 */ /* 0x0007e80000100a00 */
[----:B---3--:R-:W3:Y:S01]  /*3f6b0*/  LDL.LU.64 R12, [R1+0x1a60] ;  /* 0x001a6000010c7983 */ /* 0x008ee20000300a00 */
[----:B------:R-:W-:Y:S01]  /*3f6c0*/  IADD3 R24, P3, PT, R21, R0, RZ ;  /* 0x0000000015187210 */ /* 0x000fe20007f7e0ff */
[----:B------:R-:W-:Y:S01]  /*3f6d0*/  VIADD R7, R7, UR10 ;  /* 0x0000000a07077c36 */ /* 0x000fe20008000000 */
[----:B------:R-:W0:Y:S03]  /*3f6e0*/  LDCU UR10, c[0x0][0x398] ;  /* 0x00007300ff0a77ac */ /* 0x000e260008000800 */
[----:B------:R-:W-:Y:S01]  /*3f6f0*/  IMAD.X R25, R17, 0x1, R2, P3 ;  /* 0x0000000111197824 */ /* 0x000fe200018e0602 */
[----:B---3--:R3:W-:Y:S04]  /*3f700*/  STL.64 [R1+0x1a48], R12 ;  /* 0x001a480c01007387 */ /* 0x0087e80000100a00 */
[----:B------:R0:W-:Y:S01]  /*3f710*/  STL [R1+0x34], R7 ;  /* 0x0000340701007387 */ /* 0x0001e20000100800 */
[----:B---3--:R-:W-:Y:S01]  /*3f720*/  IADD3 R12, P2, PT, R21, R3, RZ ;  /* 0x00000003150c7210 */ /* 0x008fe20007f5e0ff */
[----:B0-----:R-:W-:-:S02]  /*3f730*/  VIADD R7, R7, UR11 ;  /* 0x0000000b07077c36 */ /* 0x001fc40008000000 */
[----:B------:R-:W3:Y:S04]  /*3f740*/  LDL.LU R21, [R1+0x1a58] ;  /* 0x001a580001157983 */ /* 0x000ee80000300800 */
[----:B------:R0:W-:Y:S01]  /*3f750*/  STL.64 [R1+0x7a0], R24 ;  /* 0x0007a01801007387 */ /* 0x0001e20000100a00 */
[----:B------:R-:W-:Y:S01]  /*3f760*/  IMAD.X R13, R17, 0x1, R4, P2 ;  /* 0x00000001110d7824 */ /* 0x000fe200010e0604 */
[----:B------:R-:W1:Y:S02]  /*3f770*/  LDCU UR11, c[0x0][0x398] ;  /* 0x00007300ff0b77ac */ /* 0x000e640008000800 */
[----:B0-----:R-:W4:Y:S04]  /*3f780*/  LDL.LU.64 R24, [R1+0x1a50] ;  /* 0x001a500001187983 */ /* 0x001f280000300a00 */
[----:B------:R-:W-:Y:S04]  /*3f790*/  STL [R1+0x30], R7 ;  /* 0x0000300701007387 */ /* 0x000fe80000100800 */
[----:B------:R0:W-:Y:S04]  /*3f7a0*/  STL.64 [R1+0x1a30], R22 ;  /* 0x001a301601007387 */ /* 0x0001e80000100a00 */
[----:B------:R1:W-:Y:S01]  /*3f7b0*/  STL.64 [R1+0x798], R12 ;  /* 0x0007980c01007387 */ /* 0x0003e20000100a00 */
[----:B0-----:R-:W-:-:S02]  /*3f7c0*/  IADD3 R22, P3, PT, R29, R0, RZ ;  /* 0x000000001d167210 */ /* 0x001fc40007f7e0ff */
[----:B-1----:R-:W-:Y:S01]  /*3f7d0*/  IADD3 R12, P2, PT, R29, R3, RZ ;  /* 0x000000031d0c7210 */ /* 0x002fe20007f5e0ff */
[----:B------:R-:W-:Y:S02]  /*3f7e0*/  VIADD R7, R7, UR12 ;  /* 0x0000000c07077c36 */ /* 0x000fe40008000000 */
[C---:B------:R-:W-:Y:S02]  /*3f7f0*/  IMAD.X R23, R15.reuse, 0x1, R2, P3 ;  /* 0x000000010f177824 */ /* 0x040fe400018e0602 */
[----:B------:R-:W-:Y:S01]  /*3f800*/  IMAD.X R13, R15, 0x1, R4, P2 ;  /* 0x000000010f0d7824 */ /* 0x000fe200010e0604 */
[----:B------:R-:W-:Y:S04]  /*3f810*/  STL [R1+0x2c], R7 ;  /* 0x00002c0701007387 */ /* 0x000fe80000100800 */
[----:B------:R-:W-:Y:S04]  /*3f820*/  STL.64 [R1+0x790], R22 ;  /* 0x0007901601007387 */ /* 0x000fe80000100a00 */
[----:B--2---:R-:W-:Y:S04]  /*3f830*/  STL.64 [R1+0x1a38], R26 ;  /* 0x001a381a01007387 */ /* 0x004fe80000100a00 */
[----:B------:R0:W-:Y:S04]  /*3f840*/  STL.64 [R1+0x788], R12 ;  /* 0x0007880c01007387 */ /* 0x0001e80000100a00 */
[----:B0-----:R-:W2:Y:S01]  /*3f850*/  LDL.LU.64 R12, [R1+0x1a48] ;  /* 0x001a4800010c7983 */ /* 0x001ea20000300a00 */
[----:B------:R-:W-:Y:S01]  /*3f860*/  VIADD R7, R7, UR13 ;  /* 0x0000000d07077c36 */ /* 0x000fe20008000000 */
[----:B------:R-:W-:-:S02]  /*3f870*/  SHF.R.S32.HI R15, RZ, 0x1f, R9 ;  /* 0x0000001fff0f7819 */ /* 0x000fc40000011409 */
[----:B---3--:R-:W-:Y:S02]  /*3f880*/  SHF.R.S32.HI R17, RZ, 0x1f, R21 ;  /* 0x0000001fff117819 */ /* 0x008fe40000011415 */
[C---:B------:R-:W-:Y:S02]  /*3f890*/  IADD3 R22, P3, PT, R21.reuse, R0, RZ ;  /* 0x0000000015167210 */ /* 0x040fe40007f7e0ff */
[----:B------:R-:W-:Y:S01]  /*3f8a0*/  IADD3 R26, P2, PT, R21, R3, RZ ;  /* 0x00000003151a7210 */ /* 0x000fe20007f5e0ff */
[----:B------:R-:W-:Y:S01]  /*3f8b0*/  IMAD.MOV.U32 R29, RZ, RZ, R19 ;  /* 0x000000ffff1d7224 */ /* 0x000fe200078e0013 */
[----:B------:R-:W3:Y:S04]  /*3f8c0*/  LDL.LU R21, [R1+0x1a40] ;  /* 0x001a400001157983 */ /* 0x000ee80000300800 */
[----:B------:R0:W-:Y:S01]  /*3f8d0*/  STL [R1+0x3c], R7 ;  /* 0x00003c0701007387 */ /* 0x0001e20000100800 */
[----:B------:R-:W-:Y:S01]  /*3f8e0*/  IMAD.X R23, R17, 0x1, R2, P3 ;  /* 0x0000000111177824 */ /* 0x000fe200018e0602 */
[----:B------:R-:W1:Y:S01]  /*3f8f0*/  LDCU.64 UR12, c[0x0][0x398] ;  /* 0x00007300ff0c77ac */ /* 0x000e620008000a00 */
[----:B0-----:R-:W-:Y:S01]  /*3f900*/  VIADD R7, R7, UR14 ;  /* 0x0000000e07077c36 */ /* 0x001fe20008000000 */
[----:B--2---:R0:W-:Y:S04]  /*3f910*/  STL.64 [R1+0x1a28], R12 ;  /* 0x001a280c01007387 */ /* 0x0041e80000100a00 */
[----:B------:R2:W-:Y:S01]  /*3f920*/  STL [R1+0x778], R26 ;  /* 0x0007781a01007387 */ /* 0x0005e20000100800 */
[----:B0-----:R-:W-:-:S02]  /*3f930*/  IMAD.MOV.U32 R12, RZ, RZ, R26 ;  /* 0x000000ffff0c7224 */ /* 0x001fc400078e001a */
[----:B------:R-:W-:Y:S02]  /*3f940*/  IMAD.MOV.U32 R13, RZ, RZ, R27 ;  /* 0x000000ffff0d7224 */ /* 0x000fe400078e001b */
[----:B--2---:R-:W2:Y:S04]  /*3f950*/  LDL.LU.64 R26, [R1+0x1a38] ;  /* 0x001a3800011a7983 */ /* 0x004ea80000300a00 */
[----:B------:R-:W-:Y:S04]  /*3f960*/  STL [R1+0x38], R7 ;  /* 0x0000380701007387 */ /* 0x000fe80000100800 */
[----:B------:R0:W-:Y:S01]  /*3f970*/  STL.64 [R1+0x780], R22 ;  /* 0x0007801601007387 */ /* 0x0001e20000100a00 */
[----:B------:R-:W-:Y:S01]  /*3f980*/  IMAD.X R13, R17, 0x1, R4, P2 ;  /* 0x00000001110d7824 */ /* 0x000fe200010e0604 */
[----:B0-----:R-:W-:Y:S01]  /*3f990*/  IADD3 R22, P3, PT, R9, R0, RZ ;  /* 0x0000000009167210 */ /* 0x001fe20007f7e0ff */
[----:B------:R-:W-:-:S03]  /*3f9a0*/  VIADD R7, R7, UR15 ;  /* 0x0000000f07077c36 */ /* 0x000fc60008000000 */
[----:B------:R-:W-:Y:S01]  /*3f9b0*/  STL [R1+0x77c], R13 ;  /* 0x00077c0d01007387 */ /* 0x000fe20000100800 */
[----:B------:R-:W-:Y:S02]  /*3f9c0*/  IADD3 R12, P2, PT, R9, R3, RZ ;  /* 0x00000003090c7210 */ /* 0x000fe40007f5e0ff */
[----:B------:R-:W-:Y:S01]  /*3f9d0*/  SHF.R.S32.HI R17, RZ, 0x1f, R28 ;  /* 0x0000001fff117819 */ /* 0x000fe2000001141c */
[C---:B------:R-:W-:Y:S01]  /*3f9e0*/  IMAD.X R23, R15.reuse, 0x1, R2, P3 ;  /* 0x000000010f177824 */ /* 0x040fe200018e0602 */
[----:B------:R-:W-:Y:S01]  /*3f9f0*/  STL [R1+0x48], R7 ;  /* 0x0000480701007387 */ /* 0x000fe20000100800 */
[----:B------:R-:W0:Y:S03]  /*3fa00*/  LDCU.64 UR14, c[0x0][0x398] ;  /* 0x00007300ff0e77ac */ /* 0x000e260008000a00 */
[----:B------:R1:W-:Y:S04]  /*3fa10*/  STL.64 [R1+0x770], R22 ;  /* 0x0007701601007387 */ /* 0x0003e80000100a00 */
[----:B-1----:R-:W3:Y:S01]  /*3fa20*/  LDL.LU.64 R22, [R1+0x1a30] ;  /* 0x001a300001167983 */ /* 0x002ee20000300a00 */
[----:B------:R-:W-:-:S02]  /*3fa30*/  IMAD.X R13, R15, 0x1, R4, P2 ;  /* 0x000000010f0d7824 */ /* 0x000fc400010e0604 */
[----:B------:R-:W-:Y:S01]  /*3fa40*/  VIADD R7, R7, UR16 ;  /* 0x0000001007077c36 */ /* 0x000fe20008000000 */
[----:B--2---:R-:W-:Y:S01]  /*3fa50*/  SHF.R.S32.HI R15, RZ, 0x1f, R27 ;  /* 0x0000001fff0f7819 */ /* 0x004fe2000001141b */
[----:B---3--:R-:W-:Y:S01]  /*3fa60*/  IMAD.MOV.U32 R9, RZ, RZ, R22 ;  /* 0x000000ffff097224 */ /* 0x008fe200078e0016 */
[----:B------:R-:W-:-:S04]  /*3fa70*/  IADD3 R22, P3, PT, R28, R0, RZ ;  /* 0x000000001c167210 */ /* 0x000fc80007f7e0ff */
[----:B------:R-:W-:Y:S04]  /*3fa80*/  STL.64 [R1+0x1a18], R8 ;  /* 0x001a180801007387 */ /* 0x000fe80000100a00 */
[----:B------:R1:W-:Y:S01]  /*3fa90*/  STL.64 [R1+0x768], R12 ;  /* 0x0007680c01007387 */ /* 0x0003e20000100a00 */
[----:B------:R-:W-:Y:S02]  /*3faa0*/  IMAD.MOV.U32 R19, RZ, RZ, R23 ;  /* 0x000000ffff137224 */ /* 0x000fe400078e0017 */
[----:B------:R-:W-:Y:S01]  /*3fab0*/  IMAD.X R23, R17, 0x1, R2, P3 ;  /* 0x0000000111177824 */ /* 0x000fe200018e0602 */
[----:B-1----:R-:W2:Y:S04]  /*3fac0*/  LDL.LU.64 R12, [R1+0x1a28] ;  /* 0x001a2800010c7983 */ /* 0x002ea80000300a00 */
[----:B------:R1:W-:Y:S01]  /*3fad0*/  STL [R1+0x44], R7 ;  /* 0x0000440701007387 */ /* 0x0003e20000100800 */
[----:B------:R-:W-:Y:S01]  /*3fae0*/  IADD3 R8, P2, PT, R28, R3, RZ ;  /* 0x000000031c087210 */ /* 0x000fe20007f5e0ff */
[----:B-1----:R-:W-:-:S04]  /*3faf0*/  VIADD R7, R7, UR17 ;  /* 0x0000001107077c36 */ /* 0x002fc80008000000 */
[----:B------:R-:W-:Y:S01]  /*3fb00*/  IMAD.X R9, R17, 0x1, R4, P2 ;  /* 0x0000000111097824 */ /* 0x000fe200010e0604 */
[----:B------:R-:W1:Y:S01]  /*3fb10*/  LDCU.64 UR16, c[0x0][0x398] ;  /* 0x00007300ff1077ac */ /* 0x000e620008000a00 */
[----:B------:R3:W-:Y:S04]  /*3fb20*/  STL [R1+0x40], R7 ;  /* 0x0000400701007387 */ /* 0x0007e80000100800 */
[----:B------:R0:W-:Y:S01]  /*3fb30*/  STL.64 [R1+0x760], R22 ;  /* 0x0007601601007387 */ /* 0x0001e20000100a00 */
[----:B---3--:R-:W-:Y:S01]  /*3fb40*/  VIADD R7, R7, UR18 ;  /* 0x0000001207077c36 */ /* 0x008fe20008000000 */
[----:B0-----:R-:W-:-:S04]  /*3fb50*/  IADD3 R22, P3, PT, R27, R0, RZ ;  /* 0x000000001b167210 */ /* 0x001fc80007f7e0ff */
[----:B------:R-:W-:Y:S04]  /*3fb60*/  STL [R1+0x50], R7 ;  /* 0x0000500701007387 */ /* 0x000fe80000100800 */
[----:B------:R0:W-:Y:S01]  /*3fb70*/  STL.64 [R1+0x758], R8 ;  /* 0x0007580801007387 */ /* 0x0001e20000100a00 */
[----:B------:R-:W-:-:S05]  /*3fb80*/  IMAD.X R23, R15, 0x1, R2, P3 ;  /* 0x000000010f177824 */ /* 0x000fca00018e0602 */
[----:B------:R3:W-:Y:S01]  /*3fb90*/  STL.64 [R1+0x750], R22 ;  /* 0x0007501601007387 */ /* 0x0007e20000100a00 */
[-C--:B0-----:R-:W-:Y:S01]  /*3fba0*/  IADD3 R8, P2, PT, R27, R3.reuse, RZ ;  /* 0x000000031b087210 */ /* 0x081fe20007f5e0ff */
[----:B------:R-:W-:Y:S02]  /*3fbb0*/  VIADD R7, R7, UR19 ;  /* 0x0000001307077c36 */ /* 0x000fe40008000000 */
[----:B---3--:R-:W3:Y:S02]  /*3fbc0*/  LDL.LU R23, [R1+0x1a20] ;  /* 0x001a200001177983 */ /* 0x008ee40000300800 */
[----:B------:R-:W-:Y:S02]  /*3fbd0*/  IMAD.X R9, R15, 0x1, R4, P2 ;  /* 0x000000010f097824 */ /* 0x000fe400010e0604 */
[----:B------:R-:W-:Y:S01]  /*3fbe0*/  STL [R1+0x4c], R7 ;  /* 0x00004c0701007387 */ /* 0x000fe20000100800 */
[----:B------:R-:W-:Y:S02]  /*3fbf0*/  SHF.R.S32.HI R17, RZ, 0x1f, R29 ;  /* 0x0000001fff117819 */ /* 0x000fe4000001141d */
[----:B------:R-:W-:Y:S01]  /*3fc00*/  IADD3 R22, P3, PT, R29, R0, RZ ;  /* 0x000000001d167210 */ /* 0x000fe20007f7e0ff */
[----:B------:R-:W-:Y:S01]  /*3fc10*/  IMAD.MOV.U32 R27, RZ, RZ, R11 ;  /* 0x000000ffff1b7224 */ /* 0x000fe200078e000b */
[----:B------:R0:W-:Y:S01]  /*3fc20*/  STL.64 [R1+0x748], R8 ;  /* 0x0007480801007387 */ /* 0x0001e20000100a00 */
[----:B------:R-:W1:Y:S03]  /*3fc30*/  LDCU.64 UR18, c[0x0][0x398] ;  /* 0x00007300ff1277ac */ /* 0x000e660008000a00 */
[----:B0-----:R-:W2:Y:S01]  /*3fc40*/  LDL.LU.64 R8, [R1+0x1a18] ;  /* 0x001a180001087983 */ /* 0x001ea20000300a00 */
[----:B------:R-:W-:Y:S01]  /*3fc50*/  VIADD R7, R7, UR20 ;  /* 0x0000001407077c36 */ /* 0x000fe20008000000 */
[----:B------:R-:W-:-:S04]  /*3fc60*/  IADD3 R28, P2, PT, R29, R3, RZ ;  /* 0x000000031d1c7210 */ /* 0x000fc80007f5e0ff */
[----:B------:R0:W-:Y:S01]  /*3fc70*/  STL [R1+0x5c], R7 ;  /* 0x00005c0701007387 */ /* 0x0001e20000100800 */
[----:B------:R-:W-:Y:S02]  /*3fc80*/  IMAD.X R29, R17, 0x1, R4, P2 ;  /* 0x00000001111d7824 */ /* 0x000fe400010e0604 */
[----:B0-----:R-:W-:Y:S01]  /*3fc90*/  VIADD R7, R7, UR21 ;  /* 0x0000001507077c36 */ /* 0x001fe20008000000 */
[----:B------:R-:W0:Y:S01]  /*3fca0*/  LDCU.64 UR20, c[0x0][0x398] ;  /* 0x00007300ff1477ac */ /* 0x000e220008000a00 */
[----:B---3--:R-:W-:Y:S02]  /*3fcb0*/  IMAD.MOV.U32 R11, RZ, RZ, R23 ;  /* 0x000000ffff0b7224 */ /* 0x008fe400078e0017 */
[----:B------:R-:W-:-:S05]  /*3fcc0*/  IMAD.X R23, R17, 0x1, R2, P3 ;  /* 0x0000000111177824 */ /* 0x000fca00018e0602 */
[----:B------:R3:W-:Y:S04]  /*3fcd0*/  STL.64 [R1+0x740], R22 ;  /* 0x0007401601007387 */ /* 0x0007e80000100a00 */
[----:B------:R-:W-:Y:S04]  /*3fce0*/  STL [R1+0x58], R7 ;  /* 0x0000580701007387 */ /* 0x000fe80000100800 */
[----:B------:R-:W-:Y:S01]  /*3fcf0*/  STL.64 [R1+0x738], R28 ;  /* 0x0007381c01007387 */ /* 0x000fe20000100a00 */
[----:B--2---:R-:W-:Y:S02]  /*3fd00*/  SHF.R.S32.HI R15, RZ, 0x1f, R9 ;  /* 0x0000001fff0f7819 */ /* 0x004fe40000011409 */
[----:B---3--:R-:W-:-:S05]  /*3fd10*/  IADD3 R22, P3, PT, R9, R0, RZ ;  /* 0x0000000009167210 */ /* 0x008fca0007f7e0ff */
[----:B------:R-:W-:-:S05]  /*3fd20*/  IMAD.X R23, R15, 0x1, R2, P3 ;  /* 0x000000010f177824 */ /* 0x000fca00018e0602 */
[----:B------:R2:W-:Y:S04]  /*3fd30*/  STL.64 [R1+0x730], R22 ;  /* 0x0007301601007387 */ /* 0x0005e80000100a00 */
[----:B--2---:R-:W2:Y:S01]  /*3fd40*/  LDL.LU R22, [R1+0x1a10] ;  /* 0x001a100001167983 */ /* 0x004ea20000300800 */
[----:B------:R-:W-:Y:S01]  /*3fd50*/  VIADD R7, R7, UR22 ;  /* 0x0000001607077c36 */ /* 0x000fe20008000000 */
[-C--:B------:R-:W-:Y:S02]  /*3fd60*/  IADD3 R28, P2, PT, R9, R3.reuse, RZ ;  /* 0x00000003091c7210 */ /* 0x080fe40007f5e0ff */
[----:B------:R-:W-:Y:S01]  /*3fd70*/  SHF.R.S32.HI R17, RZ, 0x1f, R18 ;  /* 0x0000001fff117819 */ /* 0x000fe20000011412 */
[----:B------:R-:W-:Y:S01]  /*3fd80*/  VIADD R9, R7, UR23 ;  /* 0x0000001707097c36 */ /* 0x000fe20008000000 */
[----:B------:R-:W-:Y:S01]  /*3fd90*/  STL [R1+0x54], R7 ;  /* 0x0000540701007387 */ /* 0x000fe20000100800 */
[----:B------:R-:W-:Y:S01]  /*3fda0*/  IMAD.X R29, R15, 0x1, R4, P2 ;  /* 0x000000010f1d7824 */ /* 0x000fe200010e0604 */
[----:B------:R-:W3:Y:S02]  /*3fdb0*/  LDCU.64 UR22, c[0x0][0x398] ;  /* 0x00007300ff1677ac */ /* 0x000ee40008000a00 */
[----:B------:R0:W-:Y:S04]  /*3fdc0*/  STL [R1+0x64], R9 ;  /* 0x0000640901007387 */ /* 0x0001e80000100800 */
[----:B------:R1:W-:Y:S01]  /*3fdd0*/  STL.64 [R1+0x728], R28 ;  /* 0x0007281c01007387 */ /* 0x0003e20000100a00 */
[----:B------:R-:W-:Y:S01]  /*3fde0*/  SHF.R.S32.HI R15, RZ, 0x1f, R27 ;  /* 0x0000001fff0f7819 */ /* 0x000fe2000001141b */
[----:B0-----:R-:W-:Y:S01]  /*3fdf0*/  VIADD R9, R9, UR24 ;  /* 0x0000001809097c36 */ /* 0x001fe20008000000 */
[----:B-1----:R-:W-:-:S04]  /*3fe00*/  IADD3 R28, P2, PT, R18, R3, RZ ;  /* 0x00000003121c7210 */ /* 0x002fc80007f5e0ff */
[----:B------:R0:W-:Y:S01]  /*3fe10*/  STL [R1+0x60], R9 ;  /* 0x0000600901007387 */ /* 0x0001e20000100800 */
[----:B------:R-:W-:Y:S02]  /*3fe20*/  IMAD.X R29, R17, 0x1, R4, P2 ;  /* 0x00000001111d7824 */ /* 0x000fe400010e0604 */
[----:B0-----:R-:W-:Y:S01]  /*3fe30*/  VIADD R9, R9, UR25 ;  /* 0x0000001909097c36 */ /* 0x001fe20008000000 */
[----:B------:R-:W0:Y:S01]  /*3fe40*/  LDCU.64 UR24, c[0x0][0x398] ;  /* 0x00007300ff1877ac */ /* 0x000e220008000a00 */
[----:B--2---:R-:W-:Y:S01]  /*3fe50*/  IMAD.MOV.U32 R7, RZ, RZ, R22 ;  /* 0x000000ffff077224 */ /* 0x004fe200078e0016 */
[----:B------:R-:W-:-:S05]  /*3fe60*/  IADD3 R22, P3, PT, R18, R0, RZ ;  /* 0x0000000012167210 */ /* 0x000fca0007f7e0ff */
[----:B------:R-:W-:-:S05]  /*3fe70*/  IMAD.X R23, R17, 0x1, R2, P3 ;  /* 0x0000000111177824 */ /* 0x000fca00018e0602 */
[----:B------:R1:W-:Y:S04]  /*3fe80*/  STL.64 [R1+0x720], R22 ;  /* 0x0007201601007387 */ /* 0x0003e80000100a00 */
[----:B------:R-:W-:Y:S04]  /*3fe90*/  STL.64 [R1+0x718], R28 ;  /* 0x0007181c01007387 */ /* 0x000fe80000100a00 */
[----:B------:R-:W-:Y:S01]  /*3fea0*/  STL [R1+0x70], R9 ;  /* 0x0000700901007387 */ /* 0x000fe20000100800 */
[----:B-1----:R-:W-:-:S05]  /*3feb0*/  IADD3 R22, P3, PT, R27, R0, RZ ;  /* 0x000000001b167210 */ /* 0x002fca0007f7e0ff */
[----:B------:R-:W-:-:S05]  /*3fec0*/  IMAD.X R23, R15, 0x1, R2, P3 ;  /* 0x000000010f177824 */ /* 0x000fca00018e0602 */
[----:B------:R1:W-:Y:S04]  /*3fed0*/  STL.64 [R1+0x710], R22 ;  /* 0x0007101601007387 */ /* 0x0003e80000100a00 */
[----:B-1----:R-:W2:Y:S01]  /*3fee0*/  LDL.LU R23, [R1+0x1a0c] ;  /* 0x001a0c0001177983 */ /* 0x002ea20000300800 */
[----:B------:R-:W-:Y:S01]  /*3fef0*/  IADD3 R28, P2, PT, R27, R3, RZ ;  /* 0x000000031b1c7210 */ /* 0x000fe20007f5e0ff */
[----:B------:R-:W-:Y:S02]  /*3ff00*/  IMAD.MOV.U32 R27, RZ, RZ, R8 ;  /* 0x000000ffff1b7224 */ /* 0x000fe400078e0008 */
[----:B------:R-:W-:Y:S01]  /*3ff10*/  VIADD R22, R9, UR26 ;  /* 0x0000001a09167c36 */ /* 0x000fe20008000000 */
[----:B------:R-:W-:Y:S02]  /*3ff20*/  SHF.R.S32.HI R17, RZ, 0x1f, R19 ;  /* 0x0000001fff117819 */ /* 0x000fe40000011413 */
[----:B------:R-:W-:Y:S01]  /*3ff30*/  IADD3 R8, P3, PT, R19, R0, RZ ;  /* 0x0000000013087210 */ /* 0x000fe20007f7e0ff */
[----:B------:R-:W-:-:S02]  /*3ff40*/  IMAD.X R29, R15, 0x1, R4, P2 ;  /* 0x000000010f1d7824 */ /* 0x000fc400010e0604 */
[----:B------:R-:W-:Y:S02]  /*3ff50*/  IMAD.MOV.U32 R18, RZ, RZ, R5 ;  /* 0x000000ffff127224 */ /* 0x000fe400078e0005 */
[----:B------:R-:W-:Y:S02]  /*3ff60*/  VIADD R5, R22, UR27 ;  /* 0x0000001b16057c36 */ /* 0x000fe40008000000 */
[----:B------:R-:W-:Y:S01]  /*3ff70*/  IMAD.X R9, R17, 0x1, R2, P3 ;  /* 0x0000000111097824 */ /* 0x000fe200018e0602 */
[----:B------:R-:W-:Y:S01]  /*3ff80*/  SHF.R.S32.HI R15, RZ, 0x1f, R6 ;  /* 0x0000001fff0f7819 */ /* 0x000fe20000011406 */
[----:B------:R-:W1:Y:S01]  /*3ff90*/  LDCU.64 UR26, c[0x0][0x398] ;  /* 0x00007300ff1a77ac */ /* 0x000e620008000a00 */
[----:B--2---:R-:W-:Y:S04]  /*3ffa0*/  STL.64 [R1+0x19f8], R22 ;  /* 0x0019f81601007387 */ /* 0x004fe80000100a00 */
[----:B------:R2:W-:Y:S04]  /*3ffb0*/  STL.64 [R1+0x708], R28 ;  /* 0x0007081c01007387 */ /* 0x0005e80000100a00 */
[----:B------:R-:W-:Y:S04]  /*3ffc0*/  STL [R1+0x68], R5 ;  /* 0x0000680501007387 */ /* 0x000fe80000100800 */
[----:B------:R0:W-:Y:S01]  /*3ffd0*/  STL.64 [R1+0x700], R8 ;  /* 0x0007000801007387 */ /* 0x0001e20000100a00 */
[----:B--2---:R-:W-:-:S02]  /*3ffe0*/  IADD3 R28, P2, PT, R19, R3, RZ ;  /* 0x00000003131c7210 */ /* 0x004fc40007f5e0ff */
[C---:B0-----:R-:W-:Y:S01]  /*3fff0*/  IADD3 R8, P3, PT, R6.reuse, R0, RZ ;  /* 0x0000000006087210 */ /* 0x041fe20007f7e0ff */
[----:B------:R-:W-:Y:S02]  /*40000*/  VIADD R5, R5, UR28 ;  /* 0x0000001c05057c36 */ /* 0x000fe40008000000 */
[----:B------:R-:W-:Y:S02]  /*40010*/  IMAD.MOV.U32 R19, RZ, RZ, R7 ;  /* 0x000000ffff137224 */ /* 0x000fe400078e0007 */
[----:B------:R-:W-:Y:S01]  /*40020*/  IMAD.X R29, R17, 0x1, R4, P2 ;  /* 0x00000001111d7824 */ /* 0x000fe200010e0604 */
[----:B------:R-:W-:Y:S01]  /*40030*/  IADD3 R6, P2, PT, R6, R3, RZ ;  /* 0x0000000306067210 */ /* 0x000fe20007f5e0ff */
[----:B------:R-:W-:Y:S01]  /*40040*/  IMAD.X R9, R15, 0x1, R2, P3 ;  /* 0x000000010f097824 */ /* 0x000fe200018e0602 */
[----:B------:R0:W-:Y:S04]  /*40050*/  STL [R1+0x78], R5 ;  /* 0x0000780501007387 */ /* 0x0001e80000100800 */
[----:B------:R-:W-:Y:S01]  /*40060*/  STL.64 [R1+0x6f8], R28 ;  /* 0x0006f81c01007387 */ /* 0x000fe20000100a00 */
[----:B----4-:R-:W-:-:S02]  /*40070*/  SHF.R.S32.HI R17, RZ, 0x1f, R25 ;  /* 0x0000001fff117819 */ /* 0x010fc40000011419 */
[----:B------:R-:W-:Y:S01]  /*40080*/  IADD3 R22, P3, PT, R25, R0, RZ ;  /* 0x0000000019167210 */ /* 0x000fe20007f7e0ff */
[----:B------:R2:W-:Y:S01]  /*40090*/  STL.64 [R1+0x6f0], R8 ;  /* 0x0006f00801007387 */ /* 0x0005e20000100a00 */
[----:B------:R-:W-:Y:S01]  /*400a0*/  IMAD.X R7, R15, 0x1, R4, P2 ;  /* 0x000000010f077824 */ /* 0x000fe200010e0604 */
[----:B------:R-:W4:Y:S01]  /*400b0*/  LDCU UR28, c[0x0][0x39c] ;  /* 0x00007380ff1c77ac */ /* 0x000f220008000800 */
[----:B0-----:R-:W-:Y:S02]  /*400c0*/  VIADD R5, R5, UR29 ;  /* 0x0000001d05057c36 */ /* 0x001fe40008000000 */
[----:B------:R-:W-:Y:S02]  /*400d0*/  IMAD.X R23, R17, 0x1, R2, P3 ;  /* 0x0000000111177824 */ /* 0x000fe400018e0602 */
[----:B--2---:R-:W-:Y:S01]  /*400e0*/  IMAD.MOV.U32 R9, RZ, RZ, R24 ;  /* 0x000000ffff097224 */ /* 0x004fe200078e0018 */
[----:B------:R-:W-:Y:S01]  /*400f0*/  IADD3 R24, P2, PT, R25, R3, RZ ;  /* 0x0000000319187210 */ /* 0x000fe20007f5e0ff */
[----:B------:R-:W-:Y:S04]  /*40100*/  STL [R1+0x1888], R5 ;  /* 0x0018880501007387 */ /* 0x000fe80000100800 */
[----:B------:R0:W-:Y:S01]  /*40110*/  STL.64 [R1+0x6e8], R6 ;  /* 0x0006e80601007387 */ /* 0x0001e20000100a00 */
[----:B------:R-:W-:-:S03]  /*40120*/  IMAD.X R25, R17, 0x1, R4, P2 ;  /* 0x0000000111197824 */ /* 0x000fc600010e0604 */
[----:B0-----:R-:W2:Y:S04]  /*40130*/  LDL.LU R7, [R1+0x1a08] ;  /* 0x001a080001077983 */ /* 0x001ea80000300800 */
[----:B------:R-:W-:Y:S04]  /*40140*/  STL.64 [R1+0x6e0], R22 ;  /* 0x0006e01601007387 */ /* 0x000fe80000100a00 */
[----:B------:R0:W-:Y:S04]  /*40150*/  STL.64 [R1+0x6d8], R24 ;  /* 0x0006d81801007387 */ /* 0x0001e80000100a00 */
[----:B0-----:R-:W2:Y:S01]  /*40160*/  LDL.LU.64 R24, [R1+0x1a00] ;  /* 0x001a000001187983 */ /* 0x001ea20000300a00 */
[----:B------:R-:W-:-:S02]  /*40170*/  IMAD.MOV.U32 R8, RZ, RZ, R10 ;  /* 0x000000ffff087224 */ /* 0x000fc400078e000a */
[----:B------:R-:W-:Y:S01]  /*40180*/  VIADD R10, R5, UR30 ;  /* 0x0000001e050a7c36 */ /* 0x000fe20008000000 */
[----:B------:R-:W-:Y:S02]  /*40190*/  SHF.R.S32.HI R15, RZ, 0x1f, R11 ;  /* 0x0000001fff0f7819 */ /* 0x000fe4000001140b */
[----:B------:R-:W-:Y:S01]  /*401a0*/  IADD3 R22, P3, PT, R11, R0, RZ ;  /* 0x000000000b167210 */ /* 0x000fe20007f7e0ff */
[----:B------:R-:W-:Y:S02]  /*401b0*/  IMAD.MOV.U32 R29, RZ, RZ, R12 ;  /* 0x000000ffff1d7224 */ /* 0x000fe400078e000c */
[----:B------:R-:W-:Y:S01]  /*401c0*/  VIADD R6, R10, UR31 ;  /* 0x0000001f0a067c36 */ /* 0x000fe20008000000 */
[----:B------:R-:W-:Y:S01]  /*401d0*/  SHF.R.S32.HI R17, RZ, 0x1f, R26 ;  /* 0x0000001fff117819 */ /* 0x000fe2000001141a */
[----:B------:R-:W0:Y:S01]  /*401e0*/  LDCU.64 UR30, c[0x0][0x398] ;  /* 0x00007300ff1e77ac */ /* 0x000e220008000a00 */
[----:B------:R-:W-:Y:S02]  /*401f0*/  IMAD.X R23, R15, 0x1, R2, P3 ;  /* 0x000000010f177824 */ /* 0x000fe400018e0602 */
[----:B--2---:R-:W-:-:S05]  /*40200*/  IMAD.MOV.U32 R12, RZ, RZ, R24 ;  /* 0x000000ffff0c7224 */ /* 0x004fca00078e0018 */
[----:B------:R-:W-:Y:S04]  /*40210*/  STL.64 [R1+0x19f0], R12 ;  /* 0x0019f00c01007387 */ /* 0x000fe80000100a00 */
[----:B------:R-:W-:Y:S04]  /*40220*/  STL.64 [R1+0x19d8], R6 ;  /* 0x0019d80601007387 */ /* 0x000fe80000100a00 */
[----:B------:R2:W-:Y:S04]  /*40230*/  STL.64 [R1+0x6d0], R22 ;  /* 0x0006d01601007387 */ /* 0x0005e80000100a00 */
[----:B--2---:R-:W2:Y:S01]  /*40240*/  LDL.LU.64 R22, [R1+0x19f8] ;  /* 0x0019f80001167983 */ /* 0x004ea20000300a00 */
[----:B------:R-:W-:Y:S01]  /*40250*/  IADD3 R12, P2, PT, R11, R3, RZ ;  /* 0x000000030b0c7210 */ /* 0x000fe20007f5e0ff */
[----:B------:R-:W-:-:S02]  /*40260*/  VIADD R24, R6, UR32 ;  /* 0x0000002006187c36 */ /* 0x000fc40008000000 */
[----:B------:R-:W-:Y:S01]  /*40270*/  IMAD.MOV.U32 R7, RZ, RZ, R18 ;  /* 0x000000ffff077224 */ /* 0x000fe200078e0012 */
[----:B------:R-:W-:Y:S01]  /*40280*/  IADD3 R18, P3, PT, R26, R0, RZ ;  /* 0x000000001a127210 */ /* 0x000fe20007f7e0ff */
[----:B------:R-:W-:Y:S01]  /*40290*/  IMAD.X R13, R15, 0x1, R4, P2 ;  /* 0x000000010f0d7824 */ /* 0x000fe200010e0604 */
[----:B------:R0:W-:Y:S01]  /*402a0*/  STL.64 [R1+0x19e0], R24 ;  /* 0x0019e01801007387 */ /* 0x0001e20000100a00 */
[----:B------:R-:W-:-:S03]  /*402b0*/  SHF.R.S32.HI R15, RZ, 0x1f, R8 ;  /* 0x0000001fff0f7819 */ /* 0x000fc60000011408 */
[----:B------:R1:W-:Y:S01]  /*402c0*/  STL.64 [R1+0x6c8], R12 ;  /* 0x0006c80c01007387 */ /* 0x0003e20000100a00 */
[----:B------:R-:W-:Y:S02]  /*402d0*/  IMAD.MOV.U32 R5, RZ, RZ, R29 ;  /* 0x000000ffff057224 */ /* 0x000fe400078e001d */
[----:B0-----:R-:W-:Y:S02]  /*402e0*/  IMAD.MOV.U32 R25, RZ, RZ, R19 ;  /* 0x000000ffff197224 */ /* 0x001fe400078e0013 */
[----:B------:R-:W-:Y:S01]  /*402f0*/  IMAD.X R19, R17, 0x1, R2, P3 ;  /* 0x0000000111137824 */ /* 0x000fe200018e0602 */
[----:B------:R-:W-:Y:S02]  /*40300*/  IADD3 R28, P3, PT, R8, R0, RZ ;  /* 0x00000000081c7210 */ /* 0x000fe40007f7e0ff */
[----:B-1----:R-:W-:-:S03]  /*40310*/  IADD3 R12, P2, PT, R26, R3, RZ ;  /* 0x000000031a0c7210 */ /* 0x002fc60007f5e0ff */
[----:B------:R-:W-:Y:S02]  /*40320*/  IMAD.X R29, R15, 0x1, R2, P3 ;  /* 0x000000010f1d7824 */ /* 0x000fe400018e0602 */
[----:B------:R-:W-:Y:S01]  /*40330*/  IMAD.X R13, R17, 0x1, R4, P2 ;  /* 0x00000001110d7824 */ /* 0x000fe200010e0604 */
[----:B------:R-:W-:Y:S02]  /*40340*/  IADD3 R8, P2, PT, R8, R3, RZ ;  /* 0x0000000308087210 */ /* 0x000fe40007f5e0ff */
[----:B------:R-:W-:Y:S01]  /*40350*/  SHF.R.S32.HI R17, RZ, 0x1f, R7 ;  /* 0x0000001fff117819 */ /* 0x000fe20000011407 */
[----:B--2---:R-:W-:Y:S02]  /*40360*/  IMAD.MOV.U32 R11, RZ, RZ, R23 ;  /* 0x000000ffff0b7224 */ /* 0x004fe400078e0017 */
[----:B------:R-:W-:Y:S01]  /*40370*/  VIADD R23, R24, UR33 ;  /* 0x0000002118177c36 */ /* 0x000fe20008000000 */
[----:B------:R-:W0:Y:S03]  /*40380*/  LDCU.64 UR32, c[0x0][0x398] ;  /* 0x00007300ff2077ac */ /* 0x000e260008000a00 */
[----:B------:R-:W-:Y:S01]  /*40390*/  VIADD R26, R23, UR34 ;  /* 0x00000022171a7c36 */ /* 0x000fe20008000000 */
[----:B------:R1:W-:Y:S04]  /*403a0*/  STL.64 [R1+0x1948], R22 ;  /* 0x0019481601007387 */ /* 0x0003e80000100a00 */
[----:B------:R2:W-:Y:S04]  /*403b0*/  STL.64 [R1+0x6c0], R18 ;  /* 0x0006c01201007387 */ /* 0x0005e80000100a00 */
[----:B------:R-:W-:Y:S04]  /*403c0*/  STL [R1+0x199c], R26 ;  /* 0x00199c1a01007387 */ /* 0x000fe80000100800 */
[----:B------:R0:W-:Y:S01]  /*403d0*/  STL.64 [R1+0x6b8], R12 ;  /* 0x0006b80c01007387 */ /* 0x0001e20000100a00 */
[----:B-1----:R-:W-:-:S02]  /*403e0*/  VIADD R23, R26, UR35 ;  /* 0x000000231a177c36 */ /* 0x002fc40008000000 */
[----:B--2---:R-:W-:Y:S02]  /*403f0*/  IMAD.MOV.U32 R19, RZ, RZ, R9 ;  /* 0x000000ffff137224 */ /* 0x004fe400078e0009 */
[--C-:B------:R-:W-:Y:S01]  /*40400*/  IMAD.X R9, R15, 0x1, R4.reuse, P2 ;  /* 0x000000010f097824 */ /* 0x100fe200010e0604 */
[----:B0-----:R-:W2:Y:S04]  /*40410*/  LDL.LU.64 R12, [R1+0x19f0] ;  /* 0x0019f000010c7983 */ /* 0x001ea80000300a00 */
[----:B------:R0:W-:Y:S01]  /*40420*/  STL.64 [R1+0x6b0], R28 ;  /* 0x0006b01c01007387 */ /* 0x0001e20000100a00 */
[----:B------:R-:W-:Y:S01]  /*40430*/  VIADD R18, R23, UR36 ;  /* 0x0000002417127c36 */ /* 0x000fe20008000000 */
[C---:B------:R-:W-:Y:S02]  /*40440*/  IADD3 R6, P2, PT, R7.reuse, R3, RZ ;  /* 0x0000000307067210 */ /* 0x040fe40007f5e0ff */
[----:B------:R1:W-:Y:S01]  /*40450*/  STL.64 [R1+0x6a8], R8 ;  /* 0x0006a80801007387 */ /* 0x0003e20000100a00 */
[----:B------:R-:W2:Y:S01]  /*40460*/  LDCU.64 UR34, c[0x0][0x398] ;  /* 0x00007300ff2277ac */ /* 0x000ea20008000a00 */
[----:B0-----:R-:W-:Y:S01]  /*40470*/  IADD3 R28, P3, PT, R7, R0, RZ ;  /* 0x00000000071c7210 */ /* 0x001fe20007f7e0ff */
[----:B------:R-:W-:-:S02]  /*40480*/  IMAD.X R7, R17, 0x1, R4, P2 ;  /* 0x0000000111077824 */ /* 0x000fc400010e0604 */
[----:B-1----:R-:W-:Y:S01]  /*40490*/  VIADD R8, R18, UR37 ;  /* 0x0000002512087c36 */ /* 0x002fe20008000000 */
[----:B------:R-:W3:Y:S01]  /*404a0*/  LDL.LU R9, [R1+0x19ec] ;  /* 0x0019ec0001097983 */ /* 0x000ee20000300800 */
[----:B------:R-:W-:Y:S01]  /*404b0*/  IMAD.X R29, R17, 0x1, R2, P3 ;  /* 0x00000001111d7824 */ /* 0x000fe200018e0602 */
[----:B------:R-:W-:Y:S02]  /*404c0*/  SHF.R.S32.HI R15, RZ, 0x1f, R27 ;  /* 0x0000001fff0f7819 */ /* 0x000fe4000001141b */
[----:B------:R-:W-:Y:S01]  /*404d0*/  IADD3 R24, P3, PT, R27, R0, RZ ;  /* 0x000000001b187210 */ /* 0x000fe20007f7e0ff */
[----:B------:R-:W-:Y:S01]  /*404e0*/  IMAD.MOV.U32 R22, RZ, RZ, R19 ;  /* 0x000000ffff167224 */ /* 0x000fe200078e0013 */
[----:B------:R-:W0:Y:S01]  /*404f0*/  LDCU.64 UR36, c[0x0][0x398] ;  /* 0x00007300ff2477ac */ /* 0x000e220008000a00 */
[----:B------:R1:W-:Y:S01]  /*40500*/  STL.64 [R1+0x6a0], R28 ;  /* 0x0006a01c01007387 */ /* 0x0003e20000100a00 */
[----:B------:R-:W-:-:S03]  /*40510*/  SHF.R.S32.HI R17, RZ, 0x1f, R5 ;  /* 0x0000001fff117819 */ /* 0x000fc60000011405 */
[----:B-1----:R-:W3:Y:S04]  /*40520*/  LDL.LU R28, [R1+0x19e8] ;  /* 0x0019e800011c7983 */ /* 0x002ee80000300800 */
[----:B------:R1:W-:Y:S04]  /*40530*/  STL [R1+0x19c8], R8 ;  /* 0x0019c80801007387 */ /* 0x0003e80000100800 */
[----:B------:R0:W-:Y:S01]  /*40540*/  STL.64 [R1+0x698], R6 ;  /* 0x0006980601007387 */ /* 0x0001e20000100a00 */
[----:B------:R-:W-:Y:S02]  /*40550*/  VIADD R29, R8, UR46 ;  /* 0x0000002e081d7c36 */ /* 0x000fe40008000000 */
[----:B-1----:R-:W-:-:S02]  /*40560*/  IMAD.MOV.U32 R8, RZ, RZ, R25 ;  /* 0x000000ffff087224 */ /* 0x002fc400078e0019 */
[----:B------:R-:W-:Y:S01]  /*40570*/  IMAD.X R25, R15, 0x1, R2, P3 ;  /* 0x000000010f197824 */ /* 0x000fe200018e0602 */
[----:B0-----:R-:W-:-:S04]  /*40580*/  IADD3 R6, P2, PT, R27, R3, RZ ;  /* 0x000000031b067210 */ /* 0x001fc80007f5e0ff */
[----:B------:R0:W-:Y:S01]  /*40590*/  STL.64 [R1+0x690], R24 ;  /* 0x0006901801007387 */ /* 0x0001e20000100a00 */
[----:B------:R-:W-:Y:S02]  /*405a0*/  IMAD.X R7, R15, 0x1, R4, P2 ;  /* 0x000000010f077824 */ /* 0x000fe400010e0604 */
[----:B------:R-:W-:Y:S01]  /*405b0*/  VIADD R27, R29, UR47 ;  /* 0x0000002f1d1b7c36 */ /* 0x000fe20008000000 */
[----:B0-----:R-:W-:Y:S02]  /*405c0*/  IADD3 R24, P3, PT, R5, R0, RZ ;  /* 0x0000000005187210 */ /* 0x001fe40007f7e0ff */
[----:B------:R0:W-:Y:S01]  /*405d0*/  STL.64 [R1+0x688], R6 ;  /* 0x0006880601007387 */ /* 0x0001e20000100a00 */
[----:B------:R-:W-:Y:S01]  /*405e0*/  VIADD R26, R27, UR48 ;  /* 0x000000301b1a7c36 */ /* 0x000fe20008000000 */
[----:B------:R-:W-:Y:S01]  /*405f0*/  SHF.R.S32.HI R15, RZ, 0x1f, R8 ;  /* 0x0000001fff0f7819 */ /* 0x000fe20000011408 */
[----:B------:R-:W1:Y:S01]  /*40600*/  LDCU.64 UR46, c[0x0][0x398] ;  /* 0x00007300ff2e77ac */ /* 0x000e620008000a00 */
[----:B------:R-:W-:Y:S01]  /*40610*/  IMAD.X R25, R17, 0x1, R2, P3 ;  /* 0x0000000111197824 */ /* 0x000fe200018e0602 */
[----:B0-----:R-:W-:-:S04]  /*40620*/  IADD3 R6, P2, PT, R5, R3, RZ ;  /* 0x0000000305067210 */ /* 0x001fc80007f5e0ff */
[----:B------:R0:W-:Y:S01]  /*40630*/  STL.64 [R1+0x680], R24 ;  /* 0x0006801801007387 */ /* 0x0001e20000100a00 */
[----:B------:R-:W-:-:S03]  /*40640*/  IMAD.X R7, R17, 0x1, R4, P2 ;  /* 0x0000000111077824 */ /* 0x000fc600010e0604 */
[----:B0-----:R-:W3:Y:S04]  /*40650*/  LDL.LU.64 R24, [R1+0x19e0] ;  /* 0x0019e00001187983 */ /* 0x001ee80000300a00 */
[----:B------:R-:W-:Y:S04]  /*40660*/  STL.64 [R1+0x19a0], R26 ;  /* 0x0019a01a01007387 */ /* 0x000fe80000100a00 */
[----:B------:R0:W-:Y:S04]  /*40670*/  STL.64 [R1+0x678], R6 ;  /* 0x0006780601007387 */ /* 0x0001e80000100a00 */
[----:B0-----:R-:W3:Y:S01]  /*40680*/  LDL.LU.64 R6, [R1+0x19d8] ;  /* 0x0019d80001067983 */ /* 0x001ee20000300a00 */
[----:B------:R-:W-:Y:S01]  /*40690*/  VIADD R19, R26, UR49 ;  /* 0x000000311a137c36 */ /* 0x000fe20008000000 */
[C---:B------:R-:W-:Y:S01]  /*406a0*/  IADD3 R26, P3, PT, R8.reuse, R0, RZ ;  /* 0x00000000081a7210 */ /* 0x040fe20007f7e0ff */
[----:B------:R-:W0:Y:S04]  /*406b0*/  LDCU.64 UR48, c[0x0][0x398] ;  /* 0x00007300ff3077ac */ /* 0x000e280008000a00 */
[----:B------:R-:W-:Y:S01]  /*406c0*/  IMAD.X R27, R15, 0x1, R2, P3 ;  /* 0x000000010f1b7824 */ /* 0x000fe200018e0602 */
[----:B------:R1:W-:Y:S04]  /*406d0*/  STL.64 [R1+0x19a8], R18 ;  /* 0x0019a81201007387 */ /* 0x0003e80000100a00 */
[----:B------:R0:W-:Y:S01]  /*406e0*/  STL.64 [R1+0x670], R26 ;  /* 0x0006701a01007387 */ /* 0x0001e20000100a00 */
[----:B-1----:R-:W-:Y:S01]  /*406f0*/  IADD3 R18, P2, PT, R8, R3, RZ ;  /* 0x0000000308127210 */ /* 0x002fe20007f5e0ff */
[----:B0-----:R-:W-:-:S05]  /*40700*/  IMAD.MOV.U32 R27, RZ, RZ, R23 ;  /* 0x000000ffff1b7224 */ /* 0x001fca00078e0017 */
[----:B------:R0:W-:Y:S01]  /*40710*/  STL [R1+0x19cc], R27 ;  /* 0x0019cc1b01007387 */ /* 0x0001e20000100800 */
[----:B------:R-:W-:Y:S02]  /*40720*/  VIADD R5, R19, UR50 ;  /* 0x0000003213057c36 */ /* 0x000fe40008000000 */
[----:B------:R-:W-:Y:S01]  /*40730*/  IMAD.X R19, R15, 0x1, R4, P2 ;  /* 0x000000010f137824 */ /* 0x000fe200010e0604 */
[----:B--2---:R-:W-:Y:S02]  /*40740*/  SHF.R.S32.HI R17, RZ, 0x1f, R12 ;  /* 0x0000001fff117819 */ /* 0x004fe4000001140c */
[----:B------:R-:W-:-:S05]  /*40750*/  IADD3 R26, P2, PT, R12, R3, RZ ;  /* 0x000000030c1a7210 */ /* 0x000fca0007f5e0ff */
[----:B0-----:R-:W-:Y:S02]  /*40760*/  IMAD.X R27, R17, 0x1, R4, P2 ;  /* 0x00000001111b7824 */ /* 0x001fe400010e0604 */
[----:B---3--:R-:W-:-:S05]  /*40770*/  IMAD.MOV.U32 R8, RZ, RZ, R6 ;  /* 0x000000ffff087224 */ /* 0x008fca00078e0006 */
[----:B------:R0:W-:Y:S04]  /*40780*/  STL.64 [R1+0x19d0], R8 ;  /* 0x0019d00801007387 */ /* 0x0001e80000100a00 */
[----:B------:R-:W-:Y:S01]  /*40790*/  STL.64 [R1+0x668], R18 ;  /* 0x0006681201007387 */ /* 0x000fe20000100a00 */
[----:B0-----:R-:W-:-:S05]  /*407a0*/  IADD3 R8, P3, PT, R12, R0, RZ ;  /* 0x000000000c087210 */ /* 0x001fca0007f7e0ff */
[----:B------:R-:W-:Y:S01]  /*407b0*/  IMAD.X R9, R17, 0x1, R2, P3 ;  /* 0x0000000111097824 */ /* 0x000fe200018e0602 */
[----:B------:R-:W-:-:S04]  /*407c0*/  SHF.R.S32.HI R15, RZ, 0x1f, R25 ;  /* 0x0000001fff0f7819 */ /* 0x000fc80000011419 */
[----:B------:R0:W-:Y:S04]  /*407d0*/  STL.64 [R1+0x660], R8 ;  /* 0x0006600801007387 */ /* 0x0001e80000100a00 */
[----:B------:R-:W-:Y:S04]  /*407e0*/  STL.64 [R1+0x658], R26 ;  /* 0x0006581a01007387 */ /* 0x000fe80000100a00 */
[----:B------:R-:W-:Y:S01]  /*407f0*/  STL.64 [R1+0x19c0], R20 ;  /* 0x0019c01401007387 */ /* 0x000fe20000100a00 */
[----:B0-----:R-:W-:-:S05]  /*40800*/  IADD3 R8, P3, PT, R25, R0, RZ ;  /* 0x0000000019087210 */ /* 0x001fca0007f7e0ff */
[----:B------:R-:W-:-:S05]  /*40810*/  IMAD.X R9, R15, 0x1, R2, P3 ;  /* 0x000000010f097824 */ /* 0x000fca00018e0602 */
[----:B------:R0:W-:Y:S04]  /*40820*/  STL.64 [R1+0x650], R8 ;  /* 0x0006500801007387 */ /* 0x0001e80000100a00 */
[----:B0-----:R-:W2:Y:S01]  /*40830*/  LDL.LU.64 R8, [R1+0x19d0] ;  /* 0x0019d00001087983 */ /* 0x001ea20000300a00 */
[----:B------:R-:W-:-:S05]  /*40840*/  IADD3 R26, P2, PT, R25, R3, RZ ;  /* 0x00000003191a7210 */ /* 0x000fca0007f5e0ff */
[----:B------:R-:W-:Y:S01]  /*40850*/  IMAD.X R27, R15, 0x1, R4, P2 ;  /* 0x000000010f1b7824 */ /* 0x000fe200010e0604 */
[----:B------:R-:W-:Y:S02]  /*40860*/  SHF.R.S32.HI R17, RZ, 0x1f, R22 ;  /* 0x0000001fff117819 */ /* 0x000fe40000011416 */
[C---:B------:R-:W-:Y:S02]  /*40870*/  IADD3 R20, P3, PT, R22.reuse, R0, RZ ;  /* 0x0000000016147210 */ /* 0x040fe40007f7e0ff */
[----:B------:R0:W-:Y:S03]  /*40880*/  STL.64 [R1+0x648], R26 ;  /* 0x0006481a01007387 */ /* 0x0001e60000100a00 */
[----:B------:R-:W-:Y:S01]  /*40890*/  IMAD.X R21, R17, 0x1, R2, P3 ;  /* 0x0000000111157824 */ /* 0x000fe200018e0602 */
[----:B0-----:R-:W-:-:S04]  /*408a0*/  IADD3 R26, P2, PT, R22, R3, RZ ;  /* 0x00000003161a7210 */ /* 0x001fc80007f5e0ff */
[----:B------:R0:W-:Y:S01]  /*408b0*/  STL.64 [R1+0x640], R20 ;  /* 0x0006401401007387 */ /* 0x0001e20000100a00 */
[----:B------:R-:W-:Y:S01]  /*408c0*/  IMAD.X R27, R17, 0x1, R4, P2 ;  /* 0x00000001111b7824 */ /* 0x000fe200010e0604 */
[----:B------:R-:W-:-:S04]  /*408d0*/  SHF.R.S32.HI R15, RZ, 0x1f, R28 ;  /* 0x0000001fff0f7819 */ /* 0x000fc8000001141c */
[----:B------:R1:W-:Y:S01]  /*408e0*/  STL.64 [R1+0x638], R26 ;  /* 0x0006381a01007387 */ /* 0x0003e20000100a00 */
[----:B0-----:R-:W-:-:S03]  /*408f0*/  IADD3 R20, P3, PT, R28, R0, RZ ;  /* 0x000000001c147210 */ /* 0x001fc60007f7e0ff */
[----:B-1----:R-:W3:Y:S01]  /*40900*/  LDL.LU R27, [R1+0x19cc] ;  /* 0x0019cc00011b7983 */ /* 0x002ee20000300800 */
[----:B--2---:R-:W-:Y:S01]  /*40910*/  IMAD.MOV.U32 R19, RZ, RZ, R8 ;  /* 0x000000ffff137224 */ /* 0x004fe200078e0008 */
[----:B------:R-:W-:-:S05]  /*40920*/  IADD3 R8, P2, PT, R28, R3, RZ ;  /* 0x000000031c087210 */ /* 0x000fca0007f5e0ff */
[----:B------:R0:W-:Y:S04]  /*40930*/  STL [R1+0x628], R8 ;  /* 0x0006280801007387 */ /* 0x0001e80000100800 */
[----:B0-----:R-:W2:Y:S04]  /*40940*/  LDL.LU R8, [R1+0x19c8] ;  /* 0x0019c80001087983 */ /* 0x001ea80000300800 */
[----:B------:R0:W-:Y:S04]  /*40950*/  STL [R1+0x19b0], R29 ;  /* 0x0019b01d01007387 */ /* 0x0001e80000100800 */
[----:B0-----:R0:W4:Y:S01]  /*40960*/  LDL.64 R28, [R1+0x628] ;  /* 0x00062800011c7983 */ /* 0x0011220000100a00 */
[----:B------:R-:W-:-:S02]  /*40970*/  VIADD R6, R5, UR51 ;  /* 0x0000003305067c36 */ /* 0x000fc40008000000 */
[----:B------:R-:W-:Y:S02]  /*40980*/  IMAD.MOV.U32 R23, RZ, RZ, R7 ;  /* 0x000000ffff177224 */ /* 0x000fe400078e0007 */
[----:B------:R-:W-:Y:S02]  /*40990*/  IMAD.MOV.U32 R22, RZ, RZ, R24 ;  /* 0x000000ffff167224 */ /* 0x000fe400078e0018 */
[----:B------:R-:W-:Y:S02]  /*409a0*/  IMAD.X R21, R15, 0x1, R2, P3 ;  /* 0x000000010f157824 */ /* 0x000fe400018e0602 */
[----:B------:R-:W-:Y:S01]  /*409b0*/  VIADD R18, R6, UR52 ;  /* 0x0000003406127c36 */ /* 0x000fe20008000000 */
[----:B------:R-:W1:Y:S03]  /*409c0*/  LDCU.64 UR50, c[0x0][0x398] ;  /* 0x00007300ff3277ac */ /* 0x000e660008000a00 */
[----:B------:R-:W-:Y:S01]  /*409d0*/  VIADD R12, R18, UR53 ;  /* 0x00000035120c7c36 */ /* 0x000fe20008000000 */
[----:B------:R-:W-:Y:S01]  /*409e0*/  SHF.R.S32.HI R17, RZ, 0x1f, R23 ;  /* 0x0000001fff117819 */ /* 0x000fe20000011417 */
[----:B------:R-:W0:Y:S02]  /*409f0*/  LDCU.64 UR52, c[0x0][0x398] ;  /* 0x00007300ff3477ac */ /* 0x000e240008000a00 */
[----:B------:R-:W-:-:S04]  /*40a00*/  VIADD R7, R12, UR54 ;  /* 0x000000360c077c36 */ /* 0x000fc80008000000 */
[----:B------:R-:W-:Y:S02]  /*40a10*/  VIADD R25, R7, UR55 ;  /* 0x0000003707197c36 */ /* 0x000fe40008000000 */
[----:B---3--:R-:W-:Y:S01]  /*40a20*/  IMAD.MOV.U32 R26, RZ, RZ, R27 ;  /* 0x000000ffff1a7224 */ /* 0x008fe200078e001b */
[----:B------:R-:W3:Y:S01]  /*40a30*/  LDCU.64 UR54, c[0x0][0x398] ;  /* 0x00007300ff3677ac */ /* 0x000ee20008000a00 */
[----:B------:R-:W-:-:S04]  /*40a40*/  VIADD R24, R25, UR56 ;  /* 0x0000003819187c36 */ /* 0x000fc80008000000 */
[----:B------:R-:W-:Y:S01]  /*40a50*/  VIADD R9, R24, UR57 ;  /* 0x0000003918097c36 */ /* 0x000fe20008000000 */
[----:B------:R0:W-:Y:S04]  /*40a60*/  STL [R1+0x1750], R24 ;  /* 0x0017501801007387 */ /* 0x0001e80000100800 */
[----:B------:R-:W-:Y:S04]  /*40a70*/  STL [R1+0x1754], R25 ;  /* 0x0017541901007387 */ /* 0x000fe80000100800 */
[----:B------:R1:W-:Y:S01]  /*40a80*/  STL.64 [R1+0x630], R20 ;  /* 0x0006301401007387 */ /* 0x0003e20000100a00 */
[----:B------:R-:W2:Y:S01]  /*40a90*/  LDCU.64 UR56, c[0x0][0x398] ;  /* 0x00007300ff3877ac */ /* 0x000ea20008000a00 */
[----:B0-----:R-:W-:-:S02]  /*40aa0*/  IADD3 R24, P3, PT, R23, R0, RZ ;  /* 0x0000000017187210 */ /* 0x001fc40007f7e0ff */
[----:B-1----:R-:W3:Y:S03]  /*40ab0*/  LDL.LU.64 R20, [R1+0x19c0] ;  /* 0x0019c00001147983 */ /* 0x002ee60000300a00 */
[----:B------:R-:W-:Y:S02]  /*40ac0*/  IMAD.X R25, R17, 0x1, R2, P3 ;  /* 0x0000000111197824 */ /* 0x000fe400018e0602 */
[----:B--2---:R-:W-:Y:S02]  /*40ad0*/  IMAD.MOV.U32 R27, RZ, RZ, R8 ;  /* 0x000000ffff1b7224 */ /* 0x004fe400078e0008 */
[----:B------:R-:W-:Y:S02]  /*40ae0*/  VIADD R8, R9, UR58 ;  /* 0x0000003a09087c36 */ /* 0x000fe40008000000 */
[----:B----4-:R-:W-:Y:S01]  /*40af0*/  IMAD.X R29, R15, 0x1, R4, P2 ;  /* 0x000000010f1d7824 */ /* 0x010fe200010e0604 */
[----:B------:R-:W-:-:S04]  /*40b00*/  IADD3 R28, P2, PT, R23, R3, RZ ;  /* 0x00000003171c7210 */ /* 0x000fc80007f5e0ff */
[----:B------:R-:W-:Y:S04]  /*40b10*/  STL [R1+0x62c], R29 ;  /* 0x00062c1d01007387 */ /* 0x000fe80000100800 */
[----:B------:R0:W-:Y:S04]  /*40b20*/  STL.64 [R1+0x620], R24 ;  /* 0x0006201801007387 */ /* 0x0001e80000100a00 */
[----:B------:R1:W-:Y:S01]  /*40b30*/  STL.64 [R1+0x1738], R8 ;  /* 0x0017380801007387 */ /* 0x0003e20000100a00 */
[----:B------:R-:W-:Y:S01]  /*40b40*/  SHF.R.S32.HI R15, RZ, 0x1f, R14 ;  /* 0x0000001fff0f7819 */ /* 0x000fe2000001140e */
[----:B------:R-:W-:-:S02]  /*40b50*/  IMAD.MOV.U32 R23, RZ, RZ, R13 ;  /* 0x000000ffff177224 */ /* 0x000fc400078e000d */
[----:B0-----:R-:W-:Y:S02]  /*40b60*/  IMAD.MOV.U32 R24, RZ, RZ, R7 ;  /* 0x000000ffff187224 */ /* 0x001fe400078e0007 */
[----:B------:R-:W-:Y:S02]  /*40b70*/  VIADD R7, R8, UR59 ;  /* 0x0000003b08077c36 */ /* 0x000fe40008000000 */
[----:B-1----:R-:W-:Y:S01]  /*40b80*/  IMAD.MOV.U32 R8, RZ, RZ, R12 ;  /* 0x000000ffff087224 */ /* 0x002fe200078e000c */
[C---:B------:R-:W-:Y:S01]  /*40b90*/  IADD3 R12, P3, PT, R14.reuse, R0, RZ ;  /* 0x000000000e0c7210 */ /* 0x040fe20007f7e0ff */
[----:B------:R-:W-:Y:S02]  /*40ba0*/  IMAD.X R29, R17, 0x1, R4, P2 ;  /* 0x00000001111d7824 */ /* 0x000fe400010e0604 */
[----:B------:R-:W-:Y:S02]  /*40bb0*/  IMAD.MOV.U32 R9, RZ, RZ, R6 ;  /* 0x000000ffff097224 */ /* 0x000fe400078e0006 */
[----:B------:R-:W-:Y:S01]  /*40bc0*/  IMAD.MOV.U32 R25, RZ, RZ, R18 ;  /* 0x000000ffff197224 */ /* 0x000fe200078e0012 */
[----:B------:R-:W0:Y:S01]  /*40bd0*/  LDCU.64 UR58, c[0x0][0x398] ;  /* 0x00007300ff3a77ac */ /* 0x000e220008000a00 */
[----:B------:R-:W-:Y:S01]  /*40be0*/  IMAD.X R13, R15, 0x1, R2, P3 ;  /* 0x000000010f0d7824 */ /* 0x000fe200018e0602 */
[----:B------:R-:W-:Y:S04]  /*40bf0*/  STL.64 [R1+0x618], R28 ;  /* 0x0006181c01007387 */ /* 0x000fe80000100a00 */
[----:B------:R1:W-:Y:S04]  /*40c00*/  STL.64 [R1+0x610], R12 ;  /* 0x0006100c01007387 */ /* 0x0003e80000100a00 */
[----:B-1----:R-:W2:Y:S01]  /*40c10*/  LDL.LU.64 R12, [R1+0x19b8] ;  /* 0x0019b800010c7983 */ /* 0x002ea20000300a00 */
[----:B------:R-:W-:Y:S01]  /*40c20*/  VIADD R6, R7, UR60 ;  /* 0x0000003c07067c36 */ /* 0x000fe20008000000 */
[----:B------:R-:W-:Y:S01]  /*40c30*/  IADD3 R28, P2, PT, R14, R3, RZ ;  /* 0x000000030e1c7210 */ /* 0x000fe20007f5e0ff */
[----:B------:R-:W-:-:S02]  /*40c40*/  IMAD.MOV.U32 R14, RZ, RZ, R22 ;  /* 0x000000ffff0e7224 */ /* 0x000fc400078e0016 */
[----:B------:R-:W-:Y:S02]  /*40c50*/  IMAD.MOV.U32 R22, RZ, RZ, R10 ;  /* 0x000000ffff167224 */ /* 0x000fe400078e000a */
[----:B------:R-:W-:Y:S01]  /*40c60*/  VIADD R10, R6, UR61 ;  /* 0x0000003d060a7c36 */ /* 0x000fe20008000000 */
[----:B------:R1:W-:Y:S01]  /*40c70*/  STL.64 [R1+0x1730], R6 ;  /* 0x0017300601007387 */ /* 0x0003e20000100a00 */
[----:B------:R-:W-:Y:S01]  /*40c80*/  IMAD.X R29, R15, 0x1, R4, P2 ;  /* 0x000000010f1d7824 */ /* 0x000fe200010e0604 */
[----:B------:R-:W4:Y:S04]  /*40c90*/  LDCU.64 UR60, c[0x0][0x398] ;  /* 0x00007300ff3c77ac */ /* 0x000f280008000a00 */
[----:B------:R0:W-:Y:S01]  /*40ca0*/  STL.64 [R1+0x608], R28 ;  /* 0x0006081c01007387 */ /* 0x0001e20000100a00 */
[----:B-1----:R-:W-:-:S02]  /*40cb0*/  IMAD.MOV.U32 R6, RZ, RZ, R26 ;  /* 0x000000ffff067224 */ /* 0x002fc400078e001a */
[----:B------:R-:W-:Y:S02]  /*40cc0*/  IMAD.MOV.U32 R7, RZ, RZ, R19 ;  /* 0x000000ffff077224 */ /* 0x000fe400078e0013 */
[----:B0-----:R-:W-:Y:S01]  /*40cd0*/  IMAD.MOV.U32 R28, RZ, RZ, R27 ;  /* 0x000000ffff1c7224 */ /* 0x001fe200078e001b */
[----:B------:R-:W3:Y:S01]  /*40ce0*/  LDL.LU R29, [R1+0x19b0] ;  /* 0x0019b000011d7983 */ /* 0x000ee20000300800 */
[----:B--2---:R-:W-:Y:S02]  /*40cf0*/  SHF.R.S32.HI R17, RZ, 0x1f, R12 ;  /* 0x0000001fff117819 */ /* 0x004fe4000001140c */
[C---:B------:R-:W-:Y:S02]  /*40d00*/  IADD3 R18, P3, PT, R12.reuse, R0, RZ ;  /* 0x000000000c127210 */ /* 0x040fe40007f7e0ff */
[----:B------:R-:W-:Y:S01]  /*40d10*/  IADD3 R26, P2, PT, R12, R3, RZ ;  /* 0x000000030c1a7210 */ /* 0x000fe20007f5e0ff */
[----:B------:R-:W-:Y:S02]  /*40d20*/  IMAD.MOV.U32 R12, RZ, RZ, R14 ;  /* 0x000000ffff0c7224 */ /* 0x000fe400078e000e */
[----:B------:R-:W-:-:S02]  /*40d30*/  IMAD.X R19, R17, 0x1, R2, P3 ;  /* 0x0000000111137824 */ /* 0x000fc400018e0602 */
[----:B------:R-:W-:Y:S01]  /*40d40*/  IMAD.X R27, R17, 0x1, R4, P2 ;  /* 0x00000001111b7824 */ /* 0x000fe200010e0604 */
[----:B------:R-:W-:Y:S02]  /*40d50*/  SHF.R.S32.HI R14, RZ, 0x1f, R13 ;  /* 0x0000001fff0e7819 */ /* 0x000fe4000001140d */
[----:B------:R0:W-:Y:S04]  /*40d60*/  STL.64 [R1+0x600], R18 ;  /* 0x0006001201007387 */ /* 0x0001e80000100a00 */
[----:B------:R1:W-:Y:S01]  /*40d70*/  STL.64 [R1+0x5f8], R26 ;  /* 0x0005f81a01007387 */ /* 0x0003e20000100a00 */
[----:B0-----:R-:W-:Y:S01]  /*40d80*/  IADD3 R18, P3, PT, R13, R0, RZ ;  /* 0x000000000d127210 */ /* 0x001fe20007f7e0ff */
[----:B------:R-:W-:-:S04]  /*40d90*/  IMAD.MOV.U32 R19, RZ, RZ, R12 ;  /* 0x000000ffff137224 */ /* 0x000fc800078e000c */
[----:B-1----:R-:W-:Y:S02]  /*40da0*/  IMAD.MOV.U32 R27, RZ, RZ, R19 ;  /* 0x000000ffff1b7224 */ /* 0x002fe400078e0013 */
[----:B------:R-:W-:-:S05]  /*40db0*/  IMAD.X R19, R14, 0x1, R2, P3 ;  /* 0x000000010e137824 */ /* 0x000fca00018e0602 */
[----:B------:R0:W-:Y:S04]  /*40dc0*/  STL.64 [R1+0x5f0], R18 ;  /* 0x0005f01201007387 */ /* 0x0001e80000100a00 */
[----:B0-----:R-:W2:Y:S01]  /*40dd0*/  LDL.LU.64 R18, [R1+0x19a8] ;  /* 0x0019a80001127983 */ /* 0x001ea20000300a00 */
[----:B------:R-:W-:-:S03]  /*40de0*/  IADD3 R26, P2, PT, R13, R3, RZ ;  /* 0x000000030d1a7210 */ /* 0x000fc60007f5e0ff */
[----:B---3--:R0:W-:Y:S02]  /*40df0*/  STL.64 [R1+0x1988], R20 ;  /* 0x0019881401007387 */ /* 0x0081e40000100a00 */
[----:B0-----:R-:W-:Y:S02]  /*40e00*/  IMAD.MOV.U32 R20, RZ, RZ, R9 ;  /* 0x000000ffff147224 */ /* 0x001fe400078e0009 */
[----:B--2---:R-:W-:Y:S02]  /*40e10*/  IMAD.MOV.U32 R9, RZ, RZ, R19 ;  /* 0x000000ffff097224 */ /* 0x004fe400078e0013 */
[----:B------:R-:W-:Y:S02]  /*40e20*/  IMAD.MOV.U32 R19, RZ, RZ, R27 ;  /* 0x000000ffff137224 */ /* 0x000fe400078e001b */
[----:B------:R-:W-:-:S05]  /*40e30*/  IMAD.X R27, R14, 0x1, R4, P2 ;  /* 0x000000010e1b7824 */ /* 0x000fca00010e0604 */
[----:B------:R0:W-:Y:S04]  /*40e40*/  STL.64 [R1+0x5e8], R26 ;  /* 0x0005e81a01007387 */ /* 0x0001e80000100a00 */
[----:B0-----:R-:W2:Y:S01]  /*40e50*/  LDL.LU.64 R26, [R1+0x19a0] ;  /* 0x0019a000011a7983 */ /* 0x001ea20000300a00 */
[----:B------:R-:W-:-:S04]  /*40e60*/  VIADD R15, R10, UR62 ;  /* 0x0000003e0a0f7c36 */ /* 0x000fc80008000000 */
[----:B------:R-:W-:Y:S02]  /*40e70*/  VIADD R12, R15, UR63 ;  /* 0x0000003f0f0c7c36 */ /* 0x000fe40008000000 */
[----:B------:R-:W-:Y:S01]  /*40e80*/  IMAD.MOV.U32 R21, RZ, RZ, R25 ;  /* 0x000000ffff157224 */ /* 0x000fe200078e0019 */
[----:B------:R0:W-:Y:S01]  /*40e90*/  STL.64 [R1+0x1980], R6 ;  /* 0x0019800601007387 */ /* 0x0001e20000100a00 */
[----:B------:R-:W-:Y:S01]  /*40ea0*/  SHF.R.S32.HI R17, RZ, 0x1f, R16 ;  /* 0x0000001fff117819 */ /* 0x000fe20000011410 */
[----:B------:R-:W-:Y:S02]  /*40eb0*/  VIADD R13, R12, UR64 ;  /* 0x000000400c0d7c36 */ /* 0x000fe40008000000 */
[----:B------:R-:W-:Y:S01]  /*40ec0*/  IMAD.MOV.U32 R25, RZ, RZ, R18 ;  /* 0x000000ffff197224 */ /* 0x000fe200078e0012 */
[----:B------:R-:W-:Y:S01]  /*40ed0*/  IADD3 R18, P3, PT, R16, R0, RZ ;  /* 0x0000000010127210 */ /* 0x000fe20007f7e0ff */
[----:B------:R-:W1:Y:S01]  /*40ee0*/  LDCU.64 UR62, c[0x0][0x398] ;  /* 0x00007300ff3e77ac */ /* 0x000e620008000a00 */
[----:B------:R-:W-:Y:S01]  /*40ef0*/  VIADD R14, R13, UR65 ;  /* 0x000000410d0e7c36 */ /* 0x000fe20008000000 */
[----:B------:R-:W3:Y:S01]  /*40f00*/  LDCU.64 UR64, c[0x0][0x398] ;  /* 0x00007300ff4077ac */ /* 0x000ee20008000a00 */
[----:B0-----:R-:W-:-:S02]  /*40f10*/  IMAD.MOV.U32 R7, RZ, RZ, R29 ;  /* 0x000000ffff077224 */ /* 0x001fc400078e001d */
[----:B--2---:R-:W-:Y:S02]  /*40f20*/  IMAD.MOV.U32 R6, RZ, RZ, R26 ;  /* 0x000000ffff067224 */ /* 0x004fe400078e001a */
[----:B------:R-:W2:Y:S04]  /*40f30*/  LDL.LU R26, [R1+0x199c] ;  /* 0x00199c00011a7983 */ /* 0x000ea80000300800 */
[----:B------:R-:W2:Y:S04]  /*40f40*/  LDL.LU R29, [R1+0x1998] ;  /* 0x00199800011d7983 */ /* 0x000ea80000300800 */
[----:B------:R0:W-:Y:S02]  /*40f50*/  STL.64 [R1+0x1740], R12 ;  /* 0x0017400c01007387 */ /* 0x0001e40000100a00 */
[----:B0-----:R-:W-:-:S02]  /*40f60*/  IMAD.MOV.U32 R13, RZ, RZ, R21 ;  /* 0x000000ffff0d7224 */ /* 0x001fc400078e0015 */
[----:B------:R-:W-:Y:S02]  /*40f70*/  IMAD.MOV.U32 R21, RZ, RZ, R19 ;  /* 0x000000ffff157224 */ /* 0x000fe400078e0013 */
[----:B------:R-:W-:-:S05]  /*40f80*/  IMAD.X R19, R17, 0x1, R2, P3 ;  /* 0x0000000111137824 */ /* 0x000fca00018e0602 */
[----:B------:R0:W-:Y:S04]  /*40f90*/  STL.64 [R1+0x5e0], R18 ;  /* 0x0005e01201007387 */ /* 0x0001e80000100a00 */
[----:B0-----:R-:W2:Y:S01]  /*40fa0*/  LDL.LU.64 R18, [R1+0x1990] ;  /* 0x0019900001127983 */ /* 0x001ea20000300a00 */
[----:B------:R-:W-:Y:S01]  /*40fb0*/  IMAD.MOV.U32 R12, RZ, RZ, R20 ;  /* 0x000000ffff0c7224 */ /* 0x000fe200078e0014 */
[----:B------:R-:W-:Y:S02]  /*40fc0*/  IADD3 R20, P2, PT, R16, R3, RZ ;  /* 0x0000000310147210 */ /* 0x000fe40007f5e0ff */
[----:B------:R0:W-:Y:S04]  /*40fd0*/  STL.64 [R1+0x1970], R10 ;  /* 0x0019700a01007387 */ /* 0x0001e80000100a00 */
[----:B------:R1:W-:Y:S01]  /*40fe0*/  STL.64 [R1+0x1748], R14 ;  /* 0x0017480e01007387 */ /* 0x0003e20000100a00 */
[----:B------:R-:W-:-:S02]  /*40ff0*/  VIADD R16, R14, UR66 ;  /* 0x000000420e107c36 */ /* 0x000fc40008000000 */
[----:B0-----:R-:W-:Y:S02]  /*41000*/  IMAD.MOV.U32 R10, RZ, RZ, R6 ;  /* 0x000000ffff0a7224 */ /* 0x001fe400078e0006 */
[----:B------:R-:W-:Y:S02]  /*41010*/  IMAD.MOV.U32 R11, RZ, RZ, R27 ;  /* 0x000000ffff0b7224 */ /* 0x000fe400078e001b */
[----:B-1----:R-:W-:Y:S02]  /*41020*/  IMAD.MOV.U32 R15, RZ, RZ, R7 ;  /* 0x000000ffff0f7224 */ /* 0x002fe400078e0007 */
[----:B------:R-:W-:Y:S02]  /*41030*/  IMAD.MOV.U32 R7, RZ, RZ, R21 ;  /* 0x000000ffff077224 */ /* 0x000fe400078e0015 */
[----:B------:R-:W-:Y:S02]  /*41040*/  IMAD.X R21, R17, 0x1, R4, P2 ;  /* 0x0000000111157824 */ /* 0x000fe400010e0604 */
[----:B------:R-:W-:-:S02]  /*41050*/  IMAD.MOV.U32 R14, RZ, RZ, R11 ;  /* 0x000000ffff0e7224 */ /* 0x000fc400078e000b */
[----:B------:R-:W-:Y:S01]  /*41060*/  IMAD.MOV.U32 R11, RZ, RZ, R7 ;  /* 0x000000ffff0b7224 */ /* 0x000fe200078e0007 */
[----:B------:R0:W-:Y:S04]  /*41070*/  STL.64 [R1+0x5d8], R20 ;  /* 0x0005d81401007387 */ /* 0x0001e80000100a00 */
[----:B0-----:R-:W3:Y:S04]  /*41080*/  LDL.LU.64 R20, [R1+0x1988] ;  /* 0x0019880001147983 */ /* 0x001ee80000300a00 */
[----:B------:R-:W-:Y:S01]  /*41090*/  STL.64 [R1+0x1978], R4 ;  /* 0x0019780401007387 */ /* 0x000fe20000100a00 */
[----:B--2---:R-:W-:-:S02]  /*410a0*/  SHF.R.S32.HI R27, RZ, 0x1f, R19 ;  /* 0x0000001fff1b7819 */ /* 0x004fc40000011413 */
[----:B------:R-:W-:-:S05]  /*410b0*/  IADD3 R6, P3, PT, R19, R0, RZ ;  /* 0x0000000013067210 */ /* 0x000fca0007f7e0ff */
[----:B------:R-:W-:-:S05]  /*410c0*/  IMAD.X R7, R27, 0x1, R2, P3 ;  /* 0x000000011b077824 */ /* 0x000fca00018e0602 */
[----:B------:R0:W-:Y:S04]  /*410d0*/  STL.64 [R1+0x5d0], R6 ;  /* 0x0005d00601007387 */ /* 0x0001e80000100a00 */
[----:B0-----:R-:W2:Y:S01]  /*410e0*/  LDL.LU.64 R6, [R1+0x1980] ;  /* 0x0019800001067983 */ /* 0x001ea20000300a00 */
[----:B------:R-:W-:-:S03]  /*410f0*/  IMAD.MOV.U32 R4, RZ, RZ, R15 ;  /* 0x000000ffff047224 */ /* 0x000fc600078e000f */
[----:B--2---:R0:W-:Y:S02]  /*41100*/  STL.64 [R1+0x1958], R6 ;  /* 0x0019580601007387 */ /* 0x0041e40000100a00 */
[----:B0-----:R-:W-:Y:S01]  /*41110*/  IMAD.MOV.U32 R6, RZ, RZ, R4 ;  /* 0x000000ffff067224 */ /* 0x001fe200078e0004 */
[----:B------:R-:W-:-:S05]  /*41120*/  IADD3 R4, P3, PT, R18, R0, RZ ;  /* 0x0000000012047210 */ /* 0x000fca0007f7e0ff */
[----:B------:R0:W-:Y:S04]  /*41130*/  STL [R1+0x5c0], R4 ;  /* 0x0005c00401007387 */ /* 0x0001e80000100800 */
[----:B0-----:R-:W2:Y:S01]  /*41140*/  LDL.LU.64 R4, [R1+0x1978] ;  /* 0x0019780001047983 */ /* 0x001ea20000300a00 */
[----:B------:R-:W-:Y:S02]  /*41150*/  VIADD R17, R16, UR67 ;  /* 0x0000004310117c36 */ /* 0x000fe40008000000 */
[----:B------:R-:W-:Y:S01]  /*41160*/  IMAD.MOV.U32 R15, RZ, RZ, R10 ;  /* 0x000000ffff0f7224 */ /* 0x000fe200078e000a */
[----:B------:R-:W-:Y:S01]  /*41170*/  IADD3 R10, P2, PT, R19, R3, RZ ;  /* 0x00000003130a7210 */ /* 0x000fe20007f5e0ff */
[----:B------:R-:W-:Y:S01]  /*41180*/  IMAD.MOV.U32 R7, RZ, RZ, R28 ;  /* 0x000000ffff077224 */ /* 0x000fe200078e001c */
[----:B------:R-:W0:Y:S01]  /*41190*/  LDCU.64 UR66, c[0x0][0x398] ;  /* 0x00007300ff4277ac */ /* 0x000e220008000a00 */
[----:B------:R1:W-:Y:S02]  /*411a0*/  STL.64 [R1+0x1758], R16 ;  /* 0x0017581001007387 */ /* 0x0003e40000100a00 */
[----:B-1----:R-:W-:-:S02]  /*411b0*/  IMAD.MOV.U32 R16, RZ, RZ, R11 ;  /* 0x000000ffff107224 */ /* 0x002fc400078e000b */
[----:B--2---:R-:W-:-:S05]  /*411c0*/  IMAD.X R11, R27, 0x1, R4, P2 ;  /* 0x000000011b0b7824 */ /* 0x004fca00010e0604 */
[----:B------:R1:W-:Y:S04]  /*411d0*/  STL.64 [R1+0x5c8], R10 ;  /* 0x0005c80a01007387 */ /* 0x0003e80000100a00 */
[----:B-1----:R-:W2:Y:S04]  /*411e0*/  LDL.LU.64 R10, [R1+0x1970] ;  /* 0x00197000010a7983 */ /* 0x002ea80000300a00 */
[----:B--2---:R1:W-:Y:S02]  /*411f0*/  STL.64 [R1+0x1950], R10 ;  /* 0x0019500a01007387 */ /* 0x0043e40000100a00 */
[----:B-1----:R-:W-:-:S05]  /*41200*/  IMAD.MOV.U32 R10, RZ, RZ, R16 ;  /* 0x000000ffff0a7224 */ /* 0x002fca00078e0010 */
[----:B------:R1:W-:Y:S04]  /*41210*/  STL.64 [R1+0x1960], R10 ;  /* 0x0019600a01007387 */ /* 0x0003e80000100a00 */
[----:B-1----:R1:W2:Y:S01]  /*41220*/  LDL.64 R10, [R1+0x5c0] ;  /* 0x0005c000010a7983 */ /* 0x0022a20000100a00 */
[----:B------:R-:W-:Y:S02]  /*41230*/  SHF.R.S32.HI R28, RZ, 0x1f, R18 ;  /* 0x0000001fff1c7819 */ /* 0x000fe40000011412 */
[----:B------:R-:W-:Y:S01]  /*41240*/  IADD3 R16, P2, PT, R18, R3, RZ ;  /* 0x0000000312107210 */ /* 0x000fe20007f5e0ff */
[----:B------:R0:W-:Y:S04]  /*41250*/  STL.64 [R1+0x1968], R2 ;  /* 0x0019680201007387 */ /* 0x0001e80000100a00 */
[----:B------:R-:W-:Y:S01]  /*41260*/  STL [R1+0x5b8], R16 ;  /* 0x0005b81001007387 */ /* 0x000fe20000100800 */
[----:B0-----:R-:W-:-:S02]  /*41270*/  IMAD.MOV.U32 R3, RZ, RZ, R17 ;  /* 0x000000ffff037224 */ /* 0x001fc400078e0011 */
[C---:B------:R-:W-:Y:S02]  /*41280*/  IMAD.X R3, R28.reuse, 0x1, R4, P2 ;  /* 0x000000011c037824 */ /* 0x040fe400010e0604 */
[----:B--2---:R-:W-:Y:S02]  /*41290*/  IMAD.X R11, R28, 0x1, R2, P3 ;  /* 0x000000011c0b7824 */ /* 0x004fe400018e0602 */
[----:B------:R-:W-:-:S03]  /*412a0*/  IMAD.MOV.U32 R2, RZ, RZ, R16 ;  /* 0x000000ffff027224 */ /* 0x000fc600078e0010 */
[----:B------:R-:W-:Y:S04]  /*412b0*/  STL [R1+0x5c4], R11 ;  /* 0x0005c40b01007387 */ /* 0x000fe80000100800 */
[----:B------:R0:W-:Y:S04]  /*412c0*/  STL [R1+0x5bc], R3 ;  /* 0x0005bc0301007387 */ /* 0x0001e80000100800 */
[----:B0-----:R-:W2:Y:S01]  /*412d0*/  LDL.LU.64 R2, [R1+0x1968] ;  /* 0x0019680001027983 */ /* 0x001ea20000300a00 */
[----:B------:R-:W-:Y:S02]  /*412e0*/  VIADD R19, R17, UR68 ;  /* 0x0000004411137c36 */ /* 0x000fe40008000000 */
[----:B------:R-:W-:Y:S01]  /*412f0*/  IMAD.MOV.U32 R17, RZ, RZ, R6 ;  /* 0x000000ffff117224 */ /* 0x000fe200078e0006 */
[----:B------:R-:W-:-:S02]  /*41300*/  SHF.R.S32.HI R27, RZ, 0x1f, R23 ;  /* 0x0000001fff1b7819 */ /* 0x000fc40000011417 */
[-C--:B------:R-:W-:Y:S01]  /*41310*/  IADD3 R10, P3, PT, R23, R0.reuse, RZ ;  /* 0x00000000170a7210 */ /* 0x080fe20007f7e0ff */
[----:B------:R-:W-:Y:S01]  /*41320*/  IMAD.MOV.U32 R16, RZ, RZ, R7 ;  /* 0x000000ffff107224 */ /* 0x000fe200078e0007 */
[----:B------:R-:W-:Y:S02]  /*41330*/  SHF.R.S32.HI R18, RZ, 0x1f, R19 ;  /* 0x0000001fff127819 */ /* 0x000fe40000011413 */
[----:B------:R-:W-:Y:S01]  /*41340*/  IADD3 R6, P5, PT, R19, R0, RZ ;  /* 0x0000000013067210 */ /* 0x000fe20007fbe0ff */
[----:B------:R-:W-:Y:S01]  /*41350*/  IMAD.MOV.U32 R28, RZ, RZ, R22 ;  /* 0x000000ffff1c7224 */ /* 0x000fe200078e0016 */
[----:B------:R-:W0:Y:S03]  /*41360*/  LDCU.64 UR68, c[0x0][0x398] ;  /* 0x00007300ff4477ac */ /* 0x000e260008000a00 */
[--C-:B--2---:R-:W-:Y:S02]  /*41370*/  IMAD.X R7, R18, 0x1, R2.reuse, P5 ;  /* 0x0000000112077824 */ /* 0x104fe400028e0602 */
[----:B------:R-:W-:-:S03]  /*41380*/  IMAD.X R11, R27, 0x1, R2, P3 ;  /* 0x000000011b0b7824 */ /* 0x000fc600018e0602 */
[----:B------:R-:W-:Y:S04]  /*41390*/  STL.64 [R1+0xe60], R6 ;  /* 0x000e600601007387 */ /* 0x000fe80000100a00 */
[----:B------:R2:W-:Y:S04]  /*413a0*/  STL.64 [R1+0x5b0], R10 ;  /* 0x0005b00a01007387 */ /* 0x0005e80000100a00 */
[----:B--2---:R-:W2:Y:S01]  /*413b0*/  LDL.LU.64 R10, [R1+0x1960] ;  /* 0x00196000010a7983 */ /* 0x004ea20000300a00 */
[-C--:B------:R-:W-:Y:S02]  /*413c0*/  IADD3 R6, P5, PT, R19, R3.reuse, RZ ;  /* 0x0000000313067210 */ /* 0x080fe40007fbe0ff */
[----:B------:R-:W-:-:S03]  /*413d0*/  IADD3 R22, P2, PT, R23, R3, RZ ;  /* 0x0000000317167210 */ /* 0x000fc60007f5e0ff */
[----:B------:R-:W-:Y:S02]  /*413e0*/  IMAD.X R7, R18, 0x1, R4, P5 ;  /* 0x0000000112077824 */ /* 0x000fe400028e0604 */
[----:B------:R-:W-:Y:S02]  /*413f0*/  IMAD.MOV.U32 R18, RZ, RZ, R28 ;  /* 0x000000ffff127224 */ /* 0x000fe400078e001c */
[----:B------:R-:W-:Y:S01]  /*41400*/  IMAD.X R23, R27, 0x1, R4, P2 ;  /* 0x000000011b177824 */ /* 0x000fe200010e0604 */
[----:B------:R0:W-:Y:S04]  /*41410*/  STL.64 [R1+0xe28], R6 ;  /* 0x000e280601007387 */ /* 0x0001e80000100a00 */
[----:B0-----:R-:W3:Y:S01]  /*41420*/  LDL.LU.64 R6, [R1+0x1958] ;  /* 0x0019580001067983 */ /* 0x001ee20000300a00 */
[----:B--2---:R-:W-:Y:S01]  /*41430*/  IMAD.MOV.U32 R28, RZ, RZ, R10 ;  /* 0x000000ffff1c7224 */ /* 0x004fe200078e000a */
[----:B------:R-:W-:-:S05]  /*41440*/  IADD3 R10, P3, PT, R29, R0, RZ ;  /* 0x000000001d0a7210 */ /* 0x000fca0007f7e0ff */
[----:B------:R0:W-:Y:S04]  /*41450*/  STL [R1+0x5a0], R10 ;  /* 0x0005a00a01007387 */ /* 0x0001e80000100800 */
[----:B0-----:R-:W2:Y:S04]  /*41460*/  LDL.LU.64 R10, [R1+0x1950] ;  /* 0x00195000010a7983 */ /* 0x001ea80000300a00 */
[----:B------:R0:W-:Y:S04]  /*41470*/  STL.64 [R1+0x5a8], R22 ;  /* 0x0005a81601007387 */ /* 0x0001e80000100a00 */
[----:B0-----:R-:W2:Y:S01]  /*41480*/  LDL.LU.64 R22, [R1+0x1948] ;  /* 0x0019480001167983 */ /* 0x001ea20000300a00 */
[----:B------:R-:W-:-:S03]  /*41490*/  IMAD.MOV.U32 R27, RZ, RZ, R26 ;  /* 0x000000ffff1b7224 */ /* 0x000fc600078e001a */
[----:B------:R-:W4:Y:S04]  /*414a0*/  LDL.LU R26, [R1+0x1940] ;  /* 0x00194000011a7983 */ /* 0x000f280000300800 */
[----:B------:R2:W-:Y:S01]  /*414b0*/  STL.64 [R1+0x1930], R24 ;  /* 0x0019301801007387 */ /* 0x0005e20000100a00 */
[----:B---3--:R-:W-:Y:S02]  /*414c0*/  ISETP.LT.AND P5, PT, R21, UR42, !P4 ;  /* 0x0000002a15007c0c */ /* 0x008fe4000e7a1270 */
[----:B------:R-:W-:Y:S01]  /*414d0*/  SHF.R.S32.HI R19, RZ, 0x1f, R29 ;  /* 0x0000001fff137819 */ /* 0x000fe2000001141d */
[----:B------:R-:W0:Y:S01]  /*414e0*/  LDCU.64 UR42, c[0x0][0x398] ;  /* 0x00007300ff2a77ac */ /* 0x000e220008000a00 */
[----:B--2---:R-:W-:Y:S02]  /*414f0*/  IMAD.MOV.U32 R24, RZ, RZ, R22 ;  /* 0x000000ffff187224 */ /* 0x004fe400078e0016 */
[----:B------:R-:W-:Y:S01]  /*41500*/  IMAD.MOV.U32 R25, RZ, RZ, R23 ;  /* 0x000000ffff197224 */ /* 0x000fe200078e0017 */
[----:B------:R-:W2:Y:S04]  /*41510*/  LDL.LU R22, [R1+0x193c] ;  /* 0x00193c0001167983 */ /* 0x000ea80000300800 */
[----:B------:R-:W3:Y:S04]  /*41520*/  LDL.LU R23, [R1+0x1938] ;  /* 0x0019380001177983 */ /* 0x000ee80000300800 */
[----:B------:R0:W-:Y:S04]  /*41530*/  STL.64 [R1+0x1928], R20 ;  /* 0x0019281401007387 */ /* 0x0001e80000100a00 */
[----:B0-----:R1:W2:Y:S04]  /*41540*/  LDL.64 R20, [R1+0x5a0] ;  /* 0x0005a00001147983 */ /* 0x0012a80000100a00 */
[----:B----4-:R0:W-:Y:S02]  /*41550*/  STL [R1+0x1760], R26 ;  /* 0x0017601a01007387 */ /* 0x0101e40000100800 */
[----:B0-----:R-:W-:-:S02]  /*41560*/  IMAD.MOV.U32 R26, RZ, RZ, R25 ;  /* 0x000000ffff1a7224 */ /* 0x001fc400078e0019 */
[----:B------:R-:W4:Y:S04]  /*41570*/  LDL.LU R25, [R1+0x30] ;  /* 0x0000300001197983 */ /* 0x000f280000300800 */
[----:B------:R-:W-:Y:S01]  /*41580*/  STL [R1+0x1764], R29 ;  /* 0x0017641d01007387 */ /* 0x000fe20000100800 */
[----:B---3--:R-:W-:-:S04]  /*41590*/  LOP3.LUT R23, R23, 0xfffbffff, RZ, 0xc0, !PT ;  /* 0xfffbffff17177812 */ /* 0x008fc800078ec0ff */
[----:B------:R-:W-:-:S05]  /*415a0*/  @P5 LOP3.LUT R23, R23, 0x40000, RZ, 0xfc, !PT ;  /* 0x0004000017175812 */ /* 0x000fca00078efcff */
[----:B--2---:R0:W-:Y:S01]  /*415b0*/  STL.64 [R1+0x1768], R22 ;  /* 0x0017681601007387 */ /* 0x0041e20000100a00 */
[----:B------:R-:W-:-:S04]  /*415c0*/  IMAD.MOV.U32 R21, RZ, RZ, R24 ;  /* 0x000000ffff157224 */ /* 0x000fc800078e0018 */
[----:B0-----:R-:W-:Y:S02]  /*415d0*/  IMAD.MOV.U32 R23, RZ, RZ, R21 ;  /* 0x000000ffff177224 */ /* 0x001fe400078e0015 */
[----:B------:R-:W-:-:S05]  /*415e0*/  IMAD.X R21, R19, 0x1, R2, P3 ;  /* 0x0000000113157824 */ /* 0x000fca00018e0602 */
[----:B------:R-:W-:Y:S04]  /*415f0*/  STL [R1+0x5a4], R21 ;  /* 0x0005a41501007387 */ /* 0x000fe80000100800 */
[----:B------:R0:W-:Y:S04]  /*41600*/  STL.64 [R1+0x1910], R6 ;  /* 0x0019100601007387 */ /* 0x0001e80000100a00 */
[----:B0-----:R-:W2:Y:S04]  /*41610*/  LDL.LU R6, [R1+0x8] ;  /* 0x0000080001067983 */ /* 0x001ea80000300800 */
[----:B------:R0:W-:Y:S04]  /*41620*/  STL.64 [R1+0x1918], R10 ;  /* 0x0019180a01007387 */ /* 0x0001e80000100a00 */
[----:B0-----:R-:W3:Y:S01]  /*41630*/  LDL.LU R11, [R1+0xc] ;  /* 0x00000c00010b7983 */ /* 0x001ee20000300800 */
[----:B------:R-:W-:Y:S01]  /*41640*/  IADD3 R24, P2, PT, R29, R3, RZ ;  /* 0x000000031d187210 */ /* 0x000fe20007f5e0ff */
[----:B------:R-:W-:-:S02]  /*41650*/  IMAD.MOV.U32 R29, RZ, RZ, R18 ;  /* 0x000000ffff1d7224 */ /* 0x000fc400078e0012 */
[----:B----4-:R-:W-:Y:S02]  /*41660*/  IMAD.MOV.U32 R22, RZ, RZ, R25 ;  /* 0x000000ffff167224 */ /* 0x010fe400078e0019 */
[----:B------:R-:W-:Y:S01]  /*41670*/  IMAD.X R25, R19, 0x1, R4, P2 ;  /* 0x0000000113197824 */ /* 0x000fe200010e0604 */
[----:B------:R-:W-:Y:S04]  /*41680*/  STL.64 [R1+0x1920], R28 ;  /* 0x0019201c01007387 */ /* 0x000fe80000100a00 */
[----:B------:R0:W-:Y:S04]  /*41690*/  STL.64 [R1+0x588], R24 ;  /* 0x0005881801007387 */ /* 0x0001e80000100a00 */
[----:B0-----:R-:W4:Y:S01]  /*416a0*/  LDL.LU.64 R24, [R1+0x1930] ;  /* 0x0019300001187983 */ /* 0x001f220000300a00 */
[----:B--2---:R-:W-:-:S02]  /*416b0*/  SHF.R.S32.HI R19, RZ, 0x1f, R6 ;  /* 0x0000001fff137819 */ /* 0x004fc40000011406 */
[----:B---3--:R-:W-:Y:S02]  /*416c0*/  SHF.R.S32.HI R18, RZ, 0x1f, R11 ;  /* 0x0000001fff127819 */ /* 0x008fe4000001140b */
[C---:B------:R-:W-:Y:S02]  /*416d0*/  IADD3 R20, P3, PT, R11.reuse, R0, RZ ;  /* 0x000000000b147210 */ /* 0x040fe40007f7e0ff */
[----:B------:R-:W-:-:S03]  /*416e0*/  IADD3 R10, P2, PT, R11, R3, RZ ;  /* 0x000000030b0a7210 */ /* 0x000fc60007f5e0ff */
[----:B------:R-:W-:Y:S01]  /*416f0*/  IMAD.X R21, R18, 0x1, R2, P3 ;  /* 0x0000000112157824 */ /* 0x000fe200018e0602 */
[----:B------:R-:W-:Y:S01]  /*41700*/  IADD3 R28, P3, PT, R6, R0, RZ ;  /* 0x00000000061c7210 */ /* 0x000fe20007f7e0ff */
[----:B------:R-:W-:Y:S01]  /*41710*/  IMAD.X R11, R18, 0x1, R4, P2 ;  /* 0x00000001120b7824 */ /* 0x000fe200010e0604 */
[----:B------:R-:W-:Y:S02]  /*41720*/  IADD3 R6, P2, PT, R6, R3, RZ ;  /* 0x0000000306067210 */ /* 0x000fe40007f5e0ff */
[----:B------:R0:W-:Y:S04]  /*41730*/  STL.64 [R1+0x580], R20 ;  /* 0x0005801401007387 */ /* 0x0001e80000100a00 */
[----:B0-----:R-:W2:Y:S04]  /*41740*/  LDL.LU.64 R20, [R1+0x1928] ;  /* 0x0019280001147983 */ /* 0x001ea80000300a00 */
[----:B------:R0:W-:Y:S04]  /*41750*/  STL [R1+0x528], R28 ;  /* 0x0005281c01007387 */ /* 0x0001e80000100800 */
[----:B0-----:R-:W3:Y:S04]  /*41760*/  LDL.LU.64 R28, [R1+0x1920] ;  /* 0x00192000011c7983 */ /* 0x001ee80000300a00 */
[----:B------:R0:W-:Y:S04]  /*41770*/  STL.64 [R1+0x530], R10 ;  /* 0x0005300a01007387 */ /* 0x0001e80000100a00 */
[----:B0-----:R-:W2:Y:S04]  /*41780*/  LDL.LU.64 R10, [R1+0x1918] ;  /* 0x00191800010a7983 */ /* 0x001ea80000300a00 */
[----:B------:R0:W-:Y:S04]  /*41790*/  STL [R1+0x390], R6 ;  /* 0x0003900601007387 */ /* 0x0001e80000100800 */
[----:B0-----:R-:W2:Y:S04]  /*417a0*/  LDL.LU.64 R6, [R1+0x1910] ;  /* 0x0019100001067983 */ /* 0x001ea80000300a00 */
[----:B--2---:R0:W-:Y:S04]  /*417b0*/  STL.64 [R1+0x1908], R6 ;  /* 0x0019080601007387 */ /* 0x0041e80000100a00 */
[----:B0-----:R1:W2:Y:S04]  /*417c0*/  LDL.64 R6, [R1+0x390] ;  /* 0x0003900001067983 */ /* 0x0012a80000100a00 */
[----:B------:R0:W-:Y:S04]  /*417d0*/  STL.64 [R1+0x1900], R10 ;  /* 0x0019000a01007387 */ /* 0x0001e80000100a00 */
[----:B0-----:R1:W2:Y:S02]  /*417e0*/  LDL.64 R10, [R1+0x528] ;  /* 0x00052800010a7983 */ /* 0x0012a40000100a00 */
[----:B--2---:R-:W-:-:S05]  /*417f0*/  IMAD.X R11, R19, 0x1, R2, P3 ;  /* 0x00000001130b7824 */ /* 0x004fca00018e0602 */
[----:B------:R-:W-:Y:S04]  /*41800*/  STL [R1+0x52c], R11 ;  /* 0x00052c0b01007387 */ /* 0x000fe80000100800 */
[----:B----4-:R0:W-:Y:S04]  /*41810*/  STL.64 [R1+0x18e8], R24 ;  /* 0x0018e81801007387 */ /* 0x0101e80000100a00 */
[----:B0-----:R-:W2:Y:S04]  /*41820*/  LDL.LU R24, [R1+0x14] ;  /* 0x0000140001187983 */ /* 0x001ea80000300800 */
[----:B------:R0:W-:Y:S04]  /*41830*/  STL.64 [R1+0x18f0], R20 ;  /* 0x0018f01401007387 */ /* 0x0001e80000100a00 */
[----:B0-----:R-:W4:Y:S01]  /*41840*/  LDL.LU R21, [R1+0x4] ;  /* 0x0000040001157983 */ /* 0x001f220000300800 */
[----:B------:R-:W-:-:S03]  /*41850*/  IMAD.X R7, R19, 0x1, R4, P2 ;  /* 0x0000000113077824 */ /* 0x000fc600010e0604 */
[----:B------:R-:W-:Y:S04]  /*41860*/  STL.64 [R1+0x18f8], R22 ;  /* 0x0018f81601007387 */ /* 0x000fe80000100a00 */
[----:B------:R0:W-:Y:S04]  /*41870*/  STL [R1+0x394], R7 ;  /* 0x0003940701007387 */ /* 0x0001e80000100800 */
[----:B0-----:R-:W3:Y:S01]  /*41880*/  LDL.LU.64 R6, [R1+0x1908] ;  /* 0x0019080001067983 */ /* 0x001ee20000300a00 */
[----:B--2---:R-:W-:Y:S02]  /*41890*/  SHF.R.S32.HI R19, RZ, 0x1f, R24 ;  /* 0x0000001fff137819 */ /* 0x004fe40000011418 */
[----:B----4-:R-:W-:-:S02]  /*418a0*/  SHF.R.S32.HI R18, RZ, 0x1f, R21 ;  /* 0x0000001fff127819 */ /* 0x010fc40000011415 */
        /* <DEDUP_REMOVED lines=9> */
[----:B0-----:R-:W4:Y:S04]  /*41940*/  LDL.LU.64 R22, [R1+0x18f8] ;  /* 0x0018f80001167983 */ /* 0x001f280000300a00 */
[----:B------:R0:W-:Y:S04]  /*41950*/  STL.64 [R1+0x388], R20 ;  /* 0x0003881401007387 */ /* 0x0001e80000100a00 */
[----:B0-----:R-:W2:Y:S04]  /*41960*/  LDL.LU.64 R20, [R1+0x18f0] ;  /* 0x0018f00001147983 */ /* 0x001ea80000300a00 */
[----:B------:R0:W-:Y:S04]  /*41970*/  STL [R1+0x380], R24 ;  /* 0x0003801801007387 */ /* 0x0001e80000100800 */
[----:B0-----:R-:W2:Y:S04]  /*41980*/  LDL.LU.64 R24, [R1+0x18e8] ;  /* 0x0018e80001187983 */ /* 0x001ea80000300a00 */
[----:B--2---:R0:W-:Y:S04]  /*41990*/  STL.64 [R1+0x18e0], R24 ;  /* 0x0018e01801007387 */ /* 0x0041e80000100a00 */
[----:B0-----:R1:W2:Y:S04]  /*419a0*/  LDL.64 R24, [R1+0x380] ;  /* 0x0003800001187983 */ /* 0x0012a80000100a00 */
[----:B------:R0:W-:Y:S04]  /*419b0*/  STL.64 [R1+0x18d0], R20 ;  /* 0x0018d01401007387 */ /* 0x0001e80000100a00 */
[----:B0-----:R1:W2:Y:S04]  /*419c0*/  LDL.64 R20, [R1+0x4e0] ;  /* 0x0004e00001147983 */ /* 0x0012a80000100a00 */
[----:B---3--:R0:W-:Y:S04]  /*419d0*/  STL [R1+0x18d8], R7 ;  /* 0x0018d80701007387 */ /* 0x0081e80000100800 */
[----:B0-----:R-:W3:Y:S01]  /*419e0*/  LDL.LU R7, [R1+0x10] ;  /* 0x0000100001077983 */ /* 0x001ee20000300800 */
[----:B--2---:R-:W-:-:S05]  /*419f0*/  IMAD.X R21, R19, 0x1, R2, P3 ;  /* 0x0000000113157824 */ /* 0x004fca00018e0602 */
[----:B------:R-:W-:Y:S04]  /*41a00*/  STL [R1+0x4e4], R21 ;  /* 0x0004e41501007387 */ /* 0x000fe80000100800 */
[----:B------:R0:W-:Y:S04]  /*41a10*/  STL.64 [R1+0x18b8], R10 ;  /* 0x0018b80a01007387 */ /* 0x0001e80000100a00 */
[----:B0-----:R-:W2:Y:S01]  /*41a20*/  LDL.LU R10, [R1+0x20] ;  /* 0x00002000010a7983 */ /* 0x001ea20000300800 */
[----:B------:R-:W-:Y:S01]  /*41a30*/  IMAD.X R25, R19, 0x1, R4, P2 ;  /* 0x0000000113197824 */ /* 0x000fe200010e0604 */
[----:B---3--:R-:W-:-:S02]  /*41a40*/  SHF.R.S32.HI R18, RZ, 0x1f, R7 ;  /* 0x0000001fff127819 */ /* 0x008fc40000011407 */
[C---:B------:R-:W-:Y:S02]  /*41a50*/  IADD3 R20, P3, PT, R7.reuse, R0, RZ ;  /* 0x0000000007147210 */ /* 0x040fe40007f7e0ff */
[----:B------:R0:W-:Y:S03]  /*41a60*/  STL [R1+0x384], R25 ;  /* 0x0003841901007387 */ /* 0x0001e60000100800 */
[----:B------:R-:W-:Y:S01]  /*41a70*/  IMAD.X R21, R18, 0x1, R2, P3 ;  /* 0x0000000112157824 */ /* 0x000fe200018e0602 */
[----:B0-----:R-:W3:Y:S04]  /*41a80*/  LDL.LU.64 R24, [R1+0x18e0] ;  /* 0x0018e00001187983 */ /* 0x001ee80000300a00 */
[----:B------:R-:W-:Y:S04]  /*41a90*/  STL.64 [R1+0x18c8], R4 ;  /* 0x0018c80401007387 */ /* 0x000fe80000100a00 */
[----:B------:R0:W-:Y:S02]  /*41aa0*/  STL.64 [R1+0x18c0], R14 ;  /* 0x0018c00e01007387 */ /* 0x0001e40000100a00 */
[----:B0-----:R-:W-:-:S02]  /*41ab0*/  IADD3 R14, P2, PT, R7, R3, RZ ;  /* 0x00000003070e7210 */ /* 0x001fc40007f5e0ff */
[----:B------:R-:W3:Y:S04]  /*41ac0*/  LDL.LU R7, [R1+0x18d8] ;  /* 0x0018d80001077983 */ /* 0x000ee80000300800 */
[----:B------:R0:W-:Y:S04]  /*41ad0*/  STL.64 [R1+0x4d8], R20 ;  /* 0x0004d81401007387 */ /* 0x0001e80000100a00 */
[----:B0-----:R-:W3:Y:S01]  /*41ae0*/  LDL.LU.64 R20, [R1+0x18d0] ;  /* 0x0018d00001147983 */ /* 0x001ee20000300a00 */
[----:B--2---:R-:W-:-:S05]  /*41af0*/  IADD3 R4, P3, PT, R10, R0, RZ ;  /* 0x000000000a047210 */ /* 0x004fca0007f7e0ff */
        /* <DEDUP_REMOVED lines=9> */
[----:B--2---:R0:W-:Y:S04]  /*41b90*/  STL.64 [R1+0x18a0], R10 ;  /* 0x0018a00a01007387 */ /* 0x0041e80000100a00 */
[----:B0-----:R1:W2:Y:S04]  /*41ba0*/  LDL.64 R10, [R1+0x4d0] ;  /* 0x0004d000010a7983 */ /* 0x0012a80000100a00 */
[----:B------:R0:W-:Y:S01]  /*41bb0*/  STL.64 [R1+0x18b0], R2 ;  /* 0x0018b00201007387 */ /* 0x0001e20000100a00 */
[----:B--2---:R-:W-:-:S03]  /*41bc0*/  IMAD.X R11, R19, 0x1, R2, P3 ;  /* 0x00000001130b7824 */ /* 0x004fc600018e0602 */
[----:B0-----:R1:W4:Y:S04]  /*41bd0*/  LDL.64 R2, [R1+0x370] ;  /* 0x0003700001027983 */ /* 0x0013280000100a00 */
[----:B------:R-:W-:Y:S04]  /*41be0*/  STL [R1+0x4d4], R11 ;  /* 0x0004d40b01007387 */ /* 0x000fe80000100800 */
[----:B------:R0:W-:Y:S04]  /*41bf0*/  STL.64 [R1+0x18a8], R16 ;  /* 0x0018a81001007387 */ /* 0x0001e80000100a00 */
[----:B0-----:R-:W2:Y:S01]  /*41c00*/  LDL.LU R16, [R1+0x1c] ;  /* 0x00001c0001107983 */ /* 0x001ea20000300800 */
[----:B----4-:R-:W-:-:S02]  /*41c10*/  IMAD.MOV.U32 R3, RZ, RZ, R22 ;  /* 0x000000ffff037224 */ /* 0x010fc400078e0016 */
[----:B------:R-:W-:Y:S02]  /*41c20*/  IMAD.MOV.U32 R22, RZ, RZ, R23 ;  /* 0x000000ffff167224 */ /* 0x000fe400078e0017 */
[----:B------:R-:W-:Y:S02]  /*41c30*/  IMAD.MOV.U32 R11, RZ, RZ, R3 ;  /* 0x000000ffff0b7224 */ /* 0x000fe400078e0003 */
[----:B------:R-:W-:Y:S02]  /*41c40*/  IMAD.X R3, R19, 0x1, R4, P2 ;  /* 0x0000000113037824 */ /* 0x000fe400010e0604 */
[----:B---3--:R-:W-:Y:S02]  /*41c50*/  IMAD.MOV.U32 R23, RZ, RZ, R7 ;  /* 0x000000ffff177224 */ /* 0x008fe400078e0007 */
[----:B------:R-:W-:Y:S02]  /*41c60*/  IMAD.MOV.U32 R7, RZ, RZ, R5 ;  /* 0x000000ffff077224 */ /* 0x000fe400078e0005 */
[----:B------:R-:W3:Y:S04]  /*41c70*/  LDL.LU R5, [R1+0x28] ;  /* 0x0000280001057983 */ /* 0x000ee80000300800 */
[----:B------:R0:W-:Y:S04]  /*41c80*/  STL [R1+0x374], R3 ;  /* 0x0003740301007387 */ /* 0x0001e80000100800 */
[----:B0-----:R-:W4:Y:S01]  /*41c90*/  LDL.LU.64 R2, [R1+0x18b0] ;  /* 0x0018b00001027983 */ /* 0x001f220000300a00 */
[----:B--2---:R-:W-:-:S02]  /*41ca0*/  SHF.R.S32.HI R18, RZ, 0x1f, R16 ;  /* 0x0000001fff127819 */ /* 0x004fc40000011410 */
[C---:B------:R-:W-:Y:S01]  /*41cb0*/  IADD3 R10, P3, PT, R16.reuse, R0, RZ ;  /* 0x00000000100a7210 */ /* 0x040fe20007f7e0ff */
[----:B------:R-:W-:Y:S01]  /*41cc0*/  IMAD.MOV.U32 R19, RZ, RZ, R11 ;  /* 0x000000ffff137224 */ /* 0x000fe200078e000b */
[----:B----4-:R-:W-:-:S03]  /*41cd0*/  IADD3 R16, P2, PT, R16, R3, RZ ;  /* 0x0000000310107210 */ /* 0x010fc60007f5e0ff */
[----:B------:R-:W-:Y:S02]  /*41ce0*/  IMAD.X R11, R18, 0x1, R2, P3 ;  /* 0x00000001120b7824 */ /* 0x000fe400018e0602 */
[----:B------:R0:W-:Y:S04]  /*41cf0*/  STL [R1+0x368], R16 ;  /* 0x0003681001007387 */ /* 0x0001e80000100800 */
[----:B0-----:R-:W2:Y:S04]  /*41d00*/  LDL.LU.64 R16, [R1+0x18a8] ;  /* 0x0018a80001107983 */ /* 0x001ea80000300a00 */
[----:B------:R0:W-:Y:S04]  /*41d10*/  STL.64 [R1+0x4c8], R10 ;  /* 0x0004c80a01007387 */ /* 0x0001e80000100a00 */
[----:B0-----:R-:W4:Y:S04]  /*41d20*/  LDL.LU.64 R10, [R1+0x18a0] ;  /* 0x0018a000010a7983 */ /* 0x001f280000300a00 */
[----:B------:R0:W-:Y:S04]  /*41d30*/  STL.64 [R1+0x1898], R2 ;  /* 0x0018980201007387 */ /* 0x0001e80000100a00 */
[----:B0-----:R1:W2:Y:S04]  /*41d40*/  LDL.64 R2, [R1+0x368] ;  /* 0x0003680001027983 */ /* 0x0012a80000100a00 */
[----:B----4-:R0:W-:Y:S04]  /*41d50*/  STL.64 [R1+0x1890], R10 ;  /* 0x0018900a01007387 */ /* 0x0101e80000100a00 */
[----:B0-----:R-:W4:Y:S01]  /*41d60*/  LDL.LU R11, [R1+0x18] ;  /* 0x00001800010b7983 */ /* 0x001f220000300800 */
[----:B--2---:R-:W-:-:S03]  /*41d70*/  IMAD.MOV.U32 R3, RZ, RZ, R19 ;  /* 0x000000ffff037224 */ /* 0x004fc600078e0013 */
[----:B------:R0:W-:Y:S02]  /*41d80*/  STL.64 [R1+0x1880], R26 ;  /* 0x0018801a01007387 */ /* 0x0001e40000100a00 */
[----:B0-----:R-:W-:Y:S02]  /*41d90*/  IMAD.MOV.U32 R27, RZ, RZ, R3 ;  /* 0x000000ffff1b7224 */ /* 0x001fe400078e0003 */
[----:B------:R-:W-:-:S05]  /*41da0*/  IMAD.X R3, R18, 0x1, R4, P2 ;  /* 0x0000000112037824 */ /* 0x000fca00010e0604 */
[----:B------:R0:W-:Y:S04]  /*41db0*/  STL [R1+0x36c], R3 ;  /* 0x00036c0301007387 */ /* 0x0001e80000100800 */
[----:B0-----:R-:W2:Y:S01]  /*41dc0*/  LDL.LU.64 R2, [R1+0x1898] ;  /* 0x0018980001027983 */ /* 0x001ea20000300a00 */
[----:B----4-:R-:W-:Y:S02]  /*41dd0*/  SHF.R.S32.HI R19, RZ, 0x1f, R11 ;  /* 0x0000001fff137819 */ /* 0x010fe4000001140b */
[C---:B------:R-:W-:Y:S02]  /*41de0*/  IADD3 R26, P3, PT, R11.reuse, R0, RZ ;  /* 0x000000000b1a7210 */ /* 0x040fe40007f7e0ff */
[----:B--2---:R-:W-:Y:S01]  /*41df0*/  IADD3 R10, P2, PT, R11, R3, RZ ;  /* 0x000000030b0a7210 */ /* 0x004fe20007f5e0ff */
[----:B------:R-:W-:-:S02]  /*41e00*/  IMAD.MOV.U32 R11, RZ, RZ, R27 ;  /* 0x000000ffff0b7224 */ /* 0x000fc400078e001b */
[----:B------:R-:W-:-:S05]  /*41e10*/  IMAD.X R27, R19, 0x1, R2, P3 ;  /* 0x00000001131b7824 */ /* 0x000fca00018e0602 */
[----:B------:R0:W-:Y:S02]  /*41e20*/  STL.64 [R1+0x4c0], R26 ;  /* 0x0004c01a01007387 */ /* 0x0001e40000100a00 */
[----:B0-----:R-:W-:Y:S02]  /*41e30*/  IMAD.MOV.U32 R27, RZ, RZ, R11 ;  /* 0x000000ffff1b7224 */ /* 0x001fe400078e000b */
[----:B------:R-:W-:-:S05]  /*41e40*/  IMAD.X R11, R19, 0x1, R4, P2 ;  /* 0x00000001130b7824 */ /* 0x000fca00010e0604 */
[----:B------:R0:W-:Y:S04]  /*41e50*/  STL.64 [R1+0x360], R10 ;  /* 0x0003600a01007387 */ /* 0x0001e80000100a00 */
[----:B0-----:R-:W2:Y:S01]  /*41e60*/  LDL.LU.64 R10, [R1+0x1890] ;  /* 0x00189000010a7983 */ /* 0x001ea20000300a00 */
[----:B---3--:R-:W-:Y:S02]  /*41e70*/  SHF.R.S32.HI R18, RZ, 0x1f, R5 ;  /* 0x0000001fff127819 */ /* 0x008fe40000011405 */
[----:B------:R-:W-:Y:S01]  /*41e80*/  IADD3 R26, P3, PT, R5, R0, RZ ;  /* 0x00000000051a7210 */ /* 0x000fe20007f7e0ff */
[----:B--2---:R0:W-:Y:S02]  /*41e90*/  STL.64 [R1+0x1878], R10 ;  /* 0x0018780a01007387 */ /* 0x0041e40000100a00 */
[----:B0-----:R-:W-:-:S02]  /*41ea0*/  IMAD.MOV.U32 R11, RZ, RZ, R27 ;  /* 0x000000ffff0b7224 */ /* 0x001fc400078e001b */
[----:B------:R-:W-:Y:S01]  /*41eb0*/  IMAD.X R27, R18, 0x1, R2, P3 ;  /* 0x00000001121b7824 */ /* 0x000fe200018e0602 */
[----:B------:R-:W-:Y:S02]  /*41ec0*/  IADD3 R10, P2, PT, R5, R3, RZ ;  /* 0x00000003050a7210 */ /* 0x000fe40007f5e0ff */
[----:B------:R-:W2:Y:S04]  /*41ed0*/  LDL.LU R5, [R1+0x1888] ;  /* 0x0018880001057983 */ /* 0x000ea80000300800 */
[----:B------:R0:W-:Y:S04]  /*41ee0*/  STL.64 [R1+0x4b8], R26 ;  /* 0x0004b81a01007387 */ /* 0x0001e80000100a00 */
[----:B0-----:R-:W3:Y:S04]  /*41ef0*/  LDL.LU.64 R26, [R1+0x1880] ;  /* 0x00188000011a7983 */ /* 0x001ee80000300a00 */
[----:B------:R0:W-:Y:S04]  /*41f00*/  STL.64 [R1+0x1870], R6 ;  /* 0x0018700601007387 */ /* 0x0001e80000100a00 */
[----:B0-----:R-:W4:Y:S04]  /*41f10*/  LDL.LU R7, [R1+0x24] ;  /* 0x0000240001077983 */ /* 0x001f280000300800 */
[----:B------:R0:W-:Y:S02]  /*41f20*/  STL.64 [R1+0x1868], R20 ;  /* 0x0018681401007387 */ /* 0x0001e40000100a00 */
[----:B0-----:R-:W-:-:S02]  /*41f30*/  IMAD.MOV.U32 R21, RZ, RZ, R11 ;  /* 0x000000ffff157224 */ /* 0x001fc400078e000b */
[----:B------:R-:W-:-:S05]  /*41f40*/  IMAD.X R11, R18, 0x1, R4, P2 ;  /* 0x00000001120b7824 */ /* 0x000fca00010e0604 */
[----:B------:R0:W-:Y:S04]  /*41f50*/  STL.64 [R1+0x358], R10 ;  /* 0x0003580a01007387 */ /* 0x0001e80000100a00 */
[----:B0-----:R-:W2:Y:S01]  /*41f60*/  LDL.LU.64 R10, [R1+0x1878] ;  /* 0x00187800010a7983 */ /* 0x001ea20000300a00 */
[----:B----4-:R-:W-:Y:S02]  /*41f70*/  SHF.R.S32.HI R19, RZ, 0x1f, R7 ;  /* 0x0000001fff137819 */ /* 0x010fe40000011407 */
[C---:B------:R-:W-:Y:S02]  /*41f80*/  IADD3 R20, P3, PT, R7.reuse, R0, RZ ;  /* 0x0000000007147210 */ /* 0x040fe40007f7e0ff */
[----:B------:R-:W-:Y:S01]  /*41f90*/  IADD3 R6, P2, PT, R7, R3, RZ ;  /* 0x0000000307067210 */ /* 0x000fe20007f5e0ff */
[----:B------:R-:W-:-:S02]  /*41fa0*/  IMAD.MOV.U32 R7, RZ, RZ, R21 ;  /* 0x000000ffff077224 */ /* 0x000fc400078e0015 */
[----:B------:R-:W-:Y:S01]  /*41fb0*/  IMAD.X R21, R19, 0x1, R2, P3 ;  /* 0x0000000113157824 */ /* 0x000fe200018e0602 */
[----:B--2---:R0:W-:Y:S04]  /*41fc0*/  STL.64 [R1+0x1860], R10 ;  /* 0x0018600a01007387 */ /* 0x0041e80000100a00 */
[----:B------:R2:W-:Y:S04]  /*41fd0*/  STL.64 [R1+0x4b0], R20 ;  /* 0x0004b01401007387 */ /* 0x0005e80000100a00 */
[----:B0-----:R-:W4:Y:S01]  /*41fe0*/  LDL.LU R11, [R1+0x34] ;  /* 0x00003400010b7983 */ /* 0x001f220000300800 */
[----:B--2---:R-:W-:-:S02]  /*41ff0*/  IMAD.MOV.U32 R21, RZ, RZ, R7 ;  /* 0x000000ffff157224 */ /* 0x004fc400078e0007 */
[----:B------:R-:W-:-:S05]  /*42000*/  IMAD.X R7, R19, 0x1, R4, P2 ;  /* 0x0000000113077824 */ /* 0x000fca00010e0604 */
[----:B------:R0:W-:Y:S04]  /*42010*/  STL.64 [R1+0x350], R6 ;  /* 0x0003500601007387 */ /* 0x0001e80000100a00 */
[----:B0-----:R-:W2:Y:S01]  /*42020*/  LDL.LU.64 R6, [R1+0x1870] ;  /* 0x0018700001067983 */ /* 0x001ea20000300a00 */
[----:B----4-:R-:W-:Y:S02]  /*42030*/  SHF.R.S32.HI R18, RZ, 0x1f, R11 ;  /* 0x0000001fff127819 */ /* 0x010fe4000001140b */
[C---:B------:R-:W-:Y:S02]  /*42040*/  IADD3 R20, P3, PT, R11.reuse, R0, RZ ;  /* 0x000000000b147210 */ /* 0x040fe40007f7e0ff */
[----:B------:R-:W-:Y:S01]  /*42050*/  IADD3 R10, P2, PT, R11, R3, RZ ;  /* 0x000000030b0a7210 */ /* 0x000fe20007f5e0ff */
[----:B------:R-:W-:-:S02]  /*42060*/  IMAD.MOV.U32 R11, RZ, RZ, R21 ;  /* 0x000000ffff0b7224 */ /* 0x000fc400078e0015 */
[----:B------:R-:W-:-:S05]  /*42070*/  IMAD.X R21, R18, 0x1, R2, P3 ;  /* 0x0000000112157824 */ /* 0x000fca00018e0602 */
[----:B------:R0:W-:Y:S04]  /*42080*/  STL.64 [R1+0x4a8], R20 ;  /* 0x0004a81401007387 */ /* 0x0001e80000100a00 */
[----:B0-----:R-:W4:Y:S01]  /*42090*/  LDL.LU.64 R20, [R1+0x1868] ;  /* 0x0018680001147983 */ /* 0x001f220000300a00 */
[----:B------:R-:W-:-:S03]  /*420a0*/  SHF.R.S32.HI R19, RZ, 0x1f, R11 ;  /* 0x0000001fff137819 */ /* 0x000fc6000001140b */
[----:B----4-:R0:W-:Y:S02]  /*420b0*/  STL.64 [R1+0x1850], R20 ;  /* 0x0018501401007387 */ /* 0x0101e40000100a00 */
[----:B0-----:R-:W-:Y:S01]  /*420c0*/  IADD3 R20, P3, PT, R11, R0, RZ ;  /* 0x000000000b147210 */ /* 0x001fe20007f7e0ff */
[----:B------:R-:W-:Y:S02]  /*420d0*/  IMAD.MOV.U32 R21, RZ, RZ, R11 ;  /* 0x000000ffff157224 */ /* 0x000fe400078e000b */
[----:B------:R-:W-:-:S05]  /*420e0*/  IMAD.X R11, R18, 0x1, R4, P2 ;  /* 0x00000001120b7824 */ /* 0x000fca00010e0604 */
[----:B------:R0:W-:Y:S04]  /*420f0*/  STL.64 [R1+0x348], R10 ;  /* 0x0003480a01007387 */ /* 0x0001e80000100a00 */
[----:B0-----:R-:W4:Y:S04]  /*42100*/  LDL.LU.64 R10, [R1+0x1860] ;  /* 0x00186000010a7983 */ /* 0x001f280000300a00 */
[----:B----4-:R0:W-:Y:S02]  /*42110*/  STL.64 [R1+0x1858], R10 ;  /* 0x0018580a01007387 */ /* 0x0101e40000100a00 */
[----:B0-----:R-:W-:Y:S01]  /*42120*/  IADD3 R10, P2, PT, R21, R3, RZ ;  /* 0x00000003150a7210 */ /* 0x001fe20007f5e0ff */
[----:B------:R-:W-:-:S05]  /*42130*/  IMAD.X R21, R19, 0x1, R2, P3 ;  /* 0x0000000113157824 */ /* 0x000fca00018e0602 */
[----:B------:R-:W-:Y:S04]  /*42140*/  STL.64 [R1+0x4a0], R20 ;  /* 0x0004a01401007387 */ /* 0x000fe80000100a00 */
[----:B------:R0:W-:Y:S04]  /*42150*/  STL.64 [R1+0x1848], R16 ;  /* 0x0018481001007387 */ /* 0x0001e80000100a00 */
[----:B0-----:R-:W4:Y:S01]  /*42160*/  LDL.LU R17, [R1+0x2c] ;  /* 0x00002c0001117983 */ /* 0x001f220000300800 */
[----:B------:R-:W-:-:S05]  /*42170*/  IMAD.X R11, R19, 0x1, R4, P2 ;  /* 0x00000001130b7824 */ /* 0x000fca00010e0604 */
[----:B------:R0:W-:Y:S04]  /*42180*/  STL.64 [R1+0x340], R10 ;  /* 0x0003400a01007387 */ /* 0x0001e80000100a00 */
[----:B0-----:R-:W2:Y:S01]  /*42190*/  LDL.LU.64 R10, [R1+0x1858] ;  /* 0x00185800010a7983 */ /* 0x001ea20000300a00 */
[----:B----4-:R-:W-:Y:S02]  /*421a0*/  SHF.R.S32.HI R18, RZ, 0x1f, R17 ;  /* 0x0000001fff127819 */ /* 0x010fe40000011411 */
[----:B------:R-:W-:-:S05]  /*421b0*/  IADD3 R20, P3, PT, R17, R0, RZ ;  /* 0x0000000011147210 */ /* 0x000fca0007f7e0ff */
[----:B------:R-:W-:-:S05]  /*421c0*/  IMAD.X R21, R18, 0x1, R2, P3 ;  /* 0x0000000112157824 */ /* 0x000fca00018e0602 */
[----:B------:R0:W-:Y:S04]  /*421d0*/  STL.64 [R1+0x498], R20 ;  /* 0x0004981401007387 */ /* 0x0001e80000100a00 */
[----:B0-----:R-:W4:Y:S01]  /*421e0*/  LDL.LU.64 R20, [R1+0x1850] ;  /* 0x0018500001147983 */ /* 0x001f220000300a00 */
[----:B------:R-:W-:-:S03]  /*421f0*/  IADD3 R16, P2, PT, R17, R3, RZ ;  /* 0x0000000311107210 */ /* 0x000fc60007f5e0ff */
[----:B----4-:R0:W-:Y:S04]  /*42200*/  STL.64 [R1+0x1840], R20 ;  /* 0x0018401401007387 */ /* 0x0101e80000100a00 */
[----:B0-----:R-:W4:Y:S04]  /*42210*/  LDL.LU R21, [R1+0x3c] ;  /* 0x00003c0001157983 */ /* 0x001f280000300800 */
[----:B--2---:R-:W-:Y:S01]  /*42220*/  STL.64 [R1+0x1838], R10 ;  /* 0x0018380a01007387 */ /* 0x004fe20000100a00 */
[----:B------:R-:W-:-:S05]  /*42230*/  IMAD.X R17, R18, 0x1, R4, P2 ;  /* 0x0000000112117824 */ /* 0x000fca00010e0604 */
[----:B------:R0:W-:Y:S04]  /*42240*/  STL.64 [R1+0x338], R16 ;  /* 0x0003381001007387 */ /* 0x0001e80000100a00 */
[----:B0-----:R-:W2:Y:S01]  /*42250*/  LDL.LU.64 R16, [R1+0x1848] ;  /* 0x0018480001107983 */ /* 0x001ea20000300a00 */
[----:B----4-:R-:W-:Y:S02]  /*42260*/  SHF.R.S32.HI R19, RZ, 0x1f, R21 ;  /* 0x0000001fff137819 */ /* 0x010fe40000011415 */
[----:B------:R-:W-:-:S05]  /*42270*/  IADD3 R10, P3, PT, R21, R0, RZ ;  /* 0x00000000150a7210 */ /* 0x000fca0007f7e0ff */
[----:B------:R-:W-:-:S05]  /*42280*/  IMAD.X R11, R19, 0x1, R2, P3 ;  /* 0x00000001130b7824 */ /* 0x000fca00018e0602 */
[----:B------:R-:W-:Y:S04]  /*42290*/  STL.64 [R1+0x490], R10 ;  /* 0x0004900a01007387 */ /* 0x000fe80000100a00 */
[----:B------:R0:W-:Y:S04]  /*422a0*/  STL.64 [R1+0x1830], R22 ;  /* 0x0018301601007387 */ /* 0x0001e80000100a00 */
[----:B0-----:R-:W4:Y:S01]  /*422b0*/  LDL.LU R23, [R1+0x38] ;  /* 0x0000380001177983 */ /* 0x001f220000300800 */
[----:B------:R-:W-:-:S05]  /*422c0*/  IADD3 R20, P2, PT, R21, R3, RZ ;  /* 0x0000000315147210 */ /* 0x000fca0007f5e0ff */
        /* <DEDUP_REMOVED lines=8> */
[----:B------:R-:W-:-:S05]  /*42350*/  IADD3 R22, P2, PT, R23, R3, RZ ;  /* 0x0000000317167210 */ /* 0x000fca0007f5e0ff */
[----:B------:R-:W-:Y:S01]  /*42360*/  IMAD.X R23, R18, 0x1, R4, P2 ;  /* 0x0000000112177824 */ /* 0x000fe200010e0604 */
[----:B----4-:R0:W-:Y:S04]  /*42370*/  STL.64 [R1+0x1828], R10 ;  /* 0x0018280a01007387 */ /* 0x0101e80000100a00 */
[----:B0-----:R-:W4:Y:S04]  /*42380*/  LDL.LU R11, [R1+0x48] ;  /* 0x00004800010b7983 */ /* 0x001f280000300800 */
[----:B------:R-:W-:Y:S04]  /*42390*/  STL.64 [R1+0x1820], R8 ;  /* 0x0018200801007387 */ /* 0x000fe80000100a00 */
[----:B------:R0:W-:Y:S04]  /*423a0*/  STL.64 [R1+0x328], R22 ;  /* 0x0003281601007387 */ /* 0x0001e80000100a00 */
[----:B0-----:R-:W2:Y:S01]  /*423b0*/  LDL.LU.64 R22, [R1+0x1830] ;  /* 0x0018300001167983 */ /* 0x001ea20000300a00 */
[----:B----4-:R-:W-:-:S02]  /*423c0*/  SHF.R.S32.HI R19, RZ, 0x1f, R11 ;  /* 0x0000001fff137819 */ /* 0x010fc4000001140b */
[----:B------:R-:W-:-:S05]  /*423d0*/  IADD3 R8, P3, PT, R11, R0, RZ ;  /* 0x000000000b087210 */ /* 0x000fca0007f7e0ff */
[----:B------:R-:W-:-:S05]  /*423e0*/  IMAD.X R9, R19, 0x1, R2, P3 ;  /* 0x0000000113097824 */ /* 0x000fca00018e0602 */
[----:B------:R-:W-:Y:S04]  /*423f0*/  STL.64 [R1+0x480], R8 ;  /* 0x0004800801007387 */ /* 0x000fe80000100a00 */
[----:B--2---:R0:W-:Y:S04]  /*42400*/  STL.64 [R1+0x1818], R22 ;  /* 0x0018181601007387 */ /* 0x0041e80000100a00 */
[----:B0-----:R-:W2:Y:S01]  /*42410*/  LDL.LU R23, [R1+0x44] ;  /* 0x0000440001177983 */ /* 0x001ea20000300800 */
[----:B------:R-:W-:-:S05]  /*42420*/  IADD3 R10, P2, PT, R11, R3, RZ ;  /* 0x000000030b0a7210 */ /* 0x000fca0007f5e0ff */
[----:B------:R-:W-:-:S05]  /*42430*/  IMAD.X R11, R19, 0x1, R4, P2 ;  /* 0x00000001130b7824 */ /* 0x000fca00010e0604 */
[----:B------:R0:W-:Y:S04]  /*42440*/  STL.64 [R1+0x320], R10 ;  /* 0x0003200a01007387 */ /* 0x0001e80000100a00 */
[----:B0-----:R-:W4:Y:S01]  /*42450*/  LDL.LU.64 R10, [R1+0x1828] ;  /* 0x00182800010a7983 */ /* 0x001f220000300a00 */
[----:B--2---:R-:W-:Y:S02]  /*42460*/  SHF.R.S32.HI R18, RZ, 0x1f, R23 ;  /* 0x0000001fff127819 */ /* 0x004fe40000011417 */
[----:B------:R-:W-:-:S05]  /*42470*/  IADD3 R8, P3, PT, R23, R0, RZ ;  /* 0x0000000017087210 */ /* 0x000fca0007f7e0ff */
[----:B------:R-:W-:-:S05]  /*42480*/  IMAD.X R9, R18, 0x1, R2, P3 ;  /* 0x0000000112097824 */ /* 0x000fca00018e0602 */
[----:B------:R0:W-:Y:S04]  /*42490*/  STL.64 [R1+0x478], R8 ;  /* 0x0004780801007387 */ /* 0x0001e80000100a00 */
[----:B0-----:R-:W2:Y:S01]  /*424a0*/  LDL.LU.64 R8, [R1+0x1820] ;  /* 0x0018200001087983 */ /* 0x001ea20000300a00 */
[----:B------:R-:W-:-:S05]  /*424b0*/  IADD3 R22, P2, PT, R23, R3, RZ ;  /* 0x0000000317167210 */ /* 0x000fca0007f5e0ff */
[----:B------:R-:W-:Y:S01]  /*424c0*/  IMAD.X R23, R18, 0x1, R4, P2 ;  /* 0x0000000112177824 */ /* 0x000fe200010e0604 */
[----:B--2---:R-:W-:Y:S04]  /*424d0*/  STL.64 [R1+0x1808], R8 ;  /* 0x0018080801007387 */ /* 0x004fe80000100a00 */
[----:B------:R0:W-:Y:S04]  /*424e0*/  STL.64 [R1+0x1810], R16 ;  /* 0x0018101001007387 */ /* 0x0001e80000100a00 */
[----:B0-----:R-:W2:Y:S04]  /*424f0*/  LDL.LU R17, [R1+0x40] ;  /* 0x0000400001117983 */ /* 0x001ea80000300800 */
[----:B------:R0:W-:Y:S04]  /*42500*/  STL.64 [R1+0x318], R22 ;  /* 0x0003181601007387 */ /* 0x0001e80000100a00 */
[----:B0-----:R-:W3:Y:S04]  /*42510*/  LDL.LU.64 R22, [R1+0x1818] ;  /* 0x0018180001167983 */ /* 0x001ee80000300a00 */
[----:B------:R0:W-:Y:S04]  /*42520*/  STL.64 [R1+0x1800], R20 ;  /* 0x0018001401007387 */ /* 0x0001e80000100a00 */
[----:B0-----:R-:W3:Y:S01]  /*42530*/  LDL.LU R21, [R1+0x50] ;  /* 0x0000500001157983 */ /* 0x001ee20000300800 */
[----:B--2---:R-:W-:-:S02]  /*42540*/  SHF.R.S32.HI R19, RZ, 0x1f, R17 ;  /* 0x0000001fff137819 */ /* 0x004fc40000011411 */
[C---:B------:R-:W-:Y:S02]  /*42550*/  IADD3 R8, P3, PT, R17.reuse, R0, RZ ;  /* 0x0000000011087210 */ /* 0x040fe40007f7e0ff */
[----:B------:R-:W-:-:S03]  /*42560*/  IADD3 R16, P2, PT, R17, R3, RZ ;  /* 0x0000000311107210 */ /* 0x000fc60007f5e0ff */
[C---:B------:R-:W-:Y:S02]  /*42570*/  IMAD.X R9, R19.reuse, 0x1, R2, P3 ;  /* 0x0000000113097824 */ /* 0x040fe400018e0602 */
[----:B------:R-:W-:-:S03]  /*42580*/  IMAD.X R17, R19, 0x1, R4, P2 ;  /* 0x0000000113117824 */ /* 0x000fc600010e0604 */
[----:B------:R-:W-:Y:S04]  /*42590*/  STL.64 [R1+0x470], R8 ;  /* 0x0004700801007387 */ /* 0x000fe80000100a00 */
[----:B------:R0:W-:Y:S04]  /*425a0*/  STL.64 [R1+0x310], R16 ;  /* 0x0003101001007387 */ /* 0x0001e80000100a00 */
[----:B0-----:R-:W2:Y:S01]  /*425b0*/  LDL.LU.64 R16, [R1+0x1810] ;  /* 0x0018100001107983 */ /* 0x001ea20000300a00 */
[----:B---3--:R-:W-:Y:S02]  /*425c0*/  SHF.R.S32.HI R18, RZ, 0x1f, R21 ;  /* 0x0000001fff127819 */ /* 0x008fe40000011415 */
[----:B------:R-:W-:-:S05]  /*425d0*/  IADD3 R8, P3, PT, R21, R0, RZ ;  /* 0x0000000015087210 */ /* 0x000fca0007f7e0ff */
[----:B------:R-:W-:-:S05]  /*425e0*/  IMAD.X R9, R18, 0x1, R2, P3 ;  /* 0x0000000112097824 */ /* 0x000fca00018e0602 */
[----:B------:R0:W-:Y:S04]  /*425f0*/  STL.64 [R1+0x468], R8 ;  /* 0x0004680801007387 */ /* 0x0001e80000100a00 */
[----:B0-----:R-:W3:Y:S01]  /*42600*/  LDL.LU.64 R8, [R1+0x1808] ;  /* 0x0018080001087983 */ /* 0x001ee20000300a00 */
[----:B------:R-:W-:-:S05]  /*42610*/  IADD3 R20, P2, PT, R21, R3, RZ ;  /* 0x0000000315147210 */ /* 0x000fca0007f5e0ff */
[----:B------:R-:W-:Y:S01]  /*42620*/  IMAD.X R21, R18, 0x1, R4, P2 ;  /* 0x0000000112157824 */ /* 0x000fe200010e0604 */
[----:B---3--:R0:W-:Y:S04]  /*42630*/  STL.64 [R1+0x17f8], R8 ;  /* 0x0017f80801007387 */ /* 0x0081e80000100a00 */
[----:B0-----:R-:W3:Y:S04]  /*42640*/  LDL.LU R9, [R1+0x4c] ;  /* 0x00004c0001097983 */ /* 0x001ee80000300800 */
[----:B--2---:R-:W-:Y:S04]  /*42650*/  STL.64 [R1+0x17f0], R16 ;  /* 0x0017f01001007387 */ /* 0x004fe80000100a00 */
[----:B------:R0:W-:Y:S04]  /*42660*/  STL.64 [R1+0x308], R20 ;  /* 0x0003081401007387 */ /* 0x0001e80000100a00 */
[----:B0-----:R-:W2:Y:S04]  /*42670*/  LDL.LU.64 R20, [R1+0x1800] ;  /* 0x0018000001147983 */ /* 0x001ea80000300a00 */
[----:B----4-:R0:W-:Y:S04]  /*42680*/  STL.64 [R1+0x17e8], R10 ;  /* 0x0017e80a01007387 */ /* 0x0101e80000100a00 */
[----:B0-----:R-:W4:Y:S01]  /*42690*/  LDL.LU R11, [R1+0x5c] ;  /* 0x00005c00010b7983 */ /* 0x001f220000300800 */
[----:B---3--:R-:W-:-:S02]  /*426a0*/  SHF.R.S32.HI R19, RZ, 0x1f, R9 ;  /* 0x0000001fff137819 */ /* 0x008fc40000011409 */
[C---:B------:R-:W-:Y:S02]  /*426b0*/  IADD3 R16, P3, PT, R9.reuse, R0, RZ ;  /* 0x0000000009107210 */ /* 0x040fe40007f7e0ff */
[----:B------:R-:W-:-:S03]  /*426c0*/  IADD3 R8, P2, PT, R9, R3, RZ ;  /* 0x0000000309087210 */ /* 0x000fc60007f5e0ff */
[C---:B------:R-:W-:Y:S02]  /*426d0*/  IMAD.X R17, R19.reuse, 0x1, R2, P3 ;  /* 0x0000000113117824 */ /* 0x040fe400018e0602 */
[----:B------:R-:W-:-:S03]  /*426e0*/  IMAD.X R9, R19, 0x1, R4, P2 ;  /* 0x0000000113097824 */ /* 0x000fc600010e0604 */
[----:B------:R-:W-:Y:S04]  /*426f0*/  STL.64 [R1+0x460], R16 ;  /* 0x0004601001007387 */ /* 0x000fe80000100a00 */
[----:B------:R0:W-:Y:S04]  /*42700*/  STL.64 [R1+0x300], R8 ;  /* 0x0003000801007387 */ /* 0x0001e80000100a00 */
[----:B0-----:R-:W3:Y:S01]  /*42710*/  LDL.LU.64 R8, [R1+0x17f8] ;  /* 0x0017f80001087983 */ /* 0x001ee20000300a00 */
        /* <DEDUP_REMOVED lines=11> */
[----:B0-----:R-:W2:Y:S04]  /*427d0*/  LDL.LU.64 R10, [R1+0x17e8] ;  /* 0x0017e800010a7983 */ /* 0x001ea80000300a00 */
[----:B--2---:R0:W-:Y:S04]  /*427e0*/  STL.64 [R1+0x17d0], R10 ;  /* 0x0017d00a01007387 */ /* 0x0041e80000100a00 */
[----:B0-----:R-:W2:Y:S01]  /*427f0*/  LDL.LU R11, [R1+0x54] ;  /* 0x00005400010b7983 */ /* 0x001ea20000300800 */
[----:B----4-:R-:W-:-:S02]  /*42800*/  SHF.R.S32.HI R19, RZ, 0x1f, R17 ;  /* 0x0000001fff137819 */ /* 0x010fc40000011411 */
[C---:B------:R-:W-:Y:S02]  /*42810*/  IADD3 R28, P3, PT, R17.reuse, R0, RZ ;  /* 0x00000000111c7210 */ /* 0x040fe40007f7e0ff */
[----:B------:R-:W-:-:S03]  /*42820*/  IADD3 R16, P2, PT, R17, R3, RZ ;  /* 0x0000000311107210 */ /* 0x000fc60007f5e0ff */
[C---:B------:R-:W-:Y:S02]  /*42830*/  IMAD.X R29, R19.reuse, 0x1, R2, P3 ;  /* 0x00000001131d7824 */ /* 0x040fe400018e0602 */
[----:B------:R-:W-:-:S03]  /*42840*/  IMAD.X R17, R19, 0x1, R4, P2 ;  /* 0x0000000113117824 */ /* 0x000fc600010e0604 */
[----:B------:R-:W-:Y:S04]  /*42850*/  STL.64 [R1+0x450], R28 ;  /* 0x0004501c01007387 */ /* 0x000fe80000100a00 */
        /* <DEDUP_REMOVED lines=13> */
[----:B0-----:R-:W3:Y:S01]  /*42930*/  LDL.LU.64 R10, [R1+0x17d0] ;  /* 0x0017d000010a7983 */ /* 0x001ee20000300a00 */
[----:B--2---:R-:W-:-:S02]  /*42940*/  SHF.R.S32.HI R19, RZ, 0x1f, R21 ;  /* 0x0000001fff137819 */ /* 0x004fc40000011415 */
[----:B------:R-:W-:-:S05]  /*42950*/  IADD3 R28, P3, PT, R21, R0, RZ ;  /* 0x00000000151c7210 */ /* 0x000fca0007f7e0ff */
[----:B------:R-:W-:-:S05]  /*42960*/  IMAD.X R29, R19, 0x1, R2, P3 ;  /* 0x00000001131d7824 */ /* 0x000fca00018e0602 */
[----:B------:R-:W-:Y:S04]  /*42970*/  STL.64 [R1+0x440], R28 ;  /* 0x0004401c01007387 */ /* 0x000fe80000100a00 */
[----:B---3--:R0:W-:Y:S04]  /*42980*/  STL.64 [R1+0x17b8], R10 ;  /* 0x0017b80a01007387 */ /* 0x0081e80000100a00 */
[----:B0-----:R-:W2:Y:S01]  /*42990*/  LDL.LU R11, [R1+0x60] ;  /* 0x00006000010b7983 */ /* 0x001ea20000300800 */
[----:B------:R-:W-:-:S05]  /*429a0*/  IADD3 R20, P2, PT, R21, R3, RZ ;  /* 0x0000000315147210 */ /* 0x000fca0007f5e0ff */
[----:B------:R-:W-:-:S05]  /*429b0*/  IMAD.X R21, R19, 0x1, R4, P2 ;  /* 0x0000000113157824 */ /* 0x000fca00010e0604 */
[----:B------:R0:W-:Y:S04]  /*429c0*/  STL.64 [R1+0x2e0], R20 ;  /* 0x0002e01401007387 */ /* 0x0001e80000100a00 */
[----:B0-----:R-:W3:Y:S01]  /*429d0*/  LDL.LU.64 R20, [R1+0x17c8] ;  /* 0x0017c80001147983 */ /* 0x001ee20000300a00 */
[----:B--2---:R-:W-:Y:S02]  /*429e0*/  SHF.R.S32.HI R18, RZ, 0x1f, R11 ;  /* 0x0000001fff127819 */ /* 0x004fe4000001140b */
[----:B------:R-:W-:-:S05]  /*429f0*/  IADD3 R28, P3, PT, R11, R0, RZ ;  /* 0x000000000b1c7210 */ /* 0x000fca0007f7e0ff */
[----:B------:R-:W-:-:S05]  /*42a00*/  IMAD.X R29, R18, 0x1, R2, P3 ;  /* 0x00000001121d7824 */ /* 0x000fca00018e0602 */
[----:B------:R0:W-:Y:S04]  /*42a10*/  STL.64 [R1+0x438], R28 ;  /* 0x0004381c01007387 */ /* 0x0001e80000100a00 */
[----:B0-----:R-:W2:Y:S04]  /*42a20*/  LDL.LU.64 R28, [R1+0x17c0] ;  /* 0x0017c000011c7983 */ /* 0x001ea80000300a00 */
[----:B--2---:R-:W-:Y:S04]  /*42a30*/  STL.64 [R1+0x17a8], R28 ;  /* 0x0017a81c01007387 */ /* 0x004fe80000100a00 */
        /* <DEDUP_REMOVED lines=9> */
[----:B------:R-:W-:Y:S04]  /*42ad0*/  STL.64 [R1+0x430], R28 ;  /* 0x0004301c01007387 */ /* 0x000fe80000100a00 */
[----:B----4-:R0:W-:Y:S01]  /*42ae0*/  STL.64 [R1+0x17a0], R16 ;  /* 0x0017a01001007387 */ /* 0x0101e20000100a00 */
[----:B------:R-:W-:Y:S01]  /*42af0*/  IADD3 R20, P2, PT, R21, R3, RZ ;  /* 0x0000000315147210 */ /* 0x000fe20007f5e0ff */
[----:B0-----:R-:W-:-:S04]  /*42b00*/  IMAD.MOV.U32 R17, RZ, RZ, R22 ;  /* 0x000000ffff117224 */ /* 0x001fc800078e0016 */
[----:B------:R-:W-:Y:S01]  /*42b10*/  IMAD.X R21, R19, 0x1, R4, P2 ;  /* 0x0000000113157824 */ /* 0x000fe200010e0604 */
[----:B------:R-:W-:Y:S02]  /*42b20*/  SHF.R.S32.HI R18, RZ, 0x1f, R17 ;  /* 0x0000001fff127819 */ /* 0x000fe40000011411 */
[C---:B------:R-:W-:Y:S01]  /*42b30*/  IADD3 R28, P3, PT, R17.reuse, R0, RZ ;  /* 0x00000000111c7210 */ /* 0x040fe20007f7e0ff */
[----:B------:R-:W-:Y:S02]  /*42b40*/  IMAD.MOV.U32 R22, RZ, RZ, R23 ;  /* 0x000000ffff167224 */ /* 0x000fe400078e0017 */
[----:B------:R-:W2:Y:S02]  /*42b50*/  LDL.LU R23, [R1+0x78] ;  /* 0x0000780001177983 */ /* 0x000ea40000300800 */
[----:B------:R-:W-:Y:S02]  /*42b60*/  IMAD.X R29, R18, 0x1, R2, P3 ;  /* 0x00000001121d7824 */ /* 0x000fe400018e0602 */
[----:B------:R0:W-:Y:S04]  /*42b70*/  STL.64 [R1+0x2d0], R20 ;  /* 0x0002d01401007387 */ /* 0x0001e80000100a00 */
[----:B0-----:R-:W4:Y:S04]  /*42b80*/  LDL.LU.64 R20, [R1+0x17b0] ;  /* 0x0017b00001147983 */ /* 0x001f280000300a00 */
[----:B------:R0:W-:Y:S04]  /*42b90*/  STL.64 [R1+0x428], R28 ;  /* 0x0004281c01007387 */ /* 0x0001e80000100a00 */
[----:B0-----:R-:W2:Y:S01]  /*42ba0*/  LDL.LU.64 R28, [R1+0x17a8] ;  /* 0x0017a800011c7983 */ /* 0x001ea20000300a00 */
[----:B------:R-:W-:-:S03]  /*42bb0*/  IADD3 R16, P2, PT, R17, R3, RZ ;  /* 0x0000000311107210 */ /* 0x000fc60007f5e0ff */
[----:B--2---:R-:W-:Y:S04]  /*42bc0*/  STL.64 [R1+0x1788], R28 ;  /* 0x0017881c01007387 */ /* 0x004fe80000100a00 */
[----:B----4-:R0:W-:Y:S04]  /*42bd0*/  STL.64 [R1+0x1790], R20 ;  /* 0x0017901401007387 */ /* 0x0101e80000100a00 */
[----:B0-----:R-:W2:Y:S01]  /*42be0*/  LDL.LU R20, [R1+0x68] ;  /* 0x0000680001147983 */ /* 0x001ea20000300800 */
[----:B------:R-:W-:-:S03]  /*42bf0*/  IMAD.X R17, R18, 0x1, R4, P2 ;  /* 0x0000000112117824 */ /* 0x000fc600010e0604 */
[----:B------:R-:W-:Y:S04]  /*42c00*/  STL [R1+0x1798], R21 ;  /* 0x0017981501007387 */ /* 0x000fe80000100800 */
[----:B------:R0:W-:Y:S04]  /*42c10*/  STL.64 [R1+0x2c8], R16 ;  /* 0x0002c81001007387 */ /* 0x0001e80000100a00 */
[----:B0-----:R-:W4:Y:S01]  /*42c20*/  LDL.LU.64 R16, [R1+0x17a0] ;  /* 0x0017a00001107983 */ /* 0x001f220000300a00 */
[----:B--2---:R-:W-:Y:S02]  /*42c30*/  SHF.R.S32.HI R19, RZ, 0x1f, R20 ;  /* 0x0000001fff137819 */ /* 0x004fe40000011414 */
[----:B------:R-:W-:-:S02]  /*42c40*/  IADD3 R28, P3, PT, R20, R0, RZ ;  /* 0x00000000141c7210 */ /* 0x000fc40007f7e0ff */
[----:B------:R-:W-:-:S03]  /*42c50*/  IADD3 R20, P2, PT, R20, R3, RZ ;  /* 0x0000000314147210 */ /* 0x000fc60007f5e0ff */
[C---:B------:R-:W-:Y:S02]  /*42c60*/  IMAD.X R29, R19.reuse, 0x1, R2, P3 ;  /* 0x00000001131d7824 */ /* 0x040fe400018e0602 */
[----:B------:R-:W-:-:S03]  /*42c70*/  IMAD.X R21, R19, 0x1, R4, P2 ;  /* 0x0000000113157824 */ /* 0x000fc600010e0604 */
[----:B------:R-:W-:Y:S04]  /*42c80*/  STL.64 [R1+0x420], R28 ;  /* 0x0004201c01007387 */ /* 0x000fe80000100a00 */
[----:B------:R0:W-:Y:S04]  /*42c90*/  STL.64 [R1+0x2c0], R20 ;  /* 0x0002c01401007387 */ /* 0x0001e80000100a00 */
[----:B0-----:R1:W2:Y:S01]  /*42ca0*/  LDL.LU R21, [R1+0x1798] ;  /* 0x0017980001157983 */ /* 0x0012a20000300800 */
[----:B------:R-:W-:Y:S02]  /*42cb0*/  SHF.R.S32.HI R18, RZ, 0x1f, R23 ;  /* 0x0000001fff127819 */ /* 0x000fe40000011417 */
[----:B------:R-:W-:-:S02]  /*42cc0*/  IADD3 R28, P3, PT, R23, R0, RZ ;  /* 0x00000000171c7210 */ /* 0x000fc40007f7e0ff */
[----:B------:R-:W-:-:S03]  /*42cd0*/  IADD3 R20, P2, PT, R23, R3, RZ ;  /* 0x0000000317147210 */ /* 0x000fc60007f5e0ff */
[----:B------:R-:W-:Y:S02]  /*42ce0*/  IMAD.X R29, R18, 0x1, R2, P3 ;  /* 0x00000001121d7824 */ /* 0x000fe400018e0602 */
[----:B------:R2:W-:Y:S04]  /*42cf0*/  STL [R1+0x2b8], R20 ;  /* 0x0002b81401007387 */ /* 0x0005e80000100800 */
[----:B--2---:R-:W2:Y:S04]  /*42d00*/  LDL.LU.64 R20, [R1+0x1790] ;  /* 0x0017900001147983 */ /* 0x004ea80000300a00 */
[----:B------:R0:W-:Y:S04]  /*42d10*/  STL.64 [R1+0x418], R28 ;  /* 0x0004181c01007387 */ /* 0x0001e80000100a00 */
[----:B0-----:R-:W2:Y:S04]  /*42d20*/  LDL.LU.64 R28, [R1+0x1788] ;  /* 0x00178800011c7983 */ /* 0x001ea80000300a00 */
[----:B------:R0:W-:Y:S04]  /*42d30*/  STL.64 [R1+0x1778], R14 ;  /* 0x0017780e01007387 */ /* 0x0001e80000100a00 */
[----:B0-----:R1:W3:Y:S01]  /*42d40*/  LDL.64 R14, [R1+0x2b8] ;  /* 0x0002b800010e7983 */ /* 0x0012e20000100a00 */
[----:B------:R-:W-:Y:S01]  /*42d50*/  SHF.R.S32.HI R19, RZ, 0x1f, R5 ;  /* 0x0000001fff137819 */ /* 0x000fe20000011405 */
[----:B--2---:R-:W-:Y:S01]  /*42d60*/  IMAD.MOV.U32 R23, RZ, RZ, R28 ;  /* 0x000000ffff177224 */ /* 0x004fe200078e001c */
[----:B------:R-:W-:Y:S01]  /*42d70*/  IADD3 R28, P3, PT, R5, R0, RZ ;  /* 0x00000000051c7210 */ /* 0x000fe20007f7e0ff */
[----:B---3--:R-:W-:-:S04]  /*42d80*/  IMAD.MOV.U32 R15, RZ, RZ, R29 ;  /* 0x000000ffff0f7224 */ /* 0x008fc800078e001d */
[----:B------:R-:W-:Y:S02]  /*42d90*/  IMAD.MOV.U32 R29, RZ, RZ, R15 ;  /* 0x000000ffff1d7224 */ /* 0x000fe400078e000f */
[----:B------:R-:W-:Y:S01]  /*42da0*/  IMAD.X R15, R18, 0x1, R4, P2 ;  /* 0x00000001120f7824 */ /* 0x000fe200010e0604 */
[----:B------:R-:W-:-:S04]  /*42db0*/  IADD3 R14, P2, PT, R5, R3, RZ ;  /* 0x00000003050e7210 */ /* 0x000fc80007f5e0ff */
[----:B------:R0:W-:Y:S04]  /*42dc0*/  STL [R1+0x2bc], R15 ;  /* 0x0002bc0f01007387 */ /* 0x0001e80000100800 */
[----:B------:R-:W2:Y:S01]  /*42dd0*/  LDL.LU R5, [R1+0x1780] ;  /* 0x0017800001057983 */ /* 0x000ea20000300800 */
[----:B0-----:R-:W-:Y:S02]  /*42de0*/  IMAD.MOV.U32 R15, RZ, RZ, R29 ;  /* 0x000000ffff0f7224 */ /* 0x001fe400078e001d */
[----:B------:R-:W-:-:S03]  /*42df0*/  IMAD.X R29, R19, 0x1, R2, P3 ;  /* 0x00000001131d7824 */ /* 0x000fc600018e0602 */
[--C-:B------:R-:W-:Y:S02]  /*42e00*/  SHF.R.S32.HI R18, RZ, 0x1f, R15.reuse ;  /* 0x0000001fff127819 */ /* 0x100fe4000001140f */
[----:B------:R0:W-:Y:S02]  /*42e10*/  STL.64 [R1+0x410], R28 ;  /* 0x0004101c01007387 */ /* 0x0001e40000100a00 */
[----:B0-----:R-:W-:Y:S01]  /*42e20*/  IADD3 R28, P3, PT, R15, R0, RZ ;  /* 0x000000000f1c7210 */ /* 0x001fe20007f7e0ff */
[----:B------:R-:W-:Y:S02]  /*42e30*/  IMAD.MOV.U32 R29, RZ, RZ, R15 ;  /* 0x000000ffff1d7224 */ /* 0x000fe400078e000f */
[----:B------:R-:W-:-:S05]  /*42e40*/  IMAD.X R15, R19, 0x1, R4, P2 ;  /* 0x00000001130f7824 */ /* 0x000fca00010e0604 */
[----:B------:R0:W-:Y:S04]  /*42e50*/  STL.64 [R1+0x2b0], R14 ;  /* 0x0002b00e01007387 */ /* 0x0001e80000100a00 */
[----:B0-----:R-:W3:Y:S04]  /*42e60*/  LDL.LU.64 R14, [R1+0x1778] ;  /* 0x00177800010e7983 */ /* 0x001ee80000300a00 */
[----:B------:R0:W-:Y:S01]  /*42e70*/  STL.64 [R1+0x1770], R26 ;  /* 0x0017701a01007387 */ /* 0x0001e20000100a00 */
[----:B------:R-:W-:Y:S02]  /*42e80*/  SHF.R.S32.HI R19, RZ, 0x1f, R22 ;  /* 0x0000001fff137819 */ /* 0x000fe40000011416 */
[----:B0-----:R-:W-:Y:S01]  /*42e90*/  IADD3 R26, P2, PT, R29, R3, RZ ;  /* 0x000000031d1a7210 */ /* 0x001fe20007f5e0ff */
[----:B------:R-:W-:-:S04]  /*42ea0*/  IMAD.X R29, R18, 0x1, R2, P3 ;  /* 0x00000001121d7824 */ /* 0x000fc800018e0602 */
[----:B------:R-:W-:Y:S01]  /*42eb0*/  IMAD.X R27, R18, 0x1, R4, P2 ;  /* 0x00000001121b7824 */ /* 0x000fe200010e0604 */
[----:B------:R0:W-:Y:S04]  /*42ec0*/  STL.64 [R1+0x408], R28 ;  /* 0x0004081c01007387 */ /* 0x0001e80000100a00 */
[----:B------:R1:W-:Y:S01]  /*42ed0*/  STL.64 [R1+0x2a8], R26 ;  /* 0x0002a81a01007387 */ /* 0x0003e20000100a00 */
[C---:B0-----:R-:W-:Y:S02]  /*42ee0*/  IADD3 R28, P3, PT, R22.reuse, R0, RZ ;  /* 0x00000000161c7210 */ /* 0x041fe40007f7e0ff */
[----:B-1----:R-:W-:-:S03]  /*42ef0*/  IADD3 R26, P2, PT, R22, R3, RZ ;  /* 0x00000003161a7210 */ /* 0x002fc60007f5e0ff */
[C---:B------:R-:W-:Y:S02]  /*42f00*/  IMAD.X R29, R19.reuse, 0x1, R2, P3 ;  /* 0x00000001131d7824 */ /* 0x040fe400018e0602 */
[----:B------:R-:W-:-:S03]  /*42f10*/  IMAD.X R27, R19, 0x1, R4, P2 ;  /* 0x00000001131b7824 */ /* 0x000fc600010e0604 */
[----:B------:R-:W-:Y:S04]  /*42f20*/  STL.64 [R1+0x400], R28 ;  /* 0x0004001c01007387 */ /* 0x000fe80000100a00 */
[----:B------:R0:W-:Y:S04]  /*42f30*/  STL.64 [R1+0x2a0], R26 ;  /* 0x0002a01a01007387 */ /* 0x0001e80000100a00 */
[----:B0-----:R-:W2:Y:S01]  /*42f40*/  LDL.LU.64 R26, [R1+0x1770] ;  /* 0x00177000011a7983 */ /* 0x001ea20000300a00 */
[----:B------:R-:W-:Y:S02]  /*42f50*/  SHF.R.S32.HI R18, RZ, 0x1f, R23 ;  /* 0x0000001fff127819 */ /* 0x000fe40000011417 */
[----:B------:R-:W-:-:S02]  /*42f60*/  IADD3 R28, P3, PT, R23, R0, RZ ;  /* 0x00000000171c7210 */ /* 0x000fc40007f7e0ff */
[----:B------:R-:W-:-:S03]  /*42f70*/  IADD3 R22, P2, PT, R23, R3, RZ ;  /* 0x0000000317167210 */ /* 0x000fc60007f5e0ff */
[C---:B------:R-:W-:Y:S02]  /*42f80*/  IMAD.X R29, R18.reuse, 0x1, R2, P3 ;  /* 0x00000001121d7824 */ /* 0x040fe400018e0602 */
[----:B------:R-:W-:-:S03]  /*42f90*/  IMAD.X R23, R18, 0x1, R4, P2 ;  /* 0x0000000112177824 */ /* 0x000fc600010e0604 */
[----:B------:R0:W-:Y:S04]  /*42fa0*/  STL.64 [R1+0x3f8], R28 ;  /* 0x0003f81c01007387 */ /* 0x0001e80000100a00 */
[----:B------:R1:W-:Y:S01]  /*42fb0*/  STL.64 [R1+0x298], R22 ;  /* 0x0002981601007387 */ /* 0x0003e20000100a00 */
[----:B--2---:R-:W-:Y:S02]  /*42fc0*/  SHF.R.S32.HI R19, RZ, 0x1f, R26 ;  /* 0x0000001fff137819 */ /* 0x004fe4000001141a */
[C---:B0-----:R-:W-:Y:S02]  /*42fd0*/  IADD3 R28, P3, PT, R26.reuse, R0, RZ ;  /* 0x000000001a1c7210 */ /* 0x041fe40007f7e0ff */
[----:B-1----:R-:W-:-:S03]  /*42fe0*/  IADD3 R22, P2, PT, R26, R3, RZ ;  /* 0x000000031a167210 */ /* 0x002fc60007f5e0ff */
[----:B------:R-:W-:Y:S01]  /*42ff0*/  IMAD.X R29, R19, 0x1, R2, P3 ;  /* 0x00000001131d7824 */ /* 0x000fe200018e0602 */
[----:B------:R-:W-:-:S04]  /*43000*/  SHF.R.S32.HI R18, RZ, 0x1f, R27 ;  /* 0x0000001fff127819 */ /* 0x000fc8000001141b */
[----:B------:R0:W-:Y:S01]  /*43010*/  STL.64 [R1+0x3f0], R28 ;  /* 0x0003f01c01007387 */ /* 0x0001e20000100a00 */
[----:B------:R-:W-:Y:S01]  /*43020*/  IMAD.X R23, R19, 0x1, R4, P2 ;  /* 0x0000000113177824 */ /* 0x000fe200010e0604 */
[C---:B------:R-:W-:Y:S02]  /*43030*/  IADD3 R26, P2, PT, R27.reuse, R3, RZ ;  /* 0x000000031b1a7210 */ /* 0x040fe40007f5e0ff */
[-C--:B0-----:R-:W-:Y:S02]  /*43040*/  IADD3 R28, P3, PT, R27, R0.reuse, RZ ;  /* 0x000000001b1c7210 */ /* 0x081fe40007f7e0ff */
[----:B------:R0:W-:Y:S03]  /*43050*/  STL.64 [R1+0x290], R22 ;  /* 0x0002901601007387 */ /* 0x0001e60000100a00 */
[C---:B------:R-:W-:Y:S02]  /*43060*/  IMAD.X R29, R18.reuse, 0x1, R2, P3 ;  /* 0x00000001121d7824 */ /* 0x040fe400018e0602 */
[----:B------:R-:W-:Y:S01]  /*43070*/  IMAD.X R27, R18, 0x1, R4, P2 ;  /* 0x00000001121b7824 */ /* 0x000fe200010e0604 */
[----:B------:R-:W-:Y:S01]  /*43080*/  SHF.R.S32.HI R19, RZ, 0x1f, R6 ;  /* 0x0000001fff137819 */ /* 0x000fe20000011406 */
[----:B0-----:R-:W2:Y:S04]  /*43090*/  LDL.LU.64 R22, [R1+0x1768] ;  /* 0x0017680001167983 */ /* 0x001ea80000300a00 */
[----:B------:R0:W-:Y:S04]  /*430a0*/  STL.64 [R1+0x3e8], R28 ;  /* 0x0003e81c01007387 */ /* 0x0001e80000100a00 */
[----:B------:R1:W-:Y:S01]  /*430b0*/  STL.64 [R1+0x288], R26 ;  /* 0x0002881a01007387 */ /* 0x0003e20000100a00 */
[----:B0-----:R-:W-:-:S02]  /*430c0*/  IADD3 R28, P3, PT, R6, R0, RZ ;  /* 0x00000000061c7210 */ /* 0x001fc40007f7e0ff */
[----:B-1----:R-:W-:-:S03]  /*430d0*/  IADD3 R26, P2, PT, R6, R3, RZ ;  /* 0x00000003061a7210 */ /* 0x002fc60007f5e0ff */
[C---:B------:R-:W-:Y:S02]  /*430e0*/  IMAD.X R29, R19.reuse, 0x1, R2, P3 ;  /* 0x00000001131d7824 */ /* 0x040fe400018e0602 */
[----:B------:R-:W-:Y:S01]  /*430f0*/  IMAD.X R27, R19, 0x1, R4, P2 ;  /* 0x00000001131b7824 */ /* 0x000fe200010e0604 */
[----:B------:R-:W-:Y:S02]  /*43100*/  SHF.R.S32.HI R18, RZ, 0x1f, R25 ;  /* 0x0000001fff127819 */ /* 0x000fe40000011419 */
[----:B------:R0:W-:Y:S04]  /*43110*/  STL.64 [R1+0x3e0], R28 ;  /* 0x0003e01c01007387 */ /* 0x0001e80000100a00 */
[----:B------:R1:W-:Y:S01]  /*43120*/  STL.64 [R1+0x280], R26 ;  /* 0x0002801a01007387 */ /* 0x0003e20000100a00 */
[----:B------:R-:W-:-:S02]  /*43130*/  IMAD.MOV.U32 R6, RZ, RZ, R8 ;  /* 0x000000ffff067224 */ /* 0x000fc400078e0008 */
[----:B------:R-:W-:Y:S01]  /*43140*/  IMAD.MOV.U32 R8, RZ, RZ, R24 ;  /* 0x000000ffff087224 */ /* 0x000fe200078e0018 */
[----:B----4-:R-:W-:Y:S02]  /*43150*/  SHF.R.S32.HI R19, RZ, 0x1f, R16 ;  /* 0x0000001fff137819 */ /* 0x010fe40000011410 */
[C---:B0-----:R-:W-:Y:S02]  /*43160*/  IADD3 R28, P3, PT, R25.reuse, R0, RZ ;  /* 0x00000000191c7210 */ /* 0x041fe40007f7e0ff */
[----:B-1----:R-:W-:-:S03]  /*43170*/  IADD3 R26, P2, PT, R25, R3, RZ ;  /* 0x00000003191a7210 */ /* 0x002fc60007f5e0ff */
[----:B------:R-:W-:Y:S01]  /*43180*/  IMAD.X R29, R18, 0x1, R2, P3 ;  /* 0x00000001121d7824 */ /* 0x000fe200018e0602 */
[----:B------:R-:W-:Y:S01]  /*43190*/  IADD3 R24, P3, PT, R16, R0, RZ ;  /* 0x0000000010187210 */ /* 0x000fe20007f7e0ff */
[----:B------:R-:W-:-:S03]  /*431a0*/  IMAD.X R27, R18, 0x1, R4, P2 ;  /* 0x00000001121b7824 */ /* 0x000fc600010e0604 */
[----:B------:R0:W-:Y:S01]  /*431b0*/  STL.64 [R1+0x3d8], R28 ;  /* 0x0003d81c01007387 */ /* 0x0001e20000100a00 */
[----:B------:R-:W-:Y:S01]  /*431c0*/  IMAD.X R25, R19, 0x1, R2, P3 ;  /* 0x0000000113197824 */ /* 0x000fe200018e0602 */
[----:B------:R-:W-:Y:S02]  /*431d0*/  SHF.R.S32.HI R18, RZ, 0x1f, R17 ;  /* 0x0000001fff127819 */ /* 0x000fe40000011411 */
[----:B0-----:R-:W4:Y:S04]  /*431e0*/  LDL.LU R29, [R1+0x1764] ;  /* 0x00176400011d7983 */ /* 0x001f280000300800 */
[----:B------:R0:W-:Y:S04]  /*431f0*/  STL.64 [R1+0x278], R26 ;  /* 0x0002781a01007387 */ /* 0x0001e80000100a00 */
[----:B------:R1:W-:Y:S01]  /*43200*/  STL.64 [R1+0x3d0], R24 ;  /* 0x0003d01801007387 */ /* 0x0003e20000100a00 */
[----:B0-----:R-:W-:-:S02]  /*43210*/  IADD3 R26, P2, PT, R16, R3, RZ ;  /* 0x00000003101a7210 */ /* 0x001fc40007f5e0ff */
[----:B-1----:R-:W-:-:S03]  /*43220*/  IADD3 R24, P3, PT, R17, R0, RZ ;  /* 0x0000000011187210 */ /* 0x002fc60007f7e0ff */
[----:B------:R-:W-:Y:S02]  /*43230*/  IMAD.X R27, R19, 0x1, R4, P2 ;  /* 0x00000001131b7824 */ /* 0x000fe400010e0604 */
[C---:B------:R-:W-:Y:S01]  /*43240*/  IMAD.X R25, R18.reuse, 0x1, R2, P3 ;  /* 0x0000000112197824 */ /* 0x040fe200018e0602 */
[----:B------:R-:W-:Y:S02]  /*43250*/  IADD3 R16, P2, PT, R17, R3, RZ ;  /* 0x0000000311107210 */ /* 0x000fe40007f5e0ff */
[----:B------:R0:W-:Y:S01]  /*43260*/  STL.64 [R1+0x270], R26 ;  /* 0x0002701a01007387 */ /* 0x0001e20000100a00 */
[----:B---3--:R-:W-:Y:S02]  /*43270*/  SHF.R.S32.HI R19, RZ, 0x1f, R14 ;  /* 0x0000001fff137819 */ /* 0x008fe4000001140e */
[----:B------:R-:W-:Y:S01]  /*43280*/  IMAD.X R17, R18, 0x1, R4, P2 ;  /* 0x0000000112117824 */ /* 0x000fe200010e0604 */
[----:B0-----:R-:W3:Y:S04]  /*43290*/  LDL.LU R26, [R1+0x1760] ;  /* 0x00176000011a7983 */ /* 0x001ee80000300800 */
[----:B------:R0:W-:Y:S04]  /*432a0*/  STL.64 [R1+0x3c8], R24 ;  /* 0x0003c81801007387 */ /* 0x0001e80000100a00 */
[----:B------:R1:W-:Y:S01]  /*432b0*/  STL.64 [R1+0x268], R16 ;  /* 0x0002681001007387 */ /* 0x0003e20000100a00 */
[----:B0-----:R-:W-:-:S02]  /*432c0*/  IADD3 R24, P3, PT, R14, R0, RZ ;  /* 0x000000000e187210 */ /* 0x001fc40007f7e0ff */
        /* <DEDUP_REMOVED lines=8> */
[C---:B------:R-:W-:Y:S01]  /*43350*/  IMAD.X R25, R18.reuse, 0x1, R2, P3 ;  /* 0x0000000112197824 */ /* 0x040fe200018e0602 */
[----:B------:R-:W-:Y:S01]  /*43360*/  SHF.R.S32.HI R19, RZ, 0x1f, R9 ;  /* 0x0000001fff137819 */ /* 0x000fe20000011409 */
[----:B------:R-:W-:Y:S01]  /*43370*/  IMAD.X R15, R18, 0x1, R4, P2 ;  /* 0x00000001120f7824 */ /* 0x000fe200010e0604 */
[----:B0-----:R-:W2:Y:S04]  /*43380*/  LDL.LU.64 R16, [R1+0x1758] ;  /* 0x0017580001107983 */ /* 0x001ea80000300a00 */
[----:B------:R0:W-:Y:S04]  /*43390*/  STL.64 [R1+0x3b8], R24 ;  /* 0x0003b81801007387 */ /* 0x0001e80000100a00 */
[----:B------:R-:W-:Y:S01]  /*433a0*/  STL.64 [R1+0x258], R14 ;  /* 0x0002580e01007387 */ /* 0x000fe20000100a00 */
[----:B0-----:R-:W-:-:S05]  /*433b0*/  IADD3 R24, P3, PT, R9, R0, RZ ;  /* 0x0000000009187210 */ /* 0x001fca0007f7e0ff */
[----:B------:R-:W-:-:S05]  /*433c0*/  IMAD.X R25, R19, 0x1, R2, P3 ;  /* 0x0000000113197824 */ /* 0x000fca00018e0602 */
[----:B------:R0:W-:Y:S04]  /*433d0*/  STL.64 [R1+0x3b0], R24 ;  /* 0x0003b01801007387 */ /* 0x0001e80000100a00 */
[----:B0-----:R-:W2:Y:S01]  /*433e0*/  LDL.LU R25, [R1+0x1754] ;  /* 0x0017540001197983 */ /* 0x001ea20000300800 */
[----:B------:R-:W-:Y:S02]  /*433f0*/  IADD3 R14, P2, PT, R9, R3, RZ ;  /* 0x00000003090e7210 */ /* 0x000fe40007f5e0ff */
[----:B------:R-:W-:Y:S02]  /*43400*/  SHF.R.S32.HI R18, RZ, 0x1f, R7 ;  /* 0x0000001fff127819 */ /* 0x000fe40000011407 */
[----:B------:R-:W-:Y:S01]  /*43410*/  IADD3 R24, P3, PT, R7, R0, RZ ;  /* 0x0000000007187210 */ /* 0x000fe20007f7e0ff */
[----:B------:R-:W-:-:S05]  /*43420*/  IMAD.X R15, R19, 0x1, R4, P2 ;  /* 0x00000001130f7824 */ /* 0x000fca00010e0604 */
[----:B------:R-:W-:Y:S01]  /*43430*/  STL.64 [R1+0x250], R14 ;  /* 0x0002500e01007387 */ /* 0x000fe20000100a00 */
[----:B--2---:R-:W-:Y:S02]  /*43440*/  IMAD.MOV.U32 R9, RZ, RZ, R25 ;  /* 0x000000ffff097224 */ /* 0x004fe400078e0019 */
[----:B------:R-:W-:-:S05]  /*43450*/  IMAD.X R25, R18, 0x1, R2, P3 ;  /* 0x0000000112197824 */ /* 0x000fca00018e0602 */
[----:B------:R0:W-:Y:S04]  /*43460*/  STL.64 [R1+0x3a8], R24 ;  /* 0x0003a81801007387 */ /* 0x0001e80000100a00 */
[----:B0-----:R-:W2:Y:S01]  /*43470*/  LDL.LU R24, [R1+0x1750] ;  /* 0x0017500001187983 */ /* 0x001ea20000300800 */
[----:B------:R-:W-:Y:S02]  /*43480*/  IADD3 R14, P2, PT, R7, R3, RZ ;  /* 0x00000003070e7210 */ /* 0x000fe40007f5e0ff */
[----:B------:R-:W-:-:S03]  /*43490*/  SHF.R.S32.HI R19, RZ, 0x1f, R12 ;  /* 0x0000001fff137819 */ /* 0x000fc6000001140c */
[----:B------:R-:W-:Y:S01]  /*434a0*/  IMAD.X R15, R18, 0x1, R4, P2 ;  /* 0x00000001120f7824 */ /* 0x000fe200010e0604 */
[----:B------:R-:W-:-:S04]  /*434b0*/  SHF.R.S32.HI R18, RZ, 0x1f, R13 ;  /* 0x0000001fff127819 */ /* 0x000fc8000001140d */
[----:B------:R0:W-:Y:S02]  /*434c0*/  STL.64 [R1+0x248], R14 ;  /* 0x0002480e01007387 */ /* 0x0001e40000100a00 */
[----:B0-----:R-:W-:-:S05]  /*434d0*/  IADD3 R14, P2, PT, R12, R3, RZ ;  /* 0x000000030c0e7210 */ /* 0x001fca0007f5e0ff */
[----:B------:R-:W-:Y:S02]  /*434e0*/  IMAD.X R15, R19, 0x1, R4, P2 ;  /* 0x00000001130f7824 */ /* 0x000fe400010e0604 */
[----:B--2---:R-:W-:Y:S01]  /*434f0*/  IMAD.MOV.U32 R7, RZ, RZ, R24 ;  /* 0x000000ffff077224 */ /* 0x004fe200078e0018 */
[----:B------:R-:W-:-:S05]  /*43500*/  IADD3 R24, P3, PT, R12, R0, RZ ;  /* 0x000000000c187210 */ /* 0x000fca0007f7e0ff */
[----:B------:R-:W-:-:S05]  /*43510*/  IMAD.X R25, R19, 0x1, R2, P3 ;  /* 0x0000000113197824 */ /* 0x000fca00018e0602 */
[----:B------:R0:W-:Y:S01]  /*43520*/  STL.64 [R1+0x3a0], R24 ;  /* 0x0003a01801007387 */ /* 0x0001e20000100a00 */
[----:B------:R-:W-:-:S03]  /*43530*/  IADD3 R12, P2, PT, R13, R3, RZ ;  /* 0x000000030d0c7210 */ /* 0x000fc60007f5e0ff */
[----:B------:R1:W-:Y:S01]  /*43540*/  STL.64 [R1+0x240], R14 ;  /* 0x0002400e01007387 */ /* 0x0003e20000100a00 */
[----:B0-----:R-:W-:-:S03]  /*43550*/  IADD3 R24, P3, PT, R13, R0, RZ ;  /* 0x000000000d187210 */ /* 0x001fc60007f7e0ff */
[----:B-1----:R-:W2:Y:S02]  /*43560*/  LDL.LU.64 R14, [R1+0x1748] ;  /* 0x00174800010e7983 */ /* 0x002ea40000300a00 */
[C---:B------:R-:W-:Y:S01]  /*43570*/  IMAD.X R25, R18.reuse, 0x1, R2, P3 ;  /* 0x0000000112197824 */ /* 0x040fe200018e0602 */
[----:B------:R-:W-:Y:S01]  /*43580*/  SHF.R.S32.HI R19, RZ, 0x1f, R6 ;  /* 0x0000001fff137819 */ /* 0x000fe20000011406 */
[----:B------:R-:W-:-:S03]  /*43590*/  IMAD.X R13, R18, 0x1, R4, P2 ;  /* 0x00000001120d7824 */ /* 0x000fc600010e0604 */
[----:B------:R0:W-:Y:S04]  /*435a0*/  STL.64 [R1+0x398], R24 ;  /* 0x0003981801007387 */ /* 0x0001e80000100a00 */
[----:B------:R1:W-:Y:S01]  /*435b0*/  STL.64 [R1+0x238], R12 ;  /* 0x0002380c01007387 */ /* 0x0003e20000100a00 */
[C---:B0-----:R-:W-:Y:S02]  /*435c0*/  IADD3 R24, P3, PT, R6.reuse, R0, RZ ;  /* 0x0000000006187210 */ /* 0x041fe40007f7e0ff */
[----:B-1----:R-:W-:-:S03]  /*435d0*/  IADD3 R12, P2, PT, R6, R3, RZ ;  /* 0x00000003060c7210 */ /* 0x002fc60007f5e0ff */
        /* <DEDUP_REMOVED lines=9> */
[--C-:B------:R-:W-:Y:S01]  /*43670*/  IMAD.X R13, R18, 0x1, R4.reuse, P2 ;  /* 0x00000001120d7824 */ /* 0x100fe200010e0604 */
[C---:B------:R-:W-:Y:S02]  /*43680*/  IADD3 R8, P2, PT, R9.reuse, R3, RZ ;  /* 0x0000000309087210 */ /* 0x040fe40007f5e0ff */
[----:B------:R0:W-:Y:S04]  /*43690*/  STL.64 [R1+0x568], R24 ;  /* 0x0005681801007387 */ /* 0x0001e80000100a00 */
[----:B------:R1:W-:Y:S01]  /*436a0*/  STL.64 [R1+0x518], R12 ;  /* 0x0005180c01007387 */ /* 0x0003e20000100a00 */
[----:B0-----:R-:W-:Y:S01]  /*436b0*/  IADD3 R24, P3, PT, R9, R0, RZ ;  /* 0x0000000009187210 */ /* 0x001fe20007f7e0ff */
[----:B------:R-:W-:-:S02]  /*436c0*/  IMAD.X R9, R19, 0x1, R4, P2 ;  /* 0x0000000113097824 */ /* 0x000fc400010e0604 */
[----:B-1----:R-:W2:Y:S02]  /*436d0*/  LDL.LU.64 R12, [R1+0x1740] ;  /* 0x00174000010c7983 */ /* 0x002ea40000300a00 */
[----:B------:R-:W-:-:S05]  /*436e0*/  IMAD.X R25, R19, 0x1, R2, P3 ;  /* 0x0000000113197824 */ /* 0x000fca00018e0602 */
        /* <DEDUP_REMOVED lines=32> */
[----:B0-----:R-:W-:-:S04]  /*438f0*/  IADD3 R24, P3, PT, R6, R0, RZ ;  /* 0x0000000006187210 */ /* 0x001fc80007f7e0ff */
[----:B------:R0:W-:Y:S01]  /*43900*/  STL.64 [R1+0x4f0], R8 ;  /* 0x0004f00801007387 */ /* 0x0001e20000100a00 */
[----:B------:R-:W-:-:S03]  /*43910*/  IMAD.X R25, R18, 0x1, R2, P3 ;  /* 0x0000000112197824 */ /* 0x000fc600018e0602 */
[----:B0-----:R-:W2:Y:S04]  /*43920*/  LDL.LU.64 R8, [R1+0x1728] ;  /* 0x0017280001087983 */ /* 0x001ea80000300a00 */
[----:B------:R0:W-:Y:S04]  /*43930*/  STL.64 [R1+0x538], R24 ;  /* 0x0005381801007387 */ /* 0x0001e80000100a00 */
[----:B0-----:R-:W2:Y:S01]  /*43940*/  LDL.LU R25, [R1+0x1720] ;  /* 0x0017200001197983 */ /* 0x001ea20000300800 */
[----:B------:R-:W-:Y:S02]  /*43950*/  IADD3 R6, P2, PT, R6, R3, RZ ;  /* 0x0000000306067210 */ /* 0x000fe40007f5e0ff */
[----:B------:R-:W-:-:S02]  /*43960*/  SHF.R.S32.HI R19, RZ, 0x1f, R10 ;  /* 0x0000001fff137819 */ /* 0x000fc4000001140a */
[----:B------:R-:W-:Y:S01]  /*43970*/  IADD3 R24, P3, PT, R10, R0, RZ ;  /* 0x000000000a187210 */ /* 0x000fe20007f7e0ff */
[--C-:B------:R-:W-:Y:S01]  /*43980*/  IMAD.X R7, R18, 0x1, R4.reuse, P2 ;  /* 0x0000000112077824 */ /* 0x100fe200010e0604 */
[----:B------:R-:W-:Y:S02]  /*43990*/  IADD3 R10, P2, PT, R10, R3, RZ ;  /* 0x000000030a0a7210 */ /* 0x000fe40007f5e0ff */
[----:B------:R-:W-:Y:S02]  /*439a0*/  SHF.R.S32.HI R18, RZ, 0x1f, R15 ;  /* 0x0000001fff127819 */ /* 0x000fe4000001140f */
[----:B------:R0:W-:Y:S01]  /*439b0*/  STL.64 [R1+0x228], R6 ;  /* 0x0002280601007387 */ /* 0x0001e20000100a00 */
[----:B------:R-:W-:Y:S02]  /*439c0*/  IMAD.MOV.U32 R27, RZ, RZ, R11 ;  /* 0x000000ffff1b7224 */ /* 0x000fe400078e000b */
[----:B------:R-:W-:Y:S01]  /*439d0*/  IMAD.X R11, R19, 0x1, R4, P2 ;  /* 0x00000001130b7824 */ /* 0x000fe200010e0604 */
[----:B0-----:R-:W3:Y:S02]  /*439e0*/  LDL.LU.64 R6, [R1+0x1718] ;  /* 0x0017180001067983 */ /* 0x001ee40000300a00 */
[----:B------:R-:W-:Y:S01]  /*439f0*/  LOP3.LUT R27, R27, 0xffff, RZ, 0xc0, !PT ;  /* 0x0000ffff1b1b7812 */ /* 0x000fe200078ec0ff */
[----:B--2---:R-:W-:-:S02]  /*43a00*/  IMAD.MOV.U32 R28, RZ, RZ, R25 ;  /* 0x000000ffff1c7224 */ /* 0x004fc400078e0019 */
[----:B------:R-:W-:-:S05]  /*43a10*/  IMAD.X R25, R19, 0x1, R2, P3 ;  /* 0x0000000113197824 */ /* 0x000fca00018e0602 */
[----:B------:R0:W-:Y:S04]  /*43a20*/  STL.64 [R1+0x598], R24 ;  /* 0x0005981801007387 */ /* 0x0001e80000100a00 */
[----:B------:R1:W-:Y:S01]  /*43a30*/  STL.64 [R1+0x578], R10 ;  /* 0x0005780a01007387 */ /* 0x0003e20000100a00 */
        /* <DEDUP_REMOVED lines=8> */
[----:B------:R-:W-:-:S05]  /*43ac0*/  IMAD.X R25, R15, 0x1, R2, P3 ;  /* 0x000000010f197824 */ /* 0x000fca00018e0602 */
[----:B------:R1:W-:Y:S01]  /*43ad0*/  STL.64 [R1+0x220], R24 ;  /* 0x0002201801007387 */ /* 0x0003e20000100a00 */
[----:B0-----:R-:W-:Y:S02]  /*43ae0*/  IADD3 R10, P2, PT, R12, R3, RZ ;  /* 0x000000030c0a7210 */ /* 0x001fe40007f5e0ff */
[----:B------:R-:W-:-:S03]  /*43af0*/  SHF.R.S32.HI R12, RZ, 0x1f, R13 ;  /* 0x0000001fff0c7819 */ /* 0x000fc6000001140d */
[----:B------:R-:W-:Y:S01]  /*43b00*/  IMAD.X R11, R15, 0x1, R4, P2 ;  /* 0x000000010f0b7824 */ /* 0x000fe200010e0604 */
[----:B-1----:R-:W-:Y:S02]  /*43b10*/  IADD3 R24, P3, PT, R13, R0, RZ ;  /* 0x000000000d187210 */ /* 0x002fe40007f7e0ff */
[----:B------:R-:W-:Y:S02]  /*43b20*/  LOP3.LUT R19, R20, 0xffff, RZ, 0xc0, !PT ;  /* 0x0000ffff14137812 */ /* 0x000fe400078ec0ff */
[----:B------:R0:W-:Y:S01]  /*43b30*/  STL.64 [R1+0x218], R10 ;  /* 0x0002180a01007387 */ /* 0x0001e20000100a00 */
[----:B------:R-:W-:Y:S01]  /*43b40*/  IMAD.X R25, R12, 0x1, R2, P3 ;  /* 0x000000010c197824 */ /* 0x000fe200018e0602 */
[----:B------:R-:W-:Y:S02]  /*43b50*/  SHF.R.U32.HI R18, RZ, 0x8, R27 ;  /* 0x00000008ff127819 */ /* 0x000fe4000001161b */
[----:B0-----:R-:W2:Y:S04]  /*43b60*/  LDL.LU.64 R10, [R1+0x1710] ;  /* 0x00171000010a7983 */ /* 0x001ea80000300a00 */
[----:B------:R0:W-:Y:S02]  /*43b70*/  STL.64 [R1+0x210], R24 ;  /* 0x0002101801007387 */ /* 0x0001e40000100a00 */
[----:B0-----:R-:W-:-:S02]  /*43b80*/  PRMT R25, R27, 0x3340, R19 ;  /* 0x000033401b197816 */ /* 0x001fc40000000013 */
[----:B------:R-:W2:Y:S01]  /*43b90*/  LDL R27, [R1+0x8b4] ;  /* 0x0008b400011b7983 */ /* 0x000ea20000100800 */
[----:B------:R-:W-:Y:S01]  /*43ba0*/  IADD3 R20, P2, PT, R13, R3, RZ ;  /* 0x000000030d147210 */ /* 0x000fe20007f5e0ff */
[----:B------:R-:W-:-:S04]  /*43bb0*/  IMAD.MOV.U32 R15, RZ, RZ, R21 ;  /* 0x000000ffff0f7224 */ /* 0x000fc800078e0015 */
[----:B------:R-:W-:Y:S01]  /*43bc0*/  IMAD.X R21, R12, 0x1, R4, P2 ;  /* 0x000000010c157824 */ /* 0x000fe200010e0604 */
[----:B------:R-:W-:Y:S02]  /*43bd0*/  SHF.R.S32.HI R13, RZ, 0x1f, R14 ;  /* 0x0000001fff0d7819 */ /* 0x000fe4000001140e */
[C---:B------:R-:W-:Y:S01]  /*43be0*/  IADD3 R24, P3, PT, R14.reuse, R0, RZ ;  /* 0x000000000e187210 */ /* 0x040fe20007f7e0ff */
[----:B------:R0:W-:Y:S04]  /*43bf0*/  STL [R1+0x1488], R25 ;  /* 0x0014881901007387 */ /* 0x0001e80000100800 */
[----:B------:R1:W-:Y:S01]  /*43c00*/  STL.64 [R1+0x208], R20 ;  /* 0x0002081401007387 */ /* 0x0003e20000100a00 */
[----:B------:R-:W-:Y:S01]  /*43c10*/  SHF.R.S32.HI R12, RZ, 0x1f, R16 ;  /* 0x0000001fff0c7819 */ /* 0x000fe20000011410 */
[----:B0-----:R-:W-:Y:S01]  /*43c20*/  IMAD.X R25, R13, 0x1, R2, P3 ;  /* 0x000000010d197824 */ /* 0x001fe200018e0602 */
[----:B-1----:R-:W-:-:S04]  /*43c30*/  IADD3 R20, P2, PT, R14, R3, RZ ;  /* 0x000000030e147210 */ /* 0x002fc80007f5e0ff */
[----:B------:R0:W-:Y:S01]  /*43c40*/  STL.64 [R1+0x200], R24 ;  /* 0x0002001801007387 */ /* 0x0001e20000100a00 */
[----:B------:R-:W-:-:S05]  /*43c50*/  IMAD.X R21, R13, 0x1, R4, P2 ;  /* 0x000000010d157824 */ /* 0x000fca00010e0604 */
[----:B------:R1:W-:Y:S01]  /*43c60*/  STL.64 [R1+0x1f8], R20 ;  /* 0x0001f81401007387 */ /* 0x0003e20000100a00 */
[----:B0-----:R-:W-:Y:S01]  /*43c70*/  IADD3 R24, P3, PT, R16, R0, RZ ;  /* 0x0000000010187210 */ /* 0x001fe20007f7e0ff */
[----:B------:R-:W-:-:S04]  /*43c80*/  IMAD.MOV.U32 R14, RZ, RZ, R28 ;  /* 0x000000ffff0e7224 */ /* 0x000fc800078e001c */
[----:B------:R-:W-:Y:S01]  /*43c90*/  IMAD.X R25, R12, 0x1, R2, P3 ;  /* 0x000000010c197824 */ /* 0x000fe200018e0602 */
[----:B-1----:R-:W-:Y:S02]  /*43ca0*/  IADD3 R20, P2, PT, R16, R3, RZ ;  /* 0x0000000310147210 */ /* 0x002fe40007f5e0ff */
[----:B------:R-:W-:Y:S02]  /*43cb0*/  IADD3 R28, P3, PT, R17, R0, RZ ;  /* 0x00000000111c7210 */ /* 0x000fe40007f7e0ff */
[----:B------:R0:W-:Y:S01]  /*43cc0*/  STL.64 [R1+0x1f0], R24 ;  /* 0x0001f01801007387 */ /* 0x0001e20000100a00 */
[----:B------:R-:W-:Y:S02]  /*43cd0*/  IMAD.X R21, R12, 0x1, R4, P2 ;  /* 0x000000010c157824 */ /* 0x000fe400010e0604 */
[----:B------:R-:W-:Y:S01]  /*43ce0*/  IMAD.MOV.U32 R12, RZ, RZ, R28 ;  /* 0x000000ffff0c7224 */ /* 0x000fe200078e001c */
[----:B0-----:R-:W3:Y:S04]  /*43cf0*/  LDL.LU.64 R24, [R1+0x1708] ;  /* 0x0017080001187983 */ /* 0x001ee80000300a00 */
[----:B------:R0:W-:Y:S01]  /*43d00*/  STL.64 [R1+0x1e8], R20 ;  /* 0x0001e81401007387 */ /* 0x0001e20000100a00 */
[----:B----4-:R-:W-:Y:S01]  /*43d10*/  IMAD.MOV.U32 R13, RZ, RZ, R29 ;  /* 0x000000ffff0d7224 */ /* 0x010fe200078e001d */
[----:B------:R-:W-:-:S02]  /*43d20*/  LOP3.LUT R23, R23, 0xffefffff, RZ, 0xc0, !PT ;  /* 0xffefffff17177812 */ /* 0x000fc400078ec0ff */
[----:B0-----:R-:W4:Y:S04]  /*43d30*/  LDL.LU.64 R20, [R1+0x1700] ;  /* 0x0017000001147983 */ /* 0x001f280000300a00 */
[----:B------:R0:W-:Y:S01]  /*43d40*/  STL [R1+0x1e0], R28 ;  /* 0x0001e01c01007387 */ /* 0x0001e20000100800 */
[----:B------:R-:W-:Y:S02]  /*43d50*/  SHF.R.U32.HI R19, RZ, 0x8, R19 ;  /* 0x00000008ff137819 */ /* 0x000fe40000011613 */
[----:B0-----:R-:W-:Y:S02]  /*43d60*/  IADD3 R28, P2, PT, R17, R3, RZ ;  /* 0x00000003111c7210 */ /* 0x001fe40007f5e0ff */
[----:B------:R-:W-:-:S05]  /*43d70*/  SHF.R.S32.HI R17, RZ, 0x1f, R17 ;  /* 0x0000001fff117819 */ /* 0x000fca0000011411 */
[----:B------:R-:W-:Y:S01]  /*43d80*/  IMAD.X R13, R17, 0x1, R2, P3 ;  /* 0x00000001110d7824 */ /* 0x000fe200018e0602 */
[----:B------:R-:W-:Y:S02]  /*43d90*/  ISETP.LT.AND P3, PT, R15, UR16, !P1 ;  /* 0x000000100f007c0c */ /* 0x000fe4000cf61270 */
[----:B------:R-:W-:Y:S02]  /*43da0*/  LOP3.LUT R3, R18, 0xffff, RZ, 0xc0, !PT ;  /* 0x0000ffff12037812 */ /* 0x000fe400078ec0ff */
[----:B------:R-:W-:Y:S01]  /*43db0*/  LOP3.LUT R0, R19, 0xffff, RZ, 0xc0, !PT ;  /* 0x0000ffff13007812 */ /* 0x000fe200078ec0ff */
[----:B------:R-:W-:Y:S01]  /*43dc0*/  IMAD.X R29, R17, 0x1, R4, P2 ;  /* 0x00000001111d7824 */ /* 0x000fe200010e0604 */
[----:B------:R-:W-:Y:S01]  /*43dd0*/  STL [R1+0x1e4], R13 ;  /* 0x0001e40d01007387 */ /* 0x000fe20000100800 */
[----:B------:R-:W-:Y:S02]  /*43de0*/  LOP3.LUT R5, R5, 0xfffff7ff, RZ, 0xc0, !PT ;  /* 0xfffff7ff05057812 */ /* 0x000fe400078ec0ff */
[----:B------:R-:W-:Y:S01]  /*43df0*/  PRMT R0, R3, 0x3340, R0 ;  /* 0x0000334003007816 */ /* 0x000fe20000000000 */
[----:B------:R-:W0:Y:S04]  /*43e00*/  LDCU UR16, c[0x0][0x39c] ;  /* 0x00007380ff1077ac */ /* 0x000e280008000800 */
[----:B------:R-:W-:Y:S04]  /*43e10*/  STL [R1+0x1330], R0 ;  /* 0x0013300001007387 */ /* 0x000fe80000100800 */
[----:B------:R-:W-:Y:S04]  /*43e20*/  STL [R1+0x1620], R28 ;  /* 0x0016201c01007387 */ /* 0x000fe80000100800 */
[----:B------:R1:W-:Y:S02]  /*43e30*/  STL [R1+0x161c], R29 ;  /* 0x00161c1d01007387 */ /* 0x0003e40000100800 */
[----:B-1----:R-:W-:-:S02]  /*43e40*/  IMAD.MOV.U32 R29, RZ, RZ, R15 ;  /* 0x000000ffff1d7224 */ /* 0x002fc400078e000f */
[----:B------:R-:W-:Y:S01]  /*43e50*/  IMAD.MOV.U32 R18, RZ, RZ, R14 ;  /* 0x000000ffff127224 */ /* 0x000fe200078e000e */
[----:B------:R-:W3:Y:S03]  /*43e60*/  LDL.LU R15, [R1+0x1290] ;  /* 0x00129000010f7983 */ /* 0x000ee60000300800 */
[C---:B------:R-:W-:Y:S02]  /*43e70*/  VIADD R0, R18.reuse, 0x1 ;  /* 0x0000000112007836 */ /* 0x040fe40000000000 */
[C---:B------:R-:W-:Y:S02]  /*43e80*/  VIADD R2, R18.reuse, 0x40 ;  /* 0x0000004012027836 */ /* 0x040fe40000000000 */
[C---:B------:R-:W-:Y:S02]  /*43e90*/  VIADD R3, R18.reuse, 0x47 ;  /* 0x0000004712037836 */ /* 0x040fe40000000000 */
[----:B------:R-:W-:Y:S01]  /*43ea0*/  VIADD R12, R18, 0x41 ;  /* 0x00000041120c7836 */ /* 0x000fe20000000000 */
[----:B--2---:R-:W-:-:S02]  /*43eb0*/  ISETP.LT.AND P4, PT, R27, UR12, !P4 ;  /* 0x0000000c1b007c0c */ /* 0x004fc4000e781270 */
[----:B------:R-:W-:Y:S01]  /*43ec0*/  ISETP.LT.AND P1, PT, R27, UR14, !P1 ;  /* 0x0000000e1b007c0c */ /* 0x000fe2000cf21270 */
[----:B------:R-:W-:Y:S01]  /*43ed0*/  VIADD R4, R18, 0x58 ;  /* 0x0000005812047836 */ /* 0x000fe20000000000 */
[----:B------:R-:W1:Y:S01]  /*43ee0*/  LDCU UR14, c[0x0][0x39c] ;  /* 0x00007380ff0e77ac */ /* 0x000e620008000800 */
[----:B------:R-:W2:Y:S08]  /*43ef0*/  LDCU UR12, c[0x0][0x39c] ;  /* 0x00007380ff0c77ac */ /* 0x000eb00008000800 */
[----:B------:R-:W-:-:S04]  /*43f00*/  @P4 LOP3.LUT R23, R23, 0x100000, RZ, 0xfc, !PT ;  /* 0x0010000017174812 */ /* 0x000fc800078efcff */
[----:B------:R-:W-:-:S04]  /*43f10*/  LOP3.LUT R23, R23, 0xffbfffff, RZ, 0xc0, !PT ;  /* 0xffbfffff17177812 */ /* 0x000fc800078ec0ff */
[----:B------:R-:W-:-:S04]  /*43f20*/  @P3 LOP3.LUT R23, R23, 0x400000, RZ, 0xfc, !PT ;  /* 0x0040000017173812 */ /* 0x000fc800078efcff */
[----:B------:R-:W-:-:S04]  /*43f30*/  LOP3.LUT R23, R23, 0xffdfffff, RZ, 0xc0, !PT ;  /* 0xffdfffff17177812 */ /* 0x000fc800078ec0ff */
[----:B------:R-:W-:Y:S02]  /*43f40*/  @P1 LOP3.LUT R23, R23, 0x200000, RZ, 0xfc, !PT ;  /* 0x0020000017171812 */ /* 0x000fe400078efcff */
[----:B------:R-:W-:Y:S02]  /*43f50*/  ISETP.LT.AND P1, PT, R27, UR20, !P0 ;  /* 0x000000141b007c0c */ /* 0x000fe4000c721270 */
[----:B------:R-:W-:Y:S01]  /*43f60*/  ISETP.LT.AND P0, PT, R29, UR18, !P0 ;  /* 0x000000121d007c0c */ /* 0x000fe2000c701270 */
[----:B------:R-:W0:Y:S01]  /*43f70*/  LDCU UR20, c[0x0][0x39c] ;  /* 0x00007380ff1477ac */ /* 0x000e220008000800 */
[----:B------:R-:W-:Y:S01]  /*43f80*/  LOP3.LUT R23, R23, 0xff7fffff, RZ, 0xc0, !PT ;  /* 0xff7fffff17177812 */ /* 0x000fe200078ec0ff */
[----:B------:R-:W0:Y:S10]  /*43f90*/  LDCU UR18, c[0x0][0x39c] ;  /* 0x00007380ff1277ac */ /* 0x000e340008000800 */
[----:B------:R-:W-:-:S02]  /*43fa0*/  @P0 LOP3.LUT R23, R23, 0x800000, RZ, 0xfc, !PT ;  /* 0x0080000017170812 */ /* 0x000fc400078efcff */
[----:B------:R-:W-:-:S04]  /*43fb0*/  ISETP.GE.AND P0, PT, R0, UR27, PT ;  /* 0x0000001b00007c0c */ /* 0x000fc8000bf06270 */
[----:B------:R-:W-:Y:S02]  /*43fc0*/  ISETP.LT.AND P2, PT, R29, UR30, !P0 ;  /* 0x0000001e1d007c0c */ /* 0x000fe4000c741270 */
[----:B------:R-:W-:Y:S02]  /*43fd0*/  @P1 LOP3.LUT R5, R5, 0x800, RZ, 0xfc, !PT ;  /* 0x0000080005051812 */ /* 0x000fe400078efcff */
[----:B------:R-:W-:Y:S02]  /*43fe0*/  ISETP.LT.AND P1, PT, R27, UR22, !P0 ;  /* 0x000000161b007c0c */ /* 0x000fe4000c721270 */
[----:B------:R-:W-:Y:S02]  /*43ff0*/  ISETP.GE.AND P0, PT, R2, UR28, PT ;  /* 0x0000001c02007c0c */ /* 0x000fe4000bf06270 */
[----:B------:R-:W-:Y:S02]  /*44000*/  LOP3.LUT R23, R23, 0xfeffffff, RZ, 0xc0, !PT ;  /* 0xfeffffff17177812 */ /* 0x000fe400078ec0ff */
[----:B------:R-:W-:Y:S01]  /*44010*/  LOP3.LUT R5, R5, 0xffffdfff, RZ, 0xc0, !PT ;  /* 0xffffdfff05057812 */ /* 0x000fe200078ec0ff */
[----:B------:R-:W0:Y:S01]  /*44020*/  LDCU.64 UR28, c[0x0][0x398] ;  /* 0x00007300ff1c77ac */ /* 0x000e220008000a00 */
[----:B------:R-:W-:Y:S01]  /*44030*/  VIADD R0, R18, 0x55 ;  /* 0x0000005512007836 */ /* 0x000fe20000000000 */
[----:B------:R-:W0:Y:S01]  /*44040*/  LDCU UR30, c[0x0][0x39c] ;  /* 0x00007380ff1e77ac */ /* 0x000e220008000800 */
[----:B------:R-:W0:Y:S01]  /*44050*/  LDCU UR22, c[0x0][0x39c] ;  /* 0x00007380ff1677ac */ /* 0x000e220008000800 */
[----:B------:R-:W-:-:S02]  /*44060*/  @P2 LOP3.LUT R5, R5, 0x2000, RZ, 0xfc, !PT ;  /* 0x0000200005052812 */ /* 0x000fc400078efcff */
[----:B------:R-:W-:Y:S02]  /*44070*/  ISETP.LT.AND P2, PT, R27, UR42, !P0 ;  /* 0x0000002a1b007c0c */ /* 0x000fe4000c741270 */
[----:B------:R-:W-:Y:S02]  /*44080*/  @P1 LOP3.LUT R23, R23, 0x1000000, RZ, 0xfc, !PT ;  /* 0x0100000017171812 */ /* 0x000fe400078efcff */
[----:B------:R-:W-:Y:S02]  /*44090*/  ISETP.LT.AND P1, PT, R29, UR46, !P0 ;  /* 0x0000002e1d007c0c */ /* 0x000fe4000c721270 */
[----:B------:R-:W-:Y:S02]  /*440a0*/  LOP3.LUT R5, R5, 0xffffefff, RZ, 0xc0, !PT ;  /* 0xffffefff05057812 */ /* 0x000fe400078ec0ff */
[----:B------:R-:W-:Y:S01]  /*440b0*/  ISETP.GE.AND P0, PT, R3, UR51, PT ;  /* 0x0000003303007c0c */ /* 0x000fe2000bf06270 */
[----:B------:R-:W-:Y:S01]  /*440c0*/  VIADD R2, R18, 0x56 ;  /* 0x0000005612027836 */ /* 0x000fe20000000000 */
[----:B---3--:R-:W-:-:S03]  /*440d0*/  LOP3.LUT R13, R15, 0xffff, RZ, 0xc0, !PT ;  /* 0x0000ffff0f0d7812 */ /* 0x008fc600078ec0ff */
[----:B------:R-:W-:Y:S02]  /*440e0*/  @P2 LOP3.LUT R5, R5, 0x1000, RZ, 0xfc, !PT ;  /* 0x0000100005052812 */ /* 0x000fe400078efcff */
[----:B------:R-:W-:Y:S01]  /*440f0*/  LOP3.LUT R23, R23, 0x7fffffff, RZ, 0xc0, !PT ;  /* 0x7fffffff17177812 */ /* 0x000fe200078ec0ff */
[----:B------:R-:W3:Y:S01]  /*44100*/  LDCU UR46, c[0x0][0x39c] ;  /* 0x00007380ff2e77ac */ /* 0x000ee20008000800 */
[----:B------:R-:W0:Y:S01]  /*44110*/  LDCU UR42, c[0x0][0x39c] ;  /* 0x00007380ff2a77ac */ /* 0x000e220008000800 */
[----:B------:R-:W-:-:S04]  /*44120*/  LOP3.LUT R5, R5, 0xfffffdff, RZ, 0xc0, !PT ;  /* 0xfffffdff05057812 */ /* 0x000fc800078ec0ff */
[----:B------:R-:W-:Y:S02]  /*44130*/  @P1 LOP3.LUT R5, R5, 0x200, RZ, 0xfc, !PT ;  /* 0x0000020005051812 */ /* 0x000fe400078efcff */
[----:B------:R-:W-:Y:S02]  /*44140*/  ISETP.LT.AND P1, PT, R29, UR26, !P0 ;  /* 0x0000001a1d007c0c */ /* 0x000fe4000c721270 */
[----:B------:R-:W-:Y:S01]  /*44150*/  ISETP.LT.AND P0, PT, R27, UR24, !P0 ;  /* 0x000000181b007c0c */ /* 0x000fe2000c701270 */
[----:B------:R-:W-:Y:S01]  /*44160*/  VIADD R3, R18, 0x57 ;  /* 0x0000005712037836 */ /* 0x000fe20000000000 */
[----:B------:R-:W-:Y:S01]  /*44170*/  LOP3.LUT R5, R5, 0xfffffbff, RZ, 0xc0, !PT ;  /* 0xfffffbff05057812 */ /* 0x000fe200078ec0ff */
[----:B------:R-:W0:Y:S08]  /*44180*/  LDCU.64 UR26, c[0x0][0x398] ;  /* 0x00007300ff1a77ac */ /* 0x000e300008000a00 */
[----:B------:R-:W-:-:S04]  /*44190*/  @P1 LOP3.LUT R5, R5, 0x400, RZ, 0xfc, !PT ;  /* 0x0000040005051812 */ /* 0x000fc800078efcff */
[----:B------:R-:W-:-:S04]  /*441a0*/  LOP3.LUT R5, R5, 0xfffffeff, RZ, 0xc0, !PT ;  /* 0xfffffeff05057812 */ /* 0x000fc800078ec0ff */
[----:B------:R-:W-:Y:S02]  /*441b0*/  @P0 LOP3.LUT R5, R5, 0x100, RZ, 0xfc, !PT ;  /* 0x0000010005050812 */ /* 0x000fe400078efcff */
[----:B------:R-:W-:Y:S01]  /*441c0*/  ISETP.GE.AND P0, PT, R18, UR25, PT ;  /* 0x0000001912007c0c */ /* 0x000fe2000bf06270 */
[----:B------:R-:W0:Y:S03]  /*441d0*/  LDCU.64 UR24, c[0x0][0x398] ;  /* 0x00007300ff1877ac */ /* 0x000e260008000a00 */
[----:B------:R-:W-:Y:S02]  /*441e0*/  ISETP.LT.AND P1, PT, R27, UR36, !P0 ;  /* 0x000000241b007c0c */ /* 0x000fe4000c721270 */
[----:B------:R-:W-:Y:S02]  /*441f0*/  ISETP.GE.AND P0, PT, R12, UR40, PT ;  /* 0x000000280c007c0c */ /* 0x000fe4000bf06270 */
[----:B------:R-:W-:-:S02]  /*44200*/  LOP3.LUT R12, R22, 0xffff, RZ, 0xc0, !PT ;  /* 0x0000ffff160c7812 */ /* 0x000fc400078ec0ff */
[----:B------:R-:W-:Y:S01]  /*44210*/  LOP3.LUT R5, R5, 0xffffffbf, RZ, 0xc0, !PT ;  /* 0xffffffbf05057812 */ /* 0x000fe200078ec0ff */
[----:B------:R-:W2:Y:S01]  /*44220*/  LDL.LU R22, [R1+0x16f8] ;  /* 0x0016f80001167983 */ /* 0x000ea20000300800 */
[----:B------:R-:W0:Y:S05]  /*44230*/  LDCU UR36, c[0x0][0x398] ;  /* 0x00007300ff2477ac */ /* 0x000e2a0008000800 */
[----:B------:R-:W-:Y:S02]  /*44240*/  @P1 LOP3.LUT R5, R5, 0x40, RZ, 0xfc, !PT ;  /* 0x0000004005051812 */ /* 0x000fe400078efcff */
[----:B------:R-:W-:Y:S02]  /*44250*/  ISETP.LT.AND P1, PT, R27, UR32, !P0 ;  /* 0x000000201b007c0c */ /* 0x000fe4000c721270 */
[----:B------:R-:W-:Y:S01]  /*44260*/  ISETP.LT.AND P0, PT, R29, UR34, !P0 ;  /* 0x000000221d007c0c */ /* 0x000fe2000c701270 */
[----:B------:R-:W0:Y:S01]  /*44270*/  LDCU UR32, c[0x0][0x398] ;  /* 0x00007300ff2077ac */ /* 0x000e220008000800 */
[----:B------:R-:W-:Y:S01]  /*44280*/  LOP3.LUT R5, R5, 0xffffff7f, RZ, 0xc0, !PT ;  /* 0xffffff7f05057812 */ /* 0x000fe200078ec0ff */
[----:B------:R-:W0:Y:S08]  /*44290*/  LDCU UR34, c[0x0][0x39c] ;  /* 0x00007380ff2277ac */ /* 0x000e300008000800 */
[----:B------:R-:W-:-:S04]  /*442a0*/  @P1 LOP3.LUT R5, R5, 0x80, RZ, 0xfc, !PT ;  /* 0x0000008005051812 */ /* 0x000fc800078efcff */
[----:B------:R-:W-:-:S04]  /*442b0*/  LOP3.LUT R5, R5, 0xffffffef, RZ, 0xc0, !PT ;  /* 0xffffffef05057812 */ /* 0x000fc800078ec0ff */
[----:B------:R-:W-:Y:S02]  /*442c0*/  @P0 LOP3.LUT R5, R5, 0x10, RZ, 0xfc, !PT ;  /* 0x0000001005050812 */ /* 0x000fe400078efcff */
[----:B------:R-:W-:-:S04]  /*442d0*/  ISETP.GE.AND P0, PT, R4, UR49, PT ;  /* 0x0000003104007c0c */ /* 0x000fc8000bf06270 */
[----:B------:R-:W-:Y:S02]  /*442e0*/  ISETP.LT.AND P2, PT, R27, UR48, !P0 ;  /* 0x000000301b007c0c */ /* 0x000fe4000c741270 */
[----:B------:R-:W-:Y:S02]  /*442f0*/  ISETP.LT.AND P1, PT, R29, UR56, !P0 ;  /* 0x000000381d007c0c */ /* 0x000fe4000c721270 */
[----:B------:R-:W-:Y:S02]  /*44300*/  LOP3.LUT R5, R5, 0xffffffdf, RZ, 0xc0, !PT ;  /* 0xffffffdf05057812 */ /* 0x000fe400078ec0ff */
[----:B------:R-:W-:Y:S02]  /*44310*/  ISETP.GE.AND P0, PT, R3, UR41, PT ;  /* 0x0000002903007c0c */ /* 0x000fe4000bf06270 */
[----:B------:R-:W-:Y:S01]  /*44320*/  SHF.R.U32.HI R4, RZ, 0x8, R13 ;  /* 0x00000008ff047819 */ /* 0x000fe2000001160d */
[----:B------:R-:W0:Y:S04]  /*44330*/  LDCU.64 UR48, c[0x0][0x398] ;  /* 0x00007300ff3077ac */ /* 0x000e280008000a00 */
[----:B------:R-:W-:-:S02]  /*44340*/  @P2 LOP3.LUT R5, R5, 0x20, RZ, 0xfc, !PT ;  /* 0x0000002005052812 */ /* 0x000fc400078efcff */
[----:B------:R-:W-:Y:S01]  /*44350*/  SHF.R.U32.HI R3, RZ, 0x8, R12 ;  /* 0x00000008ff037819 */ /* 0x000fe2000001160c */
[----:B------:R-:W0:Y:S01]  /*44360*/  LDCU.64 UR40, c[0x0][0x398] ;  /* 0x00007300ff2877ac */ /* 0x000e220008000a00 */
[----:B------:R-:W-:-:S04]  /*44370*/  LOP3.LUT R5, R5, 0xfffffff7, RZ, 0xc0, !PT ;  /* 0xfffffff705057812 */ /* 0x000fc800078ec0ff */
[----:B------:R-:W-:Y:S02]  /*44380*/  @P1 LOP3.LUT R5, R5, 0x8, RZ, 0xfc, !PT ;  /* 0x0000000805051812 */ /* 0x000fe400078efcff */
[----:B------:R-:W-:Y:S02]  /*44390*/  ISETP.LT.AND P1, PT, R27, UR54, !P0 ;  /* 0x000000361b007c0c */ /* 0x000fe4000c721270 */
[----:B------:R-:W-:Y:S02]  /*443a0*/  ISETP.LT.AND P0, PT, R29, UR64, !P0 ;  /* 0x000000401d007c0c */ /* 0x000fe4000c701270 */
[----:B------:R-:W-:-:S09]  /*443b0*/  LOP3.LUT R5, R5, 0xfffffffb, RZ, 0xc0, !PT ;  /* 0xfffffffb05057812 */ /* 0x000fd200078ec0ff */
[----:B------:R-:W-:-:S04]  /*443c0*/  @P1 LOP3.LUT R5, R5, 0x4, RZ, 0xfc, !PT ;  /* 0x0000000405051812 */ /* 0x000fc800078efcff */
[----:B------:R-:W-:-:S04]  /*443d0*/  LOP3.LUT R5, R5, 0xfffffffd, RZ, 0xc0, !PT ;  /* 0xfffffffd05057812 */ /* 0x000fc800078ec0ff */
[----:B------:R-:W-:Y:S02]  /*443e0*/  @P0 LOP3.LUT R5, R5, 0x2, RZ, 0xfc, !PT ;  /* 0x0000000205050812 */ /* 0x000fe400078efcff */
[----:B------:R-:W-:Y:S02]  /*443f0*/  ISETP.GE.AND P0, PT, R2, UR57, PT ;  /* 0x0000003902007c0c */ /* 0x000fe4000bf06270 */
[----:B------:R-:W-:Y:S02]  /*44400*/  LOP3.LUT R5, R5, 0xfffffffe, RZ, 0xc0, !PT ;  /* 0xfffffffe05057812 */ /* 0x000fe400078ec0ff */
[----:B0-----:R-:W-:Y:S02]  /*44410*/  ISETP.LT.AND P1, PT, R27, UR28, !P0 ;  /* 0x0000001c1b007c0c */ /* 0x001fe4000c721270 */
[----:B------:R-:W-:Y:S02]  /*44420*/  ISETP.LT.AND P0, PT, R29, UR62, !P0 ;  /* 0x0000003e1d007c0c */ /* 0x000fe4000c701270 */
[----:B------:R-:W-:-:S02]  /*44430*/  PRMT R13, R13, 0x3340, R12 ;  /* 0x000033400d0d7816 */ /* 0x000fc4000000000c */
[----:B------:R-:W-:Y:S02]  /*44440*/  LOP3.LUT R4, R4, 0xffff, RZ, 0xc0, !PT ;  /* 0x0000ffff04047812 */ /* 0x000fe400078ec0ff */
[----:B------:R-:W-:Y:S01]  /*44450*/  LOP3.LUT R3, R3, 0xffff, RZ, 0xc0, !PT ;  /* 0x0000ffff03037812 */ /* 0x000fe200078ec0ff */
[----:B------:R-:W-:Y:S01]  /*44460*/  VIADD R2, R18, 0x54 ;  /* 0x0000005412027836 */ /* 0x000fe20000000000 */
[----:B------:R-:W0:Y:S01]  /*44470*/  LDCU.64 UR56, c[0x0][0x398] ;  /* 0x00007300ff3877ac */ /* 0x000e220008000a00 */
[----:B------:R-:W-:Y:S01]  /*44480*/  STL [R1+0x1480], R13 ;  /* 0x0014800d01007387 */ /* 0x000fe20000100800 */
[----:B------:R-:W0:Y:S01]  /*44490*/  LDCU UR28, c[0x0][0x39c] ;  /* 0x00007380ff1c77ac */ /* 0x000e220008000800 */
[----:B------:R-:W-:-:S05]  /*444a0*/  @P1 LOP3.LUT R5, R5, 0x1, RZ, 0xfc, !PT ;  /* 0x0000000105051812 */ /* 0x000fca00078efcff */
[----:B------:R-:W-:Y:S04]  /*444b0*/  STL [R1+0x1624], R5 ;  /* 0x0016240501007387 */ /* 0x000fe80000100800 */
[----:B------:R-:W3:Y:S04]  /*444c0*/  LDL.LU R19, [R1+0x126c] ;  /* 0x00126c0001137983 */ /* 0x000ee80000300800 */
[----:B------:R-:W3:Y:S01]  /*444d0*/  LDL.LU R16, [R1+0x1240] ;  /* 0x0012400001107983 */ /* 0x000ee20000300800 */
[----:B--2---:R-:W-:-:S04]  /*444e0*/  LOP3.LUT R22, R22, 0x7fffffff, RZ, 0xc0, !PT ;  /* 0x7fffffff16167812 */ /* 0x004fc800078ec0ff */
[----:B------:R-:W-:Y:S02]  /*444f0*/  @P0 LOP3.LUT R22, R22, 0x80000000, RZ, 0xfc, !PT ;  /* 0x8000000016160812 */ /* 0x000fe400078efcff */
[----:B------:R-:W-:Y:S02]  /*44500*/  ISETP.GE.AND P0, PT, R0, UR55, PT ;  /* 0x0000003700007c0c */ /* 0x000fe4000bf06270 */
[----:B------:R-:W-:Y:S01]  /*44510*/  PRMT R0, R4, 0x3340, R3 ;  /* 0x0000334004007816 */ /* 0x000fe20000000003 */
[----:B------:R-:W2:Y:S04]  /*44520*/  LDCU.64 UR54, c[0x0][0x398] ;  /* 0x00007300ff3677ac */ /* 0x000ea80008000a00 */
[----:B------:R0:W-:Y:S04]  /*44530*/  STL [R1+0x1324], R0 ;  /* 0x0013240001007387 */ /* 0x0001e80000100800 */
[----:B------:R-:W4:Y:S04]  /*44540*/  LDL.LU R14, [R1+0x11f4] ;  /* 0x0011f400010e7983 */ /* 0x000f280000300800 */
[----:B------:R-:W4:Y:S01]  /*44550*/  LDL.LU R15, [R1+0x11e0] ;  /* 0x0011e000010f7983 */ /* 0x000f220000300800 */
[----:B------:R-:W-:-:S02]  /*44560*/  ISETP.LT.AND P1, PT, R27, UR24, !P0 ;  /* 0x000000181b007c0c */ /* 0x000fc4000c721270 */
[----:B------:R-:W-:Y:S02]  /*44570*/  ISETP.LT.AND P0, PT, R29, UR60, !P0 ;  /* 0x0000003c1d007c0c */ /* 0x000fe4000c701270 */
[----:B------:R-:W-:Y:S01]  /*44580*/  LOP3.LUT R22, R22, 0xbfffffff, RZ, 0xc0, !PT ;  /* 0xbfffffff16167812 */ /* 0x000fe200078ec0ff */
[C---:B------:R-:W-:Y:S02]  /*44590*/  VIADD R4, R18.reuse, 0x4b ;  /* 0x0000004b12047836 */ /* 0x040fe40000000000 */
[----:B------:R-:W-:Y:S01]  /*445a0*/  VIADD R3, R18, 0x49 ;  /* 0x0000004912037836 */ /* 0x000fe20000000000 */
[----:B------:R-:W0:Y:S05]  /*445b0*/  LDCU UR24, c[0x0][0x39c] ;  /* 0x00007380ff1877ac */ /* 0x000e2a0008000800 */
[----:B------:R-:W-:-:S04]  /*445c0*/  @P1 LOP3.LUT R22, R22, 0x40000000, RZ, 0xfc, !PT ;  /* 0x4000000016161812 */ /* 0x000fc800078efcff */
[----:B------:R-:W-:-:S04]  /*445d0*/  LOP3.LUT R22, R22, 0xdfffffff, RZ, 0xc0, !PT ;  /* 0xdfffffff16167812 */ /* 0x000fc800078ec0ff */
[----:B------:R-:W-:Y:S02]  /*445e0*/  @P0 LOP3.LUT R22, R22, 0x20000000, RZ, 0xfc, !PT ;  /* 0x2000000016160812 */ /* 0x000fe400078efcff */
[----:B------:R-:W-:Y:S02]  /*445f0*/  ISETP.GE.AND P0, PT, R2, UR65, PT ;  /* 0x0000004102007c0c */ /* 0x000fe4000bf06270 */
[----:B------:R-:W-:Y:S02]  /*44600*/  LOP3.LUT R22, R22, 0xefffffff, RZ, 0xc0, !PT ;  /* 0xefffffff16167812 */ /* 0x000fe400078ec0ff */
[----:B------:R-:W-:Y:S02]  /*44610*/  ISETP.LT.AND P2, PT, R27, UR26, !P0 ;  /* 0x0000001a1b007c0c */ /* 0x000fe4000c741270 */
[----:B------:R-:W-:Y:S01]  /*44620*/  ISETP.LT.AND P1, PT, R29, UR52, !P0 ;  /* 0x000000341d007c0c */ /* 0x000fe2000c721270 */
[C---:B0-----:R-:W-:Y:S02]  /*44630*/  VIADD R0, R18.reuse, 0x52 ;  /* 0x0000005212007836 */ /* 0x041fe40000000000 */
[----:B------:R-:W-:Y:S01]  /*44640*/  VIADD R2, R18, 0x50 ;  /* 0x0000005012027836 */ /* 0x000fe20000000000 */
[----:B------:R-:W0:Y:S01]  /*44650*/  LDCU.64 UR64, c[0x0][0x398] ;  /* 0x00007300ff4077ac */ /* 0x000e220008000a00 */
[----:B------:R-:W0:Y:S01]  /*44660*/  LDCU UR26, c[0x0][0x39c] ;  /* 0x00007380ff1a77ac */ /* 0x000e220008000800 */
[----:B------:R-:W-:-:S05]  /*44670*/  ISETP.GE.AND P0, PT, R0, UR63, PT ;  /* 0x0000003f00007c0c */ /* 0x000fca000bf06270 */
[----:B------:R-:W-:Y:S01]  /*44680*/  @P2 LOP3.LUT R22, R22, 0x10000000, RZ, 0xfc, !PT ;  /* 0x1000000016162812 */ /* 0x000fe200078efcff */
[----:B------:R-:W-:Y:S01]  /*44690*/  VIADD R0, R18, 0x4e ;  /* 0x0000004e12007836 */ /* 0x000fe20000000000 */
[----:B------:R-:W0:Y:S02]  /*446a0*/  LDCU.64 UR62, c[0x0][0x398] ;  /* 0x00007300ff3e77ac */ /* 0x000e240008000a00 */
[----:B------:R-:W-:-:S04]  /*446b0*/  LOP3.LUT R22, R22, 0xf7ffffff, RZ, 0xc0, !PT ;  /* 0xf7ffffff16167812 */ /* 0x000fc800078ec0ff */
[----:B------:R-:W-:Y:S02]  /*446c0*/  @P1 LOP3.LUT R22, R22, 0x8000000, RZ, 0xfc, !PT ;  /* 0x0800000016161812 */ /* 0x000fe400078efcff */
[----:B------:R-:W-:Y:S02]  /*446d0*/  ISETP.LT.AND P1, PT, R27, UR48, !P0 ;  /* 0x000000301b007c0c */ /* 0x000fe4000c721270 */
[----:B------:R-:W-:Y:S01]  /*446e0*/  ISETP.LT.AND P0, PT, R29, UR58, !P0 ;  /* 0x0000003a1d007c0c */ /* 0x000fe2000c701270 */
[----:B------:R-:W0:Y:S01]  /*446f0*/  LDCU UR48, c[0x0][0x39c] ;  /* 0x00007380ff3077ac */ /* 0x000e220008000800 */
[----:B------:R-:W-:-:S09]  /*44700*/  LOP3.LUT R22, R22, 0xfbffffff, RZ, 0xc0, !PT ;  /* 0xfbffffff16167812 */ /* 0x000fd200078ec0ff */
[----:B------:R-:W-:-:S04]  /*44710*/  @P1 LOP3.LUT R22, R22, 0x4000000, RZ, 0xfc, !PT ;  /* 0x0400000016161812 */ /* 0x000fc800078efcff */
[----:B------:R-:W-:-:S04]  /*44720*/  LOP3.LUT R22, R22, 0xfdffffff, RZ, 0xc0, !PT ;  /* 0xfdffffff16167812 */ /* 0x000fc800078ec0ff */
[----:B------:R-:W-:Y:S02]  /*44730*/  @P0 LOP3.LUT R22, R22, 0x2000000, RZ, 0xfc, !PT ;  /* 0x0200000016160812 */ /* 0x000fe400078efcff */
[----:B------:R-:W-:Y:S02]  /*44740*/  ISETP.GE.AND P0, PT, R2, UR61, PT ;  /* 0x0000003d02007c0c */ /* 0x000fe4000bf06270 */
[----:B------:R-:W-:Y:S02]  /*44750*/  LOP3.LUT R22, R22, 0xfeffffff, RZ, 0xc0, !PT ;  /* 0xfeffffff16167812 */ /* 0x000fe400078ec0ff */
[----:B------:R-:W-:Y:S02]  /*44760*/  ISETP.LT.AND P2, PT, R27, UR56, !P0 ;  /* 0x000000381b007c0c */ /* 0x000fe4000c741270 */
[----:B--2---:R-:W-:Y:S02]  /*44770*/  ISETP.LT.AND P1, PT, R29, UR54, !P0 ;  /* 0x000000361d007c0c */ /* 0x004fe4000c721270 */
[----:B------:R-:W-:Y:S01]  /*44780*/  ISETP.GE.AND P0, PT, R0, UR53, PT ;  /* 0x0000003500007c0c */ /* 0x000fe2000bf06270 */
[----:B------:R-:W2:Y:S01]  /*44790*/  LDCU.64 UR52, c[0x0][0x398] ;  /* 0x00007300ff3477ac */ /* 0x000ea20008000a00 */
[----:B------:R-:W-:Y:S01]  /*447a0*/  VIADD R2, R18, 0x43 ;  /* 0x0000004312027836 */ /* 0x000fe20000000000 */
[----:B------:R-:W0:Y:S01]  /*447b0*/  LDCU.64 UR60, c[0x0][0x398] ;  /* 0x00007300ff3c77ac */ /* 0x000e220008000a00 */
[----:B------:R-:W0:Y:S05]  /*447c0*/  LDCU UR56, c[0x0][0x39c] ;  /* 0x00007380ff3877ac */ /* 0x000e2a0008000800 */
[----:B------:R-:W-:-:S04]  /*447d0*/  @P2 LOP3.LUT R22, R22, 0x1000000, RZ, 0xfc, !PT ;  /* 0x0100000016162812 */ /* 0x000fc800078efcff */
[----:B------:R-:W-:-:S04]  /*447e0*/  LOP3.LUT R22, R22, 0xff7fffff, RZ, 0xc0, !PT ;  /* 0xff7fffff16167812 */ /* 0x000fc800078ec0ff */
[----:B------:R-:W-:Y:S02]  /*447f0*/  @P1 LOP3.LUT R22, R22, 0x800000, RZ, 0xfc, !PT ;  /* 0x0080000016161812 */ /* 0x000fe400078efcff */
[----:B------:R-:W-:Y:S02]  /*44800*/  ISETP.LT.AND P1, PT, R29, UR50, !P0 ;  /* 0x000000321d007c0c */ /* 0x000fe4000c721270 */
[----:B------:R-:W-:Y:S01]  /*44810*/  ISETP.LT.AND P0, PT, R27, UR40, !P0 ;  /* 0x000000281b007c0c */ /* 0x000fe2000c701270 */
[----:B------:R-:W0:Y:S01]  /*44820*/  LDCU.64 UR50, c[0x0][0x398] ;  /* 0x00007300ff3277ac */ /* 0x000e220008000a00 */
[----:B------:R-:W-:Y:S01]  /*44830*/  LOP3.LUT R22, R22, 0xffbfffff, RZ, 0xc0, !PT ;  /* 0xffbfffff16167812 */ /* 0x000fe200078ec0ff */
[----:B------:R-:W-:Y:S01]  /*44840*/  VIADD R0, R18, 0x42 ;  /* 0x0000004212007836 */ /* 0x000fe20000000000 */
[----:B---3--:R-:W-:Y:S02]  /*44850*/  LOP3.LUT R13, R19, 0xffff, RZ, 0xc0, !PT ;  /* 0x0000ffff130d7812 */ /* 0x008fe400078ec0ff */
[----:B------:R-:W-:Y:S01]  /*44860*/  LOP3.LUT R12, R16, 0xffff, RZ, 0xc0, !PT ;  /* 0x0000ffff100c7812 */ /* 0x000fe200078ec0ff */
[----:B------:R-:W3:Y:S04]  /*44870*/  LDCU UR40, c[0x0][0x39c] ;  /* 0x00007380ff2877ac */ /* 0x000ee80008000800 */
[----:B------:R-:W-:-:S04]  /*44880*/  @P1 LOP3.LUT R22, R22, 0x400000, RZ, 0xfc, !PT ;  /* 0x0040000016161812 */ /* 0x000fc800078efcff */
[----:B------:R-:W-:-:S04]  /*44890*/  LOP3.LUT R22, R22, 0xffdfffff, RZ, 0xc0, !PT ;  /* 0xffdfffff16167812 */ /* 0x000fc800078ec0ff */
[----:B------:R-:W-:Y:S02]  /*448a0*/  @P0 LOP3.LUT R22, R22, 0x200000, RZ, 0xfc, !PT ;  /* 0x0020000016160812 */ /* 0x000fe400078efcff */
[----:B------:R-:W-:Y:S01]  /*448b0*/  ISETP.GE.AND P0, PT, R4, UR59, PT ;  /* 0x0000003b04007c0c */ /* 0x000fe2000bf06270 */
[----:B------:R-:W0:Y:S03]  /*448c0*/  LDCU.64 UR58, c[0x0][0x398] ;  /* 0x00007300ff3a77ac */ /* 0x000e260008000a00 */
[----:B------:R-:W-:Y:S02]  /*448d0*/  ISETP.LT.AND P2, PT, R27, UR70, !P0 ;  /* 0x000000461b007c0c */ /* 0x000fe4000c741270 */
[----:B------:R-:W-:Y:S02]  /*448e0*/  ISETP.LT.AND P1, PT, R29, UR68, !P0 ;  /* 0x000000441d007c0c */ /* 0x000fe4000c721270 */
[----:B------:R-:W-:-:S02]  /*448f0*/  ISETP.GE.AND P0, PT, R3, UR55, PT ;  /* 0x0000003703007c0c */ /* 0x000fc4000bf06270 */
[----:B------:R-:W-:Y:S01]  /*44900*/  LOP3.LUT R22, R22, 0xffefffff, RZ, 0xc0, !PT ;  /* 0xffefffff16167812 */ /* 0x000fe200078ec0ff */
[----:B------:R-:W0:Y:S01]  /*44910*/  LDCU.64 UR54, c[0x0][0x398] ;  /* 0x00007300ff3677ac */ /* 0x000e220008000a00 */
[----:B----4-:R-:W-:Y:S02]  /*44920*/  LOP3.LUT R4, R14, 0xffff, RZ, 0xc0, !PT ;  /* 0x0000ffff0e047812 */ /* 0x010fe400078ec0ff */
[----:B------:R-:W-:Y:S01]  /*44930*/  LOP3.LUT R3, R15, 0xffff, RZ, 0xc0, !PT ;  /* 0x0000ffff0f037812 */ /* 0x000fe200078ec0ff */
[----:B------:R-:W4:Y:S04]  /*44940*/  LDL.LU R14, [R1+0x124c] ;  /* 0x00124c00010e7983 */ /* 0x000f280000300800 */
[----:B------:R-:W3:Y:S01]  /*44950*/  LDL.LU R15, [R1+0x11e8] ;  /* 0x0011e800010f7983 */ /* 0x000ee20000300800 */
[----:B------:R-:W-:-:S04]  /*44960*/  @P2 LOP3.LUT R22, R22, 0x100000, RZ, 0xfc, !PT ;  /* 0x0010000016162812 */ /* 0x000fc800078efcff */
[----:B------:R-:W-:-:S04]  /*44970*/  LOP3.LUT R22, R22, 0xfff7ffff, RZ, 0xc0, !PT ;  /* 0xfff7ffff16167812 */ /* 0x000fc800078ec0ff */
[----:B------:R-:W-:Y:S02]  /*44980*/  @P1 LOP3.LUT R22, R22, 0x80000, RZ, 0xfc, !PT ;  /* 0x0008000016161812 */ /* 0x000fe400078efcff */
[----:B0-----:R-:W-:Y:S02]  /*44990*/  ISETP.LT.AND P1, PT, R27, UR62, !P0 ;  /* 0x0000003e1b007c0c */ /* 0x001fe4000c721270 */
[----:B------:R-:W-:Y:S02]  /*449a0*/  ISETP.LT.AND P0, PT, R29, UR64, !P0 ;  /* 0x000000401d007c0c */ /* 0x000fe4000c701270 */
[----:B------:R-:W-:-:S09]  /*449b0*/  LOP3.LUT R22, R22, 0xfffbffff, RZ, 0xc0, !PT ;  /* 0xfffbffff16167812 */ /* 0x000fd200078ec0ff */
[----:B------:R-:W-:-:S04]  /*449c0*/  @P1 LOP3.LUT R22, R22, 0x40000, RZ, 0xfc, !PT ;  /* 0x0004000016161812 */ /* 0x000fc800078efcff */
[----:B------:R-:W-:-:S04]  /*449d0*/  LOP3.LUT R22, R22, 0xfffdffff, RZ, 0xc0, !PT ;  /* 0xfffdffff16167812 */ /* 0x000fc800078ec0ff */
[----:B------:R-:W-:Y:S02]  /*449e0*/  @P0 LOP3.LUT R22, R22, 0x20000, RZ, 0xfc, !PT ;  /* 0x0002000016160812 */ /* 0x000fe400078efcff */
[----:B------:R-:W-:Y:S02]  /*449f0*/  ISETP.GE.AND P0, PT, R0, UR65, PT ;  /* 0x0000004100007c0c */ /* 0x000fe4000bf06270 */
[----:B------:R-:W-:Y:S02]  /*44a00*/  PRMT R0, R13, 0x3340, R4 ;  /* 0x000033400d007816 */ /* 0x000fe40000000004 */
[----:B------:R-:W-:Y:S02]  /*44a10*/  PRMT R5, R12, 0x3340, R3 ;  /* 0x000033400c057816 */ /* 0x000fe40000000003 */
[----:B------:R-:W-:Y:S02]  /*44a20*/  LOP3.LUT R22, R22, 0xfffeffff, RZ, 0xc0, !PT ;  /* 0xfffeffff16167812 */ /* 0x000fe400078ec0ff */
[----:B--2---:R-:W-:-:S02]  /*44a30*/  ISETP.LT.AND P2, PT, R27, UR52, !P0 ;  /* 0x000000341b007c0c */ /* 0x004fc4000c741270 */
[----:B------:R-:W-:Y:S02]  /*44a40*/  ISETP.LT.AND P1, PT, R29, UR50, !P0 ;  /* 0x000000321d007c0c */ /* 0x000fe4000c721270 */
[----:B------:R-:W-:Y:S01]  /*44a50*/  ISETP.GE.AND P0, PT, R2, UR63, PT ;  /* 0x0000003f02007c0c */ /* 0x000fe2000bf06270 */
[----:B------:R0:W-:Y:S01]  /*44a60*/  STL [R1+0x1470], R0 ;  /* 0x0014700001007387 */ /* 0x0001e20000100800 */
[----:B------:R-:W-:Y:S02]  /*44a70*/  SHF.R.U32.HI R2, RZ, 0x8, R13 ;  /* 0x00000008ff027819 */ /* 0x000fe4000001160d */
[----:B------:R-:W-:Y:S01]  /*44a80*/  SHF.R.U32.HI R3, RZ, 0x8, R3 ;  /* 0x00000008ff037819 */ /* 0x000fe20000011603 */
[----:B------:R-:W2:Y:S01]  /*44a90*/  LDCU.64 UR64, c[0x0][0x398] ;  /* 0x00007300ff4077ac */ /* 0x000ea20008000a00 */
[----:B------:R-:W1:Y:S01]  /*44aa0*/  LDCU.64 UR62, c[0x0][0x398] ;  /* 0x00007300ff3e77ac */ /* 0x000e620008000a00 */
[----:B------:R-:W-:Y:S01]  /*44ab0*/  LOP3.LUT R2, R2, 0xffff, RZ, 0xc0, !PT ;  /* 0x0000ffff02027812 */ /* 0x000fe200078ec0ff */
[----:B------:R-:W1:Y:S01]  /*44ac0*/  LDCU UR50, c[0x0][0x398] ;  /* 0x00007300ff3277ac */ /* 0x000e620008000800 */
[----:B------:R-:W1:Y:S01]  /*44ad0*/  LDCU UR52, c[0x0][0x398] ;  /* 0x00007300ff3477ac */ /* 0x000e620008000800 */
[----:B0-----:R-:W-:-:S02]  /*44ae0*/  SHF.R.U32.HI R0, RZ, 0x8, R4 ;  /* 0x00000008ff007819 */ /* 0x001fc40000011604 */
[----:B------:R-:W-:Y:S02]  /*44af0*/  SHF.R.U32.HI R4, RZ, 0x8, R12 ;  /* 0x00000008ff047819 */ /* 0x000fe4000001160c */
[----:B------:R-:W-:Y:S02]  /*44b00*/  LOP3.LUT R3, R3, 0xffff, RZ, 0xc0, !PT ;  /* 0x0000ffff03037812 */ /* 0x000fe400078ec0ff */
[----:B------:R-:W-:Y:S02]  /*44b10*/  LOP3.LUT R0, R0, 0xffff, RZ, 0xc0, !PT ;  /* 0x0000ffff00007812 */ /* 0x000fe400078ec0ff */
[----:B------:R-:W-:Y:S01]  /*44b20*/  LOP3.LUT R4, R4, 0xffff, RZ, 0xc0, !PT ;  /* 0x0000ffff04047812 */ /* 0x000fe200078ec0ff */
[----:B------:R0:W-:Y:S02]  /*44b30*/  STL [R1+0x145c], R5 ;  /* 0x00145c0501007387 */ /* 0x0001e40000100800 */
[----:B0-----:R-:W-:Y:S02]  /*44b40*/  PRMT R5, R2, 0x3340, R0 ;  /* 0x0000334002057816 */ /* 0x001fe40000000000 */
[----:B------:R-:W-:-:S03]  /*44b50*/  PRMT R2, R4, 0x3340, R3 ;  /* 0x0000334004027816 */ /* 0x000fc60000000003 */
[----:B------:R-:W-:Y:S04]  /*44b60*/  STL [R1+0x1308], R5 ;  /* 0x0013080501007387 */ /* 0x000fe80000100800 */
[----:B------:R3:W-:Y:S04]  /*44b70*/  STL [R1+0x1304], R2 ;  /* 0x0013040201007387 */ /* 0x0007e80000100800 */
[----:B------:R-:W2:Y:S01]  /*44b80*/  LDL.LU R16, [R1+0x1264] ;  /* 0x0012640001107983 */ /* 0x000ea20000300800 */
[----:B------:R-:W-:-:S04]  /*44b90*/  @P2 LOP3.LUT R22, R22, 0x10000, RZ, 0xfc, !PT ;  /* 0x0001000016162812 */ /* 0x000fc800078efcff */
[----:B------:R-:W-:-:S04]  /*44ba0*/  LOP3.LUT R22, R22, 0xffffbfff, RZ, 0xc0, !PT ;  /* 0xffffbfff16167812 */ /* 0x000fc800078ec0ff */
[----:B------:R-:W-:Y:S02]  /*44bb0*/  @P1 LOP3.LUT R22, R22, 0x4000, RZ, 0xfc, !PT ;  /* 0x0000400016161812 */ /* 0x000fe400078efcff */
[----:B------:R-:W-:Y:S02]  /*44bc0*/  ISETP.LT.AND P1, PT, R27, UR58, !P0 ;  /* 0x0000003a1b007c0c */ /* 0x000fe4000c721270 */
[----:B------:R-:W-:Y:S01]  /*44bd0*/  ISETP.LT.AND P0, PT, R29, UR54, !P0 ;  /* 0x000000361d007c0c */ /* 0x000fe2000c701270 */
[----:B------:R-:W-:Y:S01]  /*44be0*/  VIADD R0, R18, 0x44 ;  /* 0x0000004412007836 */ /* 0x000fe20000000000 */
[----:B------:R-:W-:Y:S01]  /*44bf0*/  LOP3.LUT R22, R22, 0xffff7fff, RZ, 0xc0, !PT ;  /* 0xffff7fff16167812 */ /* 0x000fe200078ec0ff */
[----:B------:R-:W0:Y:S01]  /*44c00*/  LDCU UR58, c[0x0][0x39c] ;  /* 0x00007380ff3a77ac */ /* 0x000e220008000800 */
[----:B------:R-:W0:Y:S01]  /*44c10*/  LDCU UR54, c[0x0][0x39c] ;  /* 0x00007380ff3677ac */ /* 0x000e220008000800 */
[----:B----4-:R-:W-:Y:S02]  /*44c20*/  LOP3.LUT R3, R14, 0xffff, RZ, 0xc0, !PT ;  /* 0x0000ffff0e037812 */ /* 0x010fe400078ec0ff */
[----:B---3--:R-:W-:Y:S01]  /*44c30*/  LOP3.LUT R2, R15, 0xffff, RZ, 0xc0, !PT ;  /* 0x0000ffff0f027812 */ /* 0x008fe200078ec0ff */
[----:B------:R-:W3:Y:S04]  /*44c40*/  LDL.LU R14, [R1+0x1230] ;  /* 0x00123000010e7983 */ /* 0x000ee80000300800 */
[----:B------:R-:W4:Y:S01]  /*44c50*/  LDL.LU R15, [R1+0x11f0] ;  /* 0x0011f000010f7983 */ /* 0x000f220000300800 */
[----:B------:R-:W-:-:S04]  /*44c60*/  @P1 LOP3.LUT R22, R22, 0x8000, RZ, 0xfc, !PT ;  /* 0x0000800016161812 */ /* 0x000fc800078efcff */
[----:B------:R-:W-:-:S04]  /*44c70*/  LOP3.LUT R22, R22, 0xffffefff, RZ, 0xc0, !PT ;  /* 0xffffefff16167812 */ /* 0x000fc800078ec0ff */
[----:B------:R-:W-:Y:S02]  /*44c80*/  @P0 LOP3.LUT R22, R22, 0x1000, RZ, 0xfc, !PT ;  /* 0x0000100016160812 */ /* 0x000fe400078efcff */
[----:B------:R-:W-:Y:S02]  /*44c90*/  ISETP.GE.AND P0, PT, R0, UR69, PT ;  /* 0x0000004500007c0c */ /* 0x000fe4000bf06270 */
[----:B------:R-:W-:Y:S02]  /*44ca0*/  LOP3.LUT R22, R22, 0xffffdfff, RZ, 0xc0, !PT ;  /* 0xffffdfff16167812 */ /* 0x000fe400078ec0ff */
[----:B--2---:R-:W-:Y:S02]  /*44cb0*/  ISETP.LT.AND P1, PT, R27, UR64, !P0 ;  /* 0x000000401b007c0c */ /* 0x004fe4000c721270 */
[----:B------:R-:W-:Y:S01]  /*44cc0*/  ISETP.LT.AND P0, PT, R29, UR60, !P0 ;  /* 0x0000003c1d007c0c */ /* 0x000fe2000c701270 */
[----:B------:R-:W-:Y:S01]  /*44cd0*/  VIADD R0, R18, 0x45 ;  /* 0x0000004512007836 */ /* 0x000fe20000000000 */
[----:B------:R-:W2:Y:S01]  /*44ce0*/  LDCU.64 UR68, c[0x0][0x398] ;  /* 0x00007300ff4477ac */ /* 0x000ea20008000a00 */
[----:B------:R-:W-:Y:S01]  /*44cf0*/  SHF.R.U32.HI R4, RZ, 0x8, R3 ;  /* 0x00000008ff047819 */ /* 0x000fe20000011603 */
[----:B------:R-:W0:Y:S01]  /*44d00*/  LDCU UR64, c[0x0][0x39c] ;  /* 0x00007380ff4077ac */ /* 0x000e220008000800 */
[----:B------:R-:W0:Y:S06]  /*44d10*/  LDCU UR60, c[0x0][0x398] ;  /* 0x00007300ff3c77ac */ /* 0x000e2c0008000800 */
[----:B------:R-:W-:-:S04]  /*44d20*/  @P1 LOP3.LUT R22, R22, 0x2000, RZ, 0xfc, !PT ;  /* 0x0000200016161812 */ /* 0x000fc800078efcff */
[----:B------:R-:W-:-:S04]  /*44d30*/  LOP3.LUT R22, R22, 0xfffffbff, RZ, 0xc0, !PT ;  /* 0xfffffbff16167812 */ /* 0x000fc800078ec0ff */
[----:B------:R-:W-:Y:S02]  /*44d40*/  @P0 LOP3.LUT R22, R22, 0x400, RZ, 0xfc, !PT ;  /* 0x0000040016160812 */ /* 0x000fe400078efcff */
[----:B------:R-:W-:Y:S02]  /*44d50*/  ISETP.GE.AND P0, PT, R0, UR71, PT ;  /* 0x0000004700007c0c */ /* 0x000fe4000bf06270 */
[--C-:B------:R-:W-:Y:S01]  /*44d60*/  PRMT R0, R3, 0x3340, R2.reuse ;  /* 0x0000334003007816 */ /* 0x100fe20000000002 */
[----:B------:R-:W0:Y:S01]  /*44d70*/  LDCU.64 UR70, c[0x0][0x398] ;  /* 0x00007300ff4677ac */ /* 0x000e220008000a00 */
[----:B-1----:R-:W-:Y:S02]  /*44d80*/  ISETP.LT.AND P1, PT, R27, UR62, !P0 ;  /* 0x0000003e1b007c0c */ /* 0x002fe4000c721270 */
[----:B------:R-:W-:Y:S02]  /*44d90*/  ISETP.LT.AND P0, PT, R29, UR66, !P0 ;  /* 0x000000421d007c0c */ /* 0x000fe4000c701270 */
[----:B------:R-:W-:Y:S01]  /*44da0*/  LOP3.LUT R22, R22, 0xfffff7ff, RZ, 0xc0, !PT ;  /* 0xfffff7ff16167812 */ /* 0x000fe200078ec0ff */
[----:B------:R1:W-:Y:S01]  /*44db0*/  STL [R1+0x1450], R0 ;  /* 0x0014500001007387 */ /* 0x0003e20000100800 */
[----:B------:R-:W-:-:S02]  /*44dc0*/  SHF.R.U32.HI R2, RZ, 0x8, R2 ;  /* 0x00000008ff027819 */ /* 0x000fc40000011602 */
[----:B------:R-:W-:Y:S01]  /*44dd0*/  LOP3.LUT R3, R4, 0xffff, RZ, 0xc0, !PT ;  /* 0x0000ffff04037812 */ /* 0x000fe200078ec0ff */
[----:B------:R-:W0:Y:S01]  /*44de0*/  LDCU UR62, c[0x0][0x398] ;  /* 0x00007300ff3e77ac */ /* 0x000e220008000800 */
[----:B------:R-:W0:Y:S03]  /*44df0*/  LDCU UR66, c[0x0][0x39c] ;  /* 0x00007380ff4277ac */ /* 0x000e260008000800 */
[----:B------:R-:W-:Y:S01]  /*44e00*/  @P1 LOP3.LUT R22, R22, 0x800, RZ, 0xfc, !PT ;  /* 0x0000080016161812 */ /* 0x000fe200078efcff */
[----:B-1----:R-:W-:-:S03]  /*44e10*/  VIADD R0, R18, 0x46 ;  /* 0x0000004612007836 */ /* 0x002fc60000000000 */
[----:B------:R-:W-:-:S04]  /*44e20*/  LOP3.LUT R22, R22, 0xfffffeff, RZ, 0xc0, !PT ;  /* 0xfffffeff16167812 */ /* 0x000fc800078ec0ff */
[----:B------:R-:W-:Y:S02]  /*44e30*/  @P0 LOP3.LUT R22, R22, 0x100, RZ, 0xfc, !PT ;  /* 0x0000010016160812 */ /* 0x000fe400078efcff */
[----:B--2---:R-:W-:Y:S02]  /*44e40*/  ISETP.GE.AND P0, PT, R0, UR69, PT ;  /* 0x0000004500007c0c */ /* 0x004fe4000bf06270 */
[----:B------:R-:W-:Y:S01]  /*44e50*/  LOP3.LUT R2, R2, 0xffff, RZ, 0xc0, !PT ;  /* 0x0000ffff02027812 */ /* 0x000fe200078ec0ff */
[----:B------:R-:W1:Y:S01]  /*44e60*/  LDCU UR69, c[0x0][0x39c] ;  /* 0x00007380ff4577ac */ /* 0x000e620008000800 */
[----:B------:R-:W-:Y:S02]  /*44e70*/  ISETP.LT.AND P1, PT, R27, UR44, !P0 ;  /* 0x0000002c1b007c0c */ /* 0x000fe4000c721270 */
[----:B0-----:R-:W-:Y:S02]  /*44e80*/  ISETP.LT.AND P0, PT, R29, UR70, !P0 ;  /* 0x000000461d007c0c */ /* 0x001fe4000c701270 */
[----:B------:R-:W-:-:S02]  /*44e90*/  LOP3.LUT R22, R22, 0xfffffdff, RZ, 0xc0, !PT ;  /* 0xfffffdff16167812 */ /* 0x000fc400078ec0ff */
[----:B------:R-:W-:Y:S01]  /*44ea0*/  PRMT R0, R3, 0x3340, R2 ;  /* 0x0000334003007816 */ /* 0x000fe20000000002 */
[----:B------:R-:W-:Y:S01]  /*44eb0*/  VIADD R2, R18, 0x53 ;  /* 0x0000005312027836 */ /* 0x000fe20000000000 */
[----:B------:R-:W0:Y:S01]  /*44ec0*/  LDCU.64 UR44, c[0x0][0x398] ;  /* 0x00007300ff2c77ac */ /* 0x000e220008000a00 */
[----:B------:R-:W-:Y:S01]  /*44ed0*/  LOP3.LUT R12, R16, 0xffff, RZ, 0xc0, !PT ;  /* 0x0000ffff100c7812 */ /* 0x000fe200078ec0ff */
[----:B------:R-:W2:Y:S03]  /*44ee0*/  LDCU UR70, c[0x0][0x39c] ;  /* 0x00007380ff4677ac */ /* 0x000ea60008000800 */
[----:B------:R-:W-:-:S04]  /*44ef0*/  @P1 LOP3.LUT R22, R22, 0x200, RZ, 0xfc, !PT ;  /* 0x0000020016161812 */ /* 0x000fc800078efcff */
[----:B------:R-:W-:Y:S01]  /*44f00*/  LOP3.LUT R22, R22, 0xffffffbf, RZ, 0xc0, !PT ;  /* 0xffffffbf16167812 */ /* 0x000fe200078ec0ff */
[----:B------:R0:W-:Y:S03]  /*44f10*/  STL [R1+0x1300], R0 ;  /* 0x0013000001007387 */ /* 0x0001e60000100800 */
[----:B------:R-:W-:Y:S02]  /*44f20*/  @P0 LOP3.LUT R22, R22, 0x40, RZ, 0xfc, !PT ;  /* 0x0000004016160812 */ /* 0x000fe400078efcff */
[----:B------:R-:W-:Y:S02]  /*44f30*/  ISETP.GE.AND P0, PT, R2, UR29, PT ;  /* 0x0000001d02007c0c */ /* 0x000fe4000bf06270 */
[----:B------:R-:W-:Y:S01]  /*44f40*/  LOP3.LUT R2, R24, 0xffff, RZ, 0xc0, !PT ;  /* 0x0000ffff18027812 */ /* 0x000fe200078ec0ff */
[----:B------:R-:W0:Y:S01]  /*44f50*/  LDCU UR29, c[0x0][0x398] ;  /* 0x00007300ff1d77ac */ /* 0x000e220008000800 */
[----:B------:R-:W2:Y:S01]  /*44f60*/  LDL.LU R24, [R1+0x16f4] ;  /* 0x0016f40001187983 */ /* 0x000ea20000300800 */
[----:B---3--:R-:W-:-:S02]  /*44f70*/  LOP3.LUT R4, R14, 0xffff, RZ, 0xc0, !PT ;  /* 0x0000ffff0e047812 */ /* 0x008fc400078ec0ff */
[----:B----4-:R-:W-:Y:S01]  /*44f80*/  LOP3.LUT R3, R15, 0xffff, RZ, 0xc0, !PT ;  /* 0x0000ffff0f037812 */ /* 0x010fe200078ec0ff */
[----:B------:R-:W3:Y:S04]  /*44f90*/  LDL.LU R14, [R1+0x1274] ;  /* 0x00127400010e7983 */ /* 0x000ee80000300800 */
[----:B------:R-:W4:Y:S01]  /*44fa0*/  LDL.LU R15, [R1+0x11f8] ;  /* 0x0011f800010f7983 */ /* 0x000f220000300800 */
[----:B0-----:R-:W-:Y:S02]  /*44fb0*/  ISETP.LT.AND P1, PT, R27, UR44, !P0 ;  /* 0x0000002c1b007c0c */ /* 0x001fe4000c721270 */
[----:B------:R-:W-:Y:S02]  /*44fc0*/  ISETP.LT.AND P0, PT, R29, UR77, !P0 ;  /* 0x0000004d1d007c0c */ /* 0x000fe4000c701270 */
[----:B------:R-:W-:Y:S01]  /*44fd0*/  LOP3.LUT R22, R22, 0xffffff7f, RZ, 0xc0, !PT ;  /* 0xffffff7f16167812 */ /* 0x000fe200078ec0ff */
[----:B------:R-:W-:Y:S01]  /*44fe0*/  VIADD R0, R18, 0x51 ;  /* 0x0000005112007836 */ /* 0x000fe20000000000 */
[----:B------:R-:W-:-:S02]  /*44ff0*/  SHF.R.U32.HI R13, RZ, 0x8, R4 ;  /* 0x00000008ff0d7819 */ /* 0x000fc40000011604 */
[----:B------:R-:W-:Y:S01]  /*45000*/  PRMT R5, R12, 0x3340, R3 ;  /* 0x000033400c057816 */ /* 0x000fe20000000003 */
[----:B------:R-:W0:Y:S01]  /*45010*/  LDCU UR44, c[0x0][0x39c] ;  /* 0x00007380ff2c77ac */ /* 0x000e220008000800 */
[----:B------:R-:W0:Y:S03]  /*45020*/  LDCU UR77, c[0x0][0x39c] ;  /* 0x00007380ff4d77ac */ /* 0x000e260008000800 */
[----:B------:R-:W-:-:S04]  /*45030*/  @P1 LOP3.LUT R22, R22, 0x80, RZ, 0xfc, !PT ;  /* 0x0000008016161812 */ /* 0x000fc800078efcff */
[----:B------:R-:W-:-:S04]  /*45040*/  LOP3.LUT R22, R22, 0xffffffdf, RZ, 0xc0, !PT ;  /* 0xffffffdf16167812 */ /* 0x000fc800078ec0ff */
[----:B------:R-:W-:Y:S02]  /*45050*/  @P0 LOP3.LUT R22, R22, 0x20, RZ, 0xfc, !PT ;  /* 0x0000002016160812 */ /* 0x000fe400078efcff */
[----:B------:R-:W-:Y:S02]  /*45060*/  ISETP.GE.AND P0, PT, R0, UR25, PT ;  /* 0x0000001900007c0c */ /* 0x000fe4000bf06270 */
[----:B------:R-:W-:Y:S02]  /*45070*/  PRMT R0, R4, 0x3340, R2 ;  /* 0x0000334004007816 */ /* 0x000fe40000000002 */
[----:B------:R-:W-:Y:S02]  /*45080*/  SHF.R.U32.HI R3, RZ, 0x8, R3 ;  /* 0x00000008ff037819 */ /* 0x000fe40000011603 */
[----:B------:R-:W-:Y:S02]  /*45090*/  LOP3.LUT R22, R22, 0xffffffef, RZ, 0xc0, !PT ;  /* 0xffffffef16167812 */ /* 0x000fe400078ec0ff */
[----:B------:R-:W-:-:S02]  /*450a0*/  ISETP.LT.AND P1, PT, R27, UR76, !P0 ;  /* 0x0000004c1b007c0c */ /* 0x000fc4000c721270 */
[----:B------:R-:W-:Y:S01]  /*450b0*/  ISETP.LT.AND P0, PT, R29, UR75, !P0 ;  /* 0x0000004b1d007c0c */ /* 0x000fe2000c701270 */
[----:B------:R0:W-:Y:S04]  /*450c0*/  STL [R1+0x143c], R0 ;  /* 0x00143c0001007387 */ /* 0x0001e80000100800 */
[----:B------:R1:W-:Y:S01]  /*450d0*/  STL [R1+0x13c8], R5 ;  /* 0x0013c80501007387 */ /* 0x0003e20000100800 */
[----:B------:R-:W-:Y:S02]  /*450e0*/  SHF.R.U32.HI R4, RZ, 0x8, R12 ;  /* 0x00000008ff047819 */ /* 0x000fe4000001160c */
[----:B------:R-:W-:Y:S01]  /*450f0*/  LOP3.LUT R3, R3, 0xffff, RZ, 0xc0, !PT ;  /* 0x0000ffff03037812 */ /* 0x000fe200078ec0ff */
[----:B------:R-:W2:Y:S01]  /*45100*/  LDCU UR25, c[0x0][0x39c] ;  /* 0x00007380ff1977ac */ /* 0x000ea20008000800 */
[----:B------:R-:W2:Y:S01]  /*45110*/  LDCU UR76, c[0x0][0x39c] ;  /* 0x00007380ff4c77ac */ /* 0x000ea20008000800 */
[----:B------:R-:W2:Y:S01]  /*45120*/  LDCU UR75, c[0x0][0x398] ;  /* 0x00007300ff4b77ac */ /* 0x000ea20008000800 */
[----:B0-----:R-:W-:-:S02]  /*45130*/  SHF.R.U32.HI R0, RZ, 0x8, R2 ;  /* 0x00000008ff007819 */ /* 0x001fc40000011602 */
[----:B------:R-:W-:Y:S02]  /*45140*/  LOP3.LUT R2, R13, 0xffff, RZ, 0xc0, !PT ;  /* 0x0000ffff0d027812 */ /* 0x000fe400078ec0ff */
[----:B------:R-:W-:Y:S02]  /*45150*/  @P1 LOP3.LUT R22, R22, 0x10, RZ, 0xfc, !PT ;  /* 0x0000001016161812 */ /* 0x000fe400078efcff */
[----:B------:R-:W-:Y:S02]  /*45160*/  LOP3.LUT R0, R0, 0xffff, RZ, 0xc0, !PT ;  /* 0x0000ffff00007812 */ /* 0x000fe400078ec0ff */
[----:B------:R-:W-:Y:S02]  /*45170*/  LOP3.LUT R22, R22, 0xfffffff7, RZ, 0xc0, !PT ;  /* 0xfffffff716167812 */ /* 0x000fe400078ec0ff */
[----:B-1----:R-:W-:Y:S01]  /*45180*/  PRMT R5, R2, 0x3340, R0 ;  /* 0x0000334002057816 */ /* 0x002fe20000000000 */
[----:B------:R-:W-:Y:S01]  /*45190*/  VIADD R0, R18, 0x4f ;  /* 0x0000004f12007836 */ /* 0x000fe20000000000 */
[----:B------:R-:W-:-:S04]  /*451a0*/  @P0 LOP3.LUT R22, R22, 0x8, RZ, 0xfc, !PT ;  /* 0x0000000816160812 */ /* 0x000fc800078efcff */
[----:B------:R-:W-:Y:S02]  /*451b0*/  ISETP.GE.AND P0, PT, R0, UR27, PT ;  /* 0x0000001b00007c0c */ /* 0x000fe4000bf06270 */
[----:B------:R-:W-:Y:S01]  /*451c0*/  LOP3.LUT R22, R22, 0xfffffffb, RZ, 0xc0, !PT ;  /* 0xfffffffb16167812 */ /* 0x000fe200078ec0ff */
[----:B------:R-:W-:Y:S01]  /*451d0*/  VIADD R0, R18, 0x4d ;  /* 0x0000004d12007836 */ /* 0x000fe20000000000 */
[----:B------:R-:W-:Y:S02]  /*451e0*/  LOP3.LUT R4, R4, 0xffff, RZ, 0xc0, !PT ;  /* 0x0000ffff04047812 */ /* 0x000fe400078ec0ff */
[----:B------:R-:W-:Y:S02]  /*451f0*/  ISETP.LT.AND P1, PT, R27, UR74, !P0 ;  /* 0x0000004a1b007c0c */ /* 0x000fe4000c721270 */
[----:B------:R-:W-:Y:S01]  /*45200*/  ISETP.LT.AND P0, PT, R29, UR73, !P0 ;  /* 0x000000491d007c0c */ /* 0x000fe2000c701270 */
[----:B------:R-:W-:Y:S01]  /*45210*/  STL [R1+0x12fc], R5 ;  /* 0x0012fc0501007387 */ /* 0x000fe20000100800 */
[----:B------:R-:W-:Y:S01]  /*45220*/  PRMT R2, R4, 0x3340, R3 ;  /* 0x0000334004027816 */ /* 0x000fe20000000003 */
[----:B------:R-:W0:Y:S01]  /*45230*/  LDCU UR27, c[0x0][0x398] ;  /* 0x00007300ff1b77ac */ /* 0x000e220008000800 */
[----:B------:R-:W1:Y:S01]  /*45240*/  LDCU UR74, c[0x0][0x398] ;  /* 0x00007300ff4a77ac */ /* 0x000e620008000800 */
[----:B------:R-:W0:Y:S06]  /*45250*/  LDCU UR73, c[0x0][0x39c] ;  /* 0x00007380ff4977ac */ /* 0x000e2c0008000800 */
[----:B------:R-:W-:-:S04]  /*45260*/  @P1 LOP3.LUT R22, R22, 0x4, RZ, 0xfc, !PT ;  /* 0x0000000416161812 */ /* 0x000fc800078efcff */
[----:B------:R-:W-:-:S04]  /*45270*/  LOP3.LUT R22, R22, 0xfffffffd, RZ, 0xc0, !PT ;  /* 0xfffffffd16167812 */ /* 0x000fc800078ec0ff */
[----:B------:R-:W-:Y:S02]  /*45280*/  @P0 LOP3.LUT R22, R22, 0x2, RZ, 0xfc, !PT ;  /* 0x0000000216160812 */ /* 0x000fe400078efcff */
[----:B------:R-:W-:Y:S01]  /*45290*/  ISETP.GE.AND P0, PT, R0, UR45, PT ;  /* 0x0000002d00007c0c */ /* 0x000fe2000bf06270 */
[----:B------:R4:W-:Y:S01]  /*452a0*/  STL [R1+0x1a8], R2 ;  /* 0x0001a80201007387 */ /* 0x0009e20000100800 */
[----:B------:R-:W0:Y:S02]  /*452b0*/  LDCU UR45, c[0x0][0x39c] ;  /* 0x00007380ff2d77ac */ /* 0x000e240008000800 */
[----:B------:R-:W-:Y:S02]  /*452c0*/  ISETP.LT.AND P1, PT, R27, UR72, !P0 ;  /* 0x000000481b007c0c */ /* 0x000fe4000c721270 */
[----:B------:R-:W-:Y:S01]  /*452d0*/  LOP3.LUT R22, R22, 0xfffffffe, RZ, 0xc0, !PT ;  /* 0xfffffffe16167812 */ /* 0x000fe200078ec0ff */
[----:B------:R-:W0:Y:S10]  /*452e0*/  LDCU UR72, c[0x0][0x39c] ;  /* 0x00007380ff4877ac */ /* 0x000e340008000800 */
[----:B------:R-:W-:-:S05]  /*452f0*/  @P1 LOP3.LUT R22, R22, 0x1, RZ, 0xfc, !PT ;  /* 0x0000000116161812 */ /* 0x000fca00078efcff */
[----:B------:R-:W-:Y:S04]  /*45300*/  STL [R1+0x1628], R22 ;  /* 0x0016281601007387 */ /* 0x000fe80000100800 */
[----:B------:R-:W2:Y:S04]  /*45310*/  LDL.LU R19, [R1+0x1248] ;  /* 0x0012480001137983 */ /* 0x000ea80000300800 */
[----:B------:R-:W2:Y:S01]  /*45320*/  LDL.LU R16, [R1+0x11e4] ;  /* 0x0011e40001107983 */ /* 0x000ea20000300800 */
[----:B---3--:R-:W-:Y:S02]  /*45330*/  LOP3.LUT R3, R14, 0xffff, RZ, 0xc0, !PT ;  /* 0x0000ffff0e037812 */ /* 0x008fe400078ec0ff */
[----:B----4-:R-:W-:-:S04]  /*45340*/  LOP3.LUT R2, R15, 0xffff, RZ, 0xc0, !PT ;  /* 0x0000ffff0f027812 */ /* 0x010fc800078ec0ff */
[----:B------:R-:W-:-:S05]  /*45350*/  PRMT R0, R3, 0x3340, R2 ;  /* 0x0000334003007816 */ /* 0x000fca0000000002 */
[----:B------:R3:W-:Y:S04]  /*45360*/  STL [R1+0x13b0], R0 ;  /* 0x0013b00001007387 */ /* 0x0007e80000100800 */
[----:B------:R-:W4:Y:S04]  /*45370*/  LDL.LU R14, [R1+0x12c4] ;  /* 0x0012c400010e7983 */ /* 0x000f280000300800 */
[----:B------:R-:W4:Y:S01]  /*45380*/  LDL.LU R15, [R1+0x122c] ;  /* 0x00122c00010f7983 */ /* 0x000f220000300800 */
[----:B------:R-:W-:Y:S01]  /*45390*/  ISETP.LT.AND P0, PT, R29, UR6, !P0 ;  /* 0x000000061d007c0c */ /* 0x000fe2000c701270 */
[----:B---3--:R-:W-:-:S12]  /*453a0*/  VIADD R0, R18, 0x4c ;  /* 0x0000004c12007836 */ /* 0x008fd80000000000 */
[----:B------:R-:W-:Y:S02]  /*453b0*/  @P0 LOP3.LUT R23, R23, 0x80000000, RZ, 0xfc, !PT ;  /* 0x8000000017170812 */ /* 0x000fe400078efcff */
[----:B------:R-:W-:Y:S02]  /*453c0*/  ISETP.GE.AND P0, PT, R0, UR49, PT ;  /* 0x0000003100007c0c */ /* 0x000fe4000bf06270 */
[----:B------:R-:W-:Y:S02]  /*453d0*/  SHF.R.U32.HI R4, RZ, 0x8, R3 ;  /* 0x00000008ff047819 */ /* 0x000fe40000011603 */
[----:B------:R-:W-:Y:S02]  /*453e0*/  SHF.R.U32.HI R2, RZ, 0x8, R2 ;  /* 0x00000008ff027819 */ /* 0x000fe40000011602 */
[----:B------:R-:W-:Y:S02]  /*453f0*/  LOP3.LUT R23, R23, 0xbfffffff, RZ, 0xc0, !PT ;  /* 0xbfffffff17177812 */ /* 0x000fe400078ec0ff */
[----:B------:R-:W-:-:S02]  /*45400*/  ISETP.LT.AND P1, PT, R27, UR68, !P0 ;  /* 0x000000441b007c0c */ /* 0x000fc4000c721270 */
[----:B------:R-:W-:Y:S02]  /*45410*/  ISETP.LT.AND P0, PT, R29, UR7, !P0 ;  /* 0x000000071d007c0c */ /* 0x000fe4000c701270 */
[----:B------:R-:W-:Y:S02]  /*45420*/  LOP3.LUT R3, R4, 0xffff, RZ, 0xc0, !PT ;  /* 0x0000ffff04037812 */ /* 0x000fe400078ec0ff */
[----:B------:R-:W-:Y:S01]  /*45430*/  LOP3.LUT R2, R2, 0xffff, RZ, 0xc0, !PT ;  /* 0x0000ffff02027812 */ /* 0x000fe200078ec0ff */
[----:B------:R-:W3:Y:S01]  /*45440*/  LDCU.64 UR6, c[0x0][0x398] ;  /* 0x00007300ff0677ac */ /* 0x000ee20008000a00 */
[----:B------:R-:W0:Y:S01]  /*45450*/  LDCU UR49, c[0x0][0x398] ;  /* 0x00007300ff3177ac */ /* 0x000e220008000800 */
[----:B------:R-:W0:Y:S01]  /*45460*/  LDCU UR68, c[0x0][0x39c] ;  /* 0x00007380ff4477ac */ /* 0x000e220008000800 */
[----:B------:R-:W-:Y:S01]  /*45470*/  PRMT R0, R3, 0x3340, R2 ;  /* 0x0000334003007816 */ /* 0x000fe20000000002 */
[----:B------:R-:W-:Y:S02]  /*45480*/  VIADD R2, R18, 0x4a ;  /* 0x0000004a12027836 */ /* 0x000fe40000000000 */
[----:B------:R-:W-:-:S04]  /*45490*/  @P1 LOP3.LUT R23, R23, 0x40000000, RZ, 0xfc, !PT ;  /* 0x4000000017171812 */ /* 0x000fc800078efcff */
[----:B------:R-:W-:Y:S01]  /*454a0*/  LOP3.LUT R23, R23, 0xdfffffff, RZ, 0xc0, !PT ;  /* 0xdfffffff17177812 */ /* 0x000fe200078ec0ff */
[----:B------:R0:W-:Y:S03]  /*454b0*/  STL [R1+0x1a0], R0 ;  /* 0x0001a00001007387 */ /* 0x0001e60000100800 */
[----:B------:R-:W-:Y:S02]  /*454c0*/  @P0 LOP3.LUT R23, R23, 0x20000000, RZ, 0xfc, !PT ;  /* 0x2000000017170812 */ /* 0x000fe400078efcff */
[----:B------:R-:W-:Y:S01]  /*454d0*/  ISETP.GE.AND P0, PT, R2, UR57, PT ;  /* 0x0000003902007c0c */ /* 0x000fe2000bf06270 */
[----:B------:R-:W0:Y:S01]  /*454e0*/  LDCU UR57, c[0x0][0x398] ;  /* 0x00007300ff3977ac */ /* 0x000e220008000800 */
[----:B--2---:R-:W-:Y:S02]  /*454f0*/  LOP3.LUT R2, R16, 0xffff, RZ, 0xc0, !PT ;  /* 0x0000ffff10027812 */ /* 0x004fe400078ec0ff */
[----:B------:R-:W2:Y:S01]  /*45500*/  LDL.LU R16, [R1+0x12c8] ;  /* 0x0012c80001107983 */ /* 0x000ea20000300800 */
[----:B----4-:R-:W-:-:S03]  /*45510*/  LOP3.LUT R3, R15, 0xffff, RZ, 0xc0, !PT ;  /* 0x0000ffff0f037812 */ /* 0x010fc600078ec0ff */
[----:B------:R-:W4:Y:S01]  /*45520*/  LDL.LU R15, [R1+0x1234] ;  /* 0x00123400010f7983 */ /* 0x000f220000300800 */
[----:B------:R-:W-:Y:S02]  /*45530*/  ISETP.LT.AND P1, PT, R27, UR9, !P0 ;  /* 0x000000091b007c0c */ /* 0x000fe4000c721270 */
[----:B------:R-:W-:Y:S02]  /*45540*/  ISETP.LT.AND P0, PT, R29, UR8, !P0 ;  /* 0x000000081d007c0c */ /* 0x000fe4000c701270 */
[----:B------:R-:W-:Y:S01]  /*45550*/  LOP3.LUT R23, R23, 0xefffffff, RZ, 0xc0, !PT ;  /* 0xefffffff17177812 */ /* 0x000fe200078ec0ff */
[----:B0-----:R-:W-:Y:S01]  /*45560*/  VIADD R0, R18, 0x48 ;  /* 0x0000004812007836 */ /* 0x001fe20000000000 */
[----:B------:R-:W-:Y:S02]  /*45570*/  LOP3.LUT R4, R19, 0xffff, RZ, 0xc0, !PT ;  /* 0x0000ffff13047812 */ /* 0x000fe400078ec0ff */
[----:B------:R-:W-:Y:S01]  /*45580*/  LOP3.LUT R12, R14, 0xffff, RZ, 0xc0, !PT ;  /* 0x0000ffff0e0c7812 */ /* 0x000fe200078ec0ff */
[----:B------:R-:W0:Y:S01]  /*45590*/  LDCU UR9, c[0x0][0x39c] ;  /* 0x00007380ff0977ac */ /* 0x000e220008000800 */
[----:B------:R-:W0:Y:S03]  /*455a0*/  LDCU UR8, c[0x0][0x398] ;  /* 0x00007300ff0877ac */ /* 0x000e260008000800 */
[----:B------:R-:W-:-:S04]  /*455b0*/  @P1 LOP3.LUT R23, R23, 0x10000000, RZ, 0xfc, !PT ;  /* 0x1000000017171812 */ /* 0x000fc800078efcff */
[----:B------:R-:W-:Y:S02]  /*455c0*/  LOP3.LUT R23, R23, 0xf7ffffff, RZ, 0xc0, !PT ;  /* 0xf7ffffff17177812 */ /* 0x000fe400078ec0ff */
[----:B------:R-:W-:Y:S02]  /*455d0*/  SHF.R.U32.HI R13, RZ, 0x8, R4 ;  /* 0x00000008ff0d7819 */ /* 0x000fe40000011604 */
[----:B------:R-:W-:Y:S02]  /*455e0*/  PRMT R4, R4, 0x3340, R2 ;  /* 0x0000334004047816 */ /* 0x000fe40000000002 */
[----:B------:R-:W-:Y:S02]  /*455f0*/  @P0 LOP3.LUT R23, R23, 0x8000000, RZ, 0xfc, !PT ;  /* 0x0800000017170812 */ /* 0x000fe400078efcff */
[----:B------:R-:W-:Y:S02]  /*45600*/  ISETP.GE.AND P0, PT, R0, UR41, PT ;  /* 0x0000002900007c0c */ /* 0x000fe4000bf06270 */
[----:B------:R-:W-:Y:S01]  /*45610*/  SHF.R.U32.HI R14, RZ, 0x8, R12 ;  /* 0x00000008ff0e7819 */ /* 0x000fe2000001160c */
[----:B------:R0:W-:Y:S01]  /*45620*/  STL [R1+0x13a4], R4 ;  /* 0x0013a40401007387 */ /* 0x0001e20000100800 */
[----:B------:R-:W-:-:S02]  /*45630*/  PRMT R5, R12, 0x3340, R3 ;  /* 0x000033400c057816 */ /* 0x000fc40000000003 */
[----:B------:R-:W-:Y:S02]  /*45640*/  ISETP.LT.AND P1, PT, R27, UR10, !P0 ;  /* 0x0000000a1b007c0c */ /* 0x000fe4000c721270 */
[----:B------:R-:W-:Y:S02]  /*45650*/  LOP3.LUT R12, R13, 0xffff, RZ, 0xc0, !PT ;  /* 0x0000ffff0d0c7812 */ /* 0x000fe400078ec0ff */
[----:B------:R-:W-:Y:S02]  /*45660*/  ISETP.LT.AND P0, PT, R29, UR11, !P0 ;  /* 0x0000000b1d007c0c */ /* 0x000fe4000c701270 */
[----:B------:R-:W-:Y:S01]  /*45670*/  LOP3.LUT R23, R23, 0xfbffffff, RZ, 0xc0, !PT ;  /* 0xfbffffff17177812 */ /* 0x000fe200078ec0ff */
[----:B------:R-:W1:Y:S01]  /*45680*/  LDCU UR41, c[0x0][0x398] ;  /* 0x00007300ff2977ac */ /* 0x000e620008000800 */
[----:B0-----:R-:W-:Y:S01]  /*45690*/  SHF.R.U32.HI R4, RZ, 0x8, R2 ;  /* 0x00000008ff047819 */ /* 0x001fe20000011602 */
[----:B------:R-:W-:Y:S01]  /*456a0*/  STL [R1+0x13a0], R5 ;  /* 0x0013a00501007387 */ /* 0x000fe20000100800 */
[----:B------:R-:W0:Y:S01]  /*456b0*/  LDCU UR10, c[0x0][0x398] ;  /* 0x00007300ff0a77ac */ /* 0x000e220008000800 */
[----:B------:R-:W0:Y:S01]  /*456c0*/  LDCU UR11, c[0x0][0x39c] ;  /* 0x00007380ff0b77ac */ /* 0x000e220008000800 */
[----:B------:R-:W-:-:S02]  /*456d0*/  LOP3.LUT R4, R4, 0xffff, RZ, 0xc0, !PT ;  /* 0x0000ffff04047812 */ /* 0x000fc400078ec0ff */
[----:B------:R-:W-:Y:S02]  /*456e0*/  @P1 LOP3.LUT R23, R23, 0x4000000, RZ, 0xfc, !PT ;  /* 0x0400000017171812 */ /* 0x000fe400078efcff */
[----:B------:R-:W-:Y:S02]  /*456f0*/  PRMT R0, R12, 0x3340, R4 ;  /* 0x000033400c007816 */ /* 0x000fe40000000004 */
[----:B------:R-:W-:-:S03]  /*45700*/  LOP3.LUT R23, R23, 0xfdffffff, RZ, 0xc0, !PT ;  /* 0xfdffffff17177812 */ /* 0x000fc600078ec0ff */
[----:B------:R0:W-:Y:S01]  /*45710*/  STL [R1+0x19c], R0 ;  /* 0x00019c0001007387 */ /* 0x0001e20000100800 */
[----:B------:R-:W-:Y:S01]  /*45720*/  @P0 LOP3.LUT R23, R23, 0x2000000, RZ, 0xfc, !PT ;  /* 0x0200000017170812 */ /* 0x000fe200078efcff */
[----:B0-----:R-:W-:-:S05]  /*45730*/  VIADD R0, R18, 0x3 ;  /* 0x0000000312007836 */ /* 0x001fca0000000000 */
[----:B------:R-:W-:Y:S02]  /*45740*/  ISETP.GE.AND P0, PT, R0, UR71, PT ;  /* 0x0000004700007c0c */ /* 0x000fe4000bf06270 */
[----:B------:R-:W-:Y:S02]  /*45750*/  SHF.R.U32.HI R2, RZ, 0x8, R3 ;  /* 0x00000008ff027819 */ /* 0x000fe40000011603 */
[----:B------:R-:W-:Y:S01]  /*45760*/  LOP3.LUT R23, R23, 0xfff7ffff, RZ, 0xc0, !PT ;  /* 0xfff7ffff17177812 */ /* 0x000fe200078ec0ff */
[----:B------:R-:W-:Y:S01]  /*45770*/  VIADD R0, R18, 0x3d ;  /* 0x0000003d12007836 */ /* 0x000fe20000000000 */
[----:B---3--:R-:W-:Y:S02]  /*45780*/  ISETP.LT.AND P1, PT, R29, UR6, !P0 ;  /* 0x000000061d007c0c */ /* 0x008fe4000c721270 */
[----:B------:R-:W-:Y:S02]  /*45790*/  ISETP.LT.AND P0, PT, R27, UR27, !P0 ;  /* 0x0000001b1b007c0c */ /* 0x000fe4000c701270 */
[----:B------:R-:W-:-:S02]  /*457a0*/  LOP3.LUT R3, R14, 0xffff, RZ, 0xc0, !PT ;  /* 0x0000ffff0e037812 */ /* 0x000fc400078ec0ff */
[----:B------:R-:W-:Y:S01]  /*457b0*/  LOP3.LUT R2, R2, 0xffff, RZ, 0xc0, !PT ;  /* 0x0000ffff02027812 */ /* 0x000fe200078ec0ff */
[----:B------:R-:W0:Y:S01]  /*457c0*/  LDCU UR6, c[0x0][0x398] ;  /* 0x00007300ff0677ac */ /* 0x000e220008000800 */
[----:B------:R-:W3:Y:S01]  /*457d0*/  LDCU UR27, c[0x0][0x398] ;  /* 0x00007300ff1b77ac */ /* 0x000ee20008000800 */
[----:B------:R-:W0:Y:S01]  /*457e0*/  LDCU UR71, c[0x0][0x39c] ;  /* 0x00007380ff4777ac */ /* 0x000e220008000800 */
[----:B------:R-:W-:-:S03]  /*457f0*/  PRMT R2, R3, 0x3340, R2 ;  /* 0x0000334003027816 */ /* 0x000fc60000000002 */
[----:B------:R-:W-:Y:S02]  /*45800*/  @P1 LOP3.LUT R23, R23, 0x80000, RZ, 0xfc, !PT ;  /* 0x0008000017171812 */ /* 0x000fe400078efcff */
[----:B------:R4:W-:Y:S04]  /*45810*/  STL [R1+0x198], R2 ;  /* 0x0001980201007387 */ /* 0x0009e80000100800 */
[----:B------:R-:W3:Y:S04]  /*45820*/  LDL.LU R17, [R1+0x12b0] ;  /* 0x0012b00001117983 */ /* 0x000ee80000300800 */
[----:B------:R-:W3:Y:S01]  /*45830*/  LDL.LU R19, [R1+0x12a4] ;  /* 0x0012a40001137983 */ /* 0x000ee20000300800 */
[----:B------:R-:W-:-:S04]  /*45840*/  LOP3.LUT R23, R23, 0xfffeffff, RZ, 0xc0, !PT ;  /* 0xfffeffff17177812 */ /* 0x000fc800078ec0ff */
[----:B------:R-:W-:Y:S02]  /*45850*/  @P0 LOP3.LUT R23, R23, 0x10000, RZ, 0xfc, !PT ;  /* 0x0001000017170812 */ /* 0x000fe400078efcff */
[----:B------:R-:W-:Y:S01]  /*45860*/  ISETP.GE.AND P0, PT, R0, UR9, PT ;  /* 0x0000000900007c0c */ /* 0x000fe2000bf06270 */
[----:B------:R-:W0:Y:S01]  /*45870*/  LDCU UR9, c[0x0][0x39c] ;  /* 0x00007380ff0977ac */ /* 0x000e220008000800 */
[----:B--2---:R-:W-:Y:S02]  /*45880*/  LOP3.LUT R3, R16, 0xffff, RZ, 0xc0, !PT ;  /* 0x0000ffff10037812 */ /* 0x004fe400078ec0ff */
[----:B----4-:R-:W-:-:S04]  /*45890*/  LOP3.LUT R2, R15, 0xffff, RZ, 0xc0, !PT ;  /* 0x0000ffff0f027812 */ /* 0x010fc800078ec0ff */
[----:B------:R-:W-:-:S05]  /*458a0*/  PRMT R0, R3, 0x3340, R2 ;  /* 0x0000334003007816 */ /* 0x000fca0000000002 */
[----:B------:R2:W-:Y:S04]  /*458b0*/  STL [R1+0x1bc], R0 ;  /* 0x0001bc0001007387 */ /* 0x0005e80000100800 */
[----:B------:R-:W4:Y:S04]  /*458c0*/  LDL.LU R16, [R1+0x1214] ;  /* 0x0012140001107983 */ /* 0x000f280000300800 */
[----:B------:R-:W4:Y:S01]  /*458d0*/  LDL.LU R15, [R1+0x1210] ;  /* 0x00121000010f7983 */ /* 0x000f220000300800 */
[----:B------:R-:W-:Y:S02]  /*458e0*/  ISETP.LT.AND P1, PT, R27, UR8, !P0 ;  /* 0x000000081b007c0c */ /* 0x000fe4000c721270 */
[----:B------:R-:W-:-:S02]  /*458f0*/  ISETP.LT.AND P0, PT, R29, UR10, !P0 ;  /* 0x0000000a1d007c0c */ /* 0x000fc4000c701270 */
[----:B------:R-:W-:Y:S01]  /*45900*/  LOP3.LUT R23, R23, 0xfffdffff, RZ, 0xc0, !PT ;  /* 0xfffdffff17177812 */ /* 0x000fe200078ec0ff */
[----:B------:R-:W0:Y:S01]  /*45910*/  LDCU UR8, c[0x0][0x39c] ;  /* 0x00007380ff0877ac */ /* 0x000e220008000800 */
[----:B------:R-:W-:Y:S02]  /*45920*/  SHF.R.U32.HI R4, RZ, 0x8, R3 ;  /* 0x00000008ff047819 */ /* 0x000fe40000011603 */
[----:B------:R-:W-:Y:S01]  /*45930*/  SHF.R.U32.HI R2, RZ, 0x8, R2 ;  /* 0x00000008ff027819 */ /* 0x000fe20000011602 */
[----:B------:R-:W0:Y:S01]  /*45940*/  LDCU UR10, c[0x0][0x398] ;  /* 0x00007300ff0a77ac */ /* 0x000e220008000800 */
[----:B--2---:R-:W-:-:S03]  /*45950*/  VIADD R0, R18, 0x4 ;  /* 0x0000000412007836 */ /* 0x004fc60000000000 */
[----:B------:R-:W-:-:S04]  /*45960*/  @P1 LOP3.LUT R23, R23, 0x20000, RZ, 0xfc, !PT ;  /* 0x0002000017171812 */ /* 0x000fc800078efcff */
[----:B------:R-:W-:-:S04]  /*45970*/  LOP3.LUT R23, R23, 0xffff7fff, RZ, 0xc0, !PT ;  /* 0xffff7fff17177812 */ /* 0x000fc800078ec0ff */
[----:B------:R-:W-:Y:S02]  /*45980*/  @P0 LOP3.LUT R23, R23, 0x8000, RZ, 0xfc, !PT ;  /* 0x0000800017170812 */ /* 0x000fe400078efcff */
[----:B------:R-:W-:Y:S02]  /*45990*/  ISETP.GE.AND P0, PT, R0, UR63, PT ;  /* 0x0000003f00007c0c */ /* 0x000fe4000bf06270 */
[----:B------:R-:W-:Y:S02]  /*459a0*/  LOP3.LUT R3, R4, 0xffff, RZ, 0xc0, !PT ;  /* 0x0000ffff04037812 */ /* 0x000fe400078ec0ff */
[----:B------:R-:W-:Y:S02]  /*459b0*/  LOP3.LUT R2, R2, 0xffff, RZ, 0xc0, !PT ;  /* 0x0000ffff02027812 */ /* 0x000fe400078ec0ff */
[----:B------:R-:W-:Y:S02]  /*459c0*/  LOP3.LUT R23, R23, 0xffffbfff, RZ, 0xc0, !PT ;  /* 0xffffbfff17177812 */ /* 0x000fe400078ec0ff */
[----:B0-----:R-:W-:-:S02]  /*459d0*/  ISETP.LT.AND P1, PT, R29, UR6, !P0 ;  /* 0x000000061d007c0c */ /* 0x001fc4000c721270 */
[----:B---3--:R-:W-:Y:S02]  /*459e0*/  ISETP.LT.AND P0, PT, R27, UR27, !P0 ;  /* 0x0000001b1b007c0c */ /* 0x008fe4000c701270 */
[----:B------:R-:W-:Y:S01]  /*459f0*/  PRMT R0, R3, 0x3340, R2 ;  /* 0x0000334003007816 */ /* 0x000fe20000000002 */
[----:B------:R-:W-:Y:S01]  /*45a00*/  VIADD R2, R18, 0x3c ;  /* 0x0000003c12027836 */ /* 0x000fe20000000000 */
[----:B------:R-:W0:Y:S01]  /*45a10*/  LDCU UR6, c[0x0][0x398] ;  /* 0x00007300ff0677ac */ /* 0x000e220008000800 */
[----:B------:R-:W2:Y:S01]  /*45a20*/  LDCU UR27, c[0x0][0x398] ;  /* 0x00007300ff1b77ac */ /* 0x000ea20008000800 */
[----:B------:R-:W3:Y:S05]  /*45a30*/  LDCU UR63, c[0x0][0x398] ;  /* 0x00007300ff3f77ac */ /* 0x000eea0008000800 */
[----:B------:R-:W-:-:S04]  /*45a40*/  @P1 LOP3.LUT R23, R23, 0x4000, RZ, 0xfc, !PT ;  /* 0x0000400017171812 */ /* 0x000fc800078efcff */
[----:B------:R-:W-:Y:S01]  /*45a50*/  LOP3.LUT R23, R23, 0xffffdfff, RZ, 0xc0, !PT ;  /* 0xffffdfff17177812 */ /* 0x000fe200078ec0ff */
[----:B------:R0:W-:Y:S03]  /*45a60*/  STL [R1+0x194], R0 ;  /* 0x0001940001007387 */ /* 0x0001e60000100800 */
[----:B------:R-:W-:Y:S02]  /*45a70*/  @P0 LOP3.LUT R23, R23, 0x2000, RZ, 0xfc, !PT ;  /* 0x0000200017170812 */ /* 0x000fe400078efcff */
[----:B------:R-:W-:Y:S01]  /*45a80*/  ISETP.GE.AND P0, PT, R2, UR8, PT ;  /* 0x0000000802007c0c */ /* 0x000fe2000bf06270 */
[----:B------:R-:W1:Y:S03]  /*45a90*/  LDCU UR8, c[0x0][0x39c] ;  /* 0x00007380ff0877ac */ /* 0x000e660008000800 */
[----:B------:R-:W-:-:S02]  /*45aa0*/  ISETP.LT.AND P1, PT, R27, UR10, !P0 ;  /* 0x0000000a1b007c0c */ /* 0x000fc4000c721270 */
[----:B------:R-:W-:Y:S02]  /*45ab0*/  ISETP.LT.AND P0, PT, R29, UR29, !P0 ;  /* 0x0000001d1d007c0c */ /* 0x000fe4000c701270 */
[----:B------:R-:W-:Y:S01]  /*45ac0*/  LOP3.LUT R23, R23, 0xffffefff, RZ, 0xc0, !PT ;  /* 0xffffefff17177812 */ /* 0x000fe200078ec0ff */
[----:B0-----:R-:W-:Y:S01]  /*45ad0*/  VIADD R0, R18, 0x5 ;  /* 0x0000000512007836 */ /* 0x001fe20000000000 */
[----:B------:R-:W0:Y:S01]  /*45ae0*/  LDCU UR10, c[0x0][0x39c] ;  /* 0x00007380ff0a77ac */ /* 0x000e220008000800 */
[----:B------:R-:W0:Y:S01]  /*45af0*/  LDCU UR29, c[0x0][0x398] ;  /* 0x00007300ff1d77ac */ /* 0x000e220008000800 */
[----:B----4-:R-:W-:Y:S02]  /*45b00*/  LOP3.LUT R2, R15, 0xffff, RZ, 0xc0, !PT ;  /* 0x0000ffff0f027812 */ /* 0x010fe400078ec0ff */
[----:B------:R-:W4:Y:S03]  /*45b10*/  LDL.LU R15, [R1+0x1268] ;  /* 0x00126800010f7983 */ /* 0x000f260000300800 */
[----:B------:R-:W-:-:S04]  /*45b20*/  @P1 LOP3.LUT R23, R23, 0x1000, RZ, 0xfc, !PT ;  /* 0x0000100017171812 */ /* 0x000fc800078efcff */
[----:B------:R-:W-:Y:S02]  /*45b30*/  LOP3.LUT R23, R23, 0xfffffbff, RZ, 0xc0, !PT ;  /* 0xfffffbff17177812 */ /* 0x000fe400078ec0ff */
[----:B------:R-:W-:Y:S02]  /*45b40*/  LOP3.LUT R12, R17, 0xffff, RZ, 0xc0, !PT ;  /* 0x0000ffff110c7812 */ /* 0x000fe400078ec0ff */
[----:B------:R-:W-:Y:S02]  /*45b50*/  @P0 LOP3.LUT R23, R23, 0x400, RZ, 0xfc, !PT ;  /* 0x0000040017170812 */ /* 0x000fe400078efcff */
[----:B------:R-:W-:Y:S02]  /*45b60*/  ISETP.GE.AND P0, PT, R0, UR67, PT ;  /* 0x0000004300007c0c */ /* 0x000fe4000bf06270 */
[----:B------:R-:W-:Y:S02]  /*45b70*/  LOP3.LUT R3, R16, 0xffff, RZ, 0xc0, !PT ;  /* 0x0000ffff10037812 */ /* 0x000fe400078ec0ff */
[----:B------:R-:W-:-:S02]  /*45b80*/  LOP3.LUT R4, R19, 0xffff, RZ, 0xc0, !PT ;  /* 0x0000ffff13047812 */ /* 0x000fc400078ec0ff */
[----:B------:R-:W-:Y:S02]  /*45b90*/  SHF.R.U32.HI R13, RZ, 0x8, R12 ;  /* 0x00000008ff0d7819 */ /* 0x000fe4000001160c */
[----:B------:R-:W-:Y:S02]  /*45ba0*/  ISETP.LT.AND P1, PT, R29, UR6, !P0 ;  /* 0x000000061d007c0c */ /* 0x000fe4000c721270 */
[--C-:B------:R-:W-:Y:S02]  /*45bb0*/  PRMT R0, R12, 0x3340, R3.reuse ;  /* 0x000033400c007816 */ /* 0x100fe40000000003 */
[----:B--2---:R-:W-:Y:S02]  /*45bc0*/  ISETP.LT.AND P0, PT, R27, UR27, !P0 ;  /* 0x0000001b1b007c0c */ /* 0x004fe4000c701270 */
[----:B------:R-:W-:Y:S02]  /*45bd0*/  LOP3.LUT R23, R23, 0xfffff7ff, RZ, 0xc0, !PT ;  /* 0xfffff7ff17177812 */ /* 0x000fe400078ec0ff */
[----:B------:R-:W-:Y:S01]  /*45be0*/  SHF.R.U32.HI R12, RZ, 0x8, R4 ;  /* 0x00000008ff0c7819 */ /* 0x000fe20000011604 */
[----:B------:R-:W2:Y:S01]  /*45bf0*/  LDCU UR6, c[0x0][0x39c] ;  /* 0x00007380ff0677ac */ /* 0x000ea20008000800 */
[----:B------:R0:W-:Y:S01]  /*45c00*/  STL [R1+0x1b8], R0 ;  /* 0x0001b80001007387 */ /* 0x0001e20000100800 */
[----:B------:R-:W-:Y:S01]  /*45c10*/  PRMT R4, R4, 0x3340, R2 ;  /* 0x0000334004047816 */ /* 0x000fe20000000002 */
[----:B------:R-:W1:Y:S01]  /*45c20*/  LDCU UR27, c[0x0][0x398] ;  /* 0x00007300ff1b77ac */ /* 0x000e620008000800 */
[----:B------:R-:W1:Y:S01]  /*45c30*/  LDCU UR67, c[0x0][0x39c] ;  /* 0x00007380ff4377ac */ /* 0x000e620008000800 */
[----:B0-----:R-:W-:-:S02]  /*45c40*/  SHF.R.U32.HI R0, RZ, 0x8, R3 ;  /* 0x00000008ff007819 */ /* 0x001fc40000011603 */
[----:B------:R-:W-:Y:S02]  /*45c50*/  SHF.R.U32.HI R3, RZ, 0x8, R2 ;  /* 0x00000008ff037819 */ /* 0x000fe40000011602 */
[----:B------:R-:W-:Y:S02]  /*45c60*/  LOP3.LUT R2, R13, 0xffff, RZ, 0xc0, !PT ;  /* 0x0000ffff0d027812 */ /* 0x000fe400078ec0ff */
[----:B------:R-:W-:Y:S02]  /*45c70*/  @P1 LOP3.LUT R23, R23, 0x800, RZ, 0xfc, !PT ;  /* 0x0000080017171812 */ /* 0x000fe400078efcff */
[----:B------:R-:W-:Y:S01]  /*45c80*/  LOP3.LUT R0, R0, 0xffff, RZ, 0xc0, !PT ;  /* 0x0000ffff00007812 */ /* 0x000fe200078ec0ff */
[----:B------:R0:W-:Y:S01]  /*45c90*/  STL [R1+0x1b4], R4 ;  /* 0x0001b40401007387 */ /* 0x0001e20000100800 */
[----:B------:R-:W-:Y:S02]  /*45ca0*/  LOP3.LUT R3, R3, 0xffff, RZ, 0xc0, !PT ;  /* 0x0000ffff03037812 */ /* 0x000fe400078ec0ff */
[----:B------:R-:W-:-:S02]  /*45cb0*/  LOP3.LUT R23, R23, 0xfffffeff, RZ, 0xc0, !PT ;  /* 0xfffffeff17177812 */ /* 0x000fc400078ec0ff */
[----:B------:R-:W-:Y:S01]  /*45cc0*/  PRMT R5, R2, 0x3340, R0 ;  /* 0x0000334002057816 */ /* 0x000fe20000000000 */
[----:B------:R-:W-:Y:S01]  /*45cd0*/  VIADD R0, R18, 0x3b ;  /* 0x0000003b12007836 */ /* 0x000fe20000000000 */
[----:B0-----:R-:W-:Y:S02]  /*45ce0*/  LOP3.LUT R4, R12, 0xffff, RZ, 0xc0, !PT ;  /* 0x0000ffff0c047812 */ /* 0x001fe400078ec0ff */
[----:B------:R-:W-:Y:S02]  /*45cf0*/  @P0 LOP3.LUT R23, R23, 0x100, RZ, 0xfc, !PT ;  /* 0x0000010017170812 */ /* 0x000fe400078efcff */
[----:B------:R-:W-:Y:S02]  /*45d00*/  ISETP.GE.AND P0, PT, R0, UR10, PT ;  /* 0x0000000a00007c0c */ /* 0x000fe4000bf06270 */
[----:B------:R-:W-:Y:S01]  /*45d10*/  PRMT R2, R4, 0x3340, R3 ;  /* 0x0000334004027816 */ /* 0x000fe20000000003 */
[----:B------:R-:W-:Y:S01]  /*45d20*/  STL [R1+0x190], R5 ;  /* 0x0001900501007387 */ /* 0x000fe20000100800 */
[----:B------:R-:W-:-:S02]  /*45d30*/  ISETP.LT.AND P1, PT, R27, UR29, !P0 ;  /* 0x0000001d1b007c0c */ /* 0x000fc4000c721270 */
[----:B------:R-:W-:Y:S01]  /*45d40*/  LOP3.LUT R23, R23, 0xfffffdff, RZ, 0xc0, !PT ;  /* 0xfffffdff17177812 */ /* 0x000fe200078ec0ff */
[----:B------:R-:W-:Y:S01]  /*45d50*/  VIADD R0, R18, 0x6 ;  /* 0x0000000612007836 */ /* 0x000fe20000000000 */
[----:B------:R0:W-:Y:S01]  /*45d60*/  STL [R1+0x18c], R2 ;  /* 0x00018c0201007387 */ /* 0x0001e20000100800 */
[----:B------:R-:W-:Y:S01]  /*45d70*/  ISETP.LT.AND P0, PT, R29, UR32, !P0 ;  /* 0x000000201d007c0c */ /* 0x000fe2000c701270 */
[----:B------:R-:W1:Y:S01]  /*45d80*/  LDCU UR29, c[0x0][0x398] ;  /* 0x00007300ff1d77ac */ /* 0x000e620008000800 */
[----:B------:R-:W1:Y:S01]  /*45d90*/  LDCU UR32, c[0x0][0x398] ;  /* 0x00007300ff2077ac */ /* 0x000e620008000800 */
[----:B------:R-:W1:Y:S01]  /*45da0*/  LDCU UR10, c[0x0][0x39c] ;  /* 0x00007380ff0a77ac */ /* 0x000e620008000800 */
[----:B0-----:R-:W-:Y:S02]  /*45db0*/  LOP3.LUT R2, R24, 0xffff, RZ, 0xc0, !PT ;  /* 0x0000ffff18027812 */ /* 0x001fe400078ec0ff */
[----:B------:R-:W2:Y:S02]  /*45dc0*/  LDL.LU R24, [R1+0x16f0] ;  /* 0x0016f00001187983 */ /* 0x000ea40000300800 */
[----:B------:R-:W-:-:S02]  /*45dd0*/  @P1 LOP3.LUT R23, R23, 0x200, RZ, 0xfc, !PT ;  /* 0x0000020017171812 */ /* 0x000fc400078efcff */
[----:B------:R-:W2:Y:S04]  /*45de0*/  LDL.LU R19, [R1+0x12ec] ;  /* 0x0012ec0001137983 */ /* 0x000ea80000300800 */
[----:B------:R-:W2:Y:S01]  /*45df0*/  LDL.LU R16, [R1+0x12e4] ;  /* 0x0012e40001107983 */ /* 0x000ea20000300800 */
[----:B------:R-:W-:-:S04]  /*45e00*/  LOP3.LUT R23, R23, 0xffffff7f, RZ, 0xc0, !PT ;  /* 0xffffff7f17177812 */ /* 0x000fc800078ec0ff */
[----:B------:R-:W-:Y:S02]  /*45e10*/  @P0 LOP3.LUT R23, R23, 0x80, RZ, 0xfc, !PT ;  /* 0x0000008017170812 */ /* 0x000fe400078efcff */
[----:B------:R-:W-:Y:S01]  /*45e20*/  ISETP.GE.AND P0, PT, R0, UR65, PT ;  /* 0x0000004100007c0c */ /* 0x000fe2000bf06270 */
[----:B------:R-:W0:Y:S01]  /*45e30*/  LDCU UR65, c[0x0][0x398] ;  /* 0x00007300ff4177ac */ /* 0x000e220008000800 */
[----:B----4-:R-:W-:-:S04]  /*45e40*/  LOP3.LUT R3, R15, 0xffff, RZ, 0xc0, !PT ;  /* 0x0000ffff0f037812 */ /* 0x010fc800078ec0ff */
[----:B------:R-:W-:-:S05]  /*45e50*/  PRMT R0, R3, 0x3340, R2 ;  /* 0x0000334003007816 */ /* 0x000fca0000000002 */
[----:B------:R4:W-:Y:S04]  /*45e60*/  STL [R1+0x1b0], R0 ;  /* 0x0001b00001007387 */ /* 0x0009e80000100800 */
[----:B------:R-:W3:Y:S01]  /*45e70*/  LDL.LU R15, [R1+0x123c] ;  /* 0x00123c00010f7983 */ /* 0x000ee20000300800 */
[----:B-1----:R-:W-:Y:S02]  /*45e80*/  ISETP.LT.AND P1, PT, R29, UR27, !P0 ;  /* 0x0000001b1d007c0c */ /* 0x002fe4000c721270 */
[----:B------:R-:W-:Y:S02]  /*45e90*/  ISETP.LT.AND P0, PT, R27, UR36, !P0 ;  /* 0x000000241b007c0c */ /* 0x000fe4000c701270 */
[----:B------:R-:W-:Y:S02]  /*45ea0*/  LOP3.LUT R23, R23, 0xffffffbf, RZ, 0xc0, !PT ;  /* 0xffffffbf17177812 */ /* 0x000fe400078ec0ff */
[----:B------:R-:W-:-:S02]  /*45eb0*/  SHF.R.U32.HI R4, RZ, 0x8, R3 ;  /* 0x00000008ff047819 */ /* 0x000fc40000011603 */
[----:B------:R-:W-:Y:S01]  /*45ec0*/  SHF.R.U32.HI R2, RZ, 0x8, R2 ;  /* 0x00000008ff027819 */ /* 0x000fe20000011602 */
[----:B------:R-:W1:Y:S01]  /*45ed0*/  LDCU UR27, c[0x0][0x398] ;  /* 0x00007300ff1b77ac */ /* 0x000e620008000800 */
[----:B------:R-:W0:Y:S01]  /*45ee0*/  LDCU UR36, c[0x0][0x398] ;  /* 0x00007300ff2477ac */ /* 0x000e220008000800 */
[----:B----4-:R-:W-:Y:S02]  /*45ef0*/  VIADD R0, R18, 0x3a ;  /* 0x0000003a12007836 */ /* 0x010fe40000000000 */
[----:B------:R-:W-:-:S04]  /*45f00*/  @P1 LOP3.LUT R23, R23, 0x40, RZ, 0xfc, !PT ;  /* 0x0000004017171812 */ /* 0x000fc800078efcff */
[----:B------:R-:W-:-:S04]  /*45f10*/  LOP3.LUT R23, R23, 0xffffffdf, RZ, 0xc0, !PT ;  /* 0xffffffdf17177812 */ /* 0x000fc800078ec0ff */
[----:B------:R-:W-:Y:S02]  /*45f20*/  @P0 LOP3.LUT R23, R23, 0x20, RZ, 0xfc, !PT ;  /* 0x0000002017170812 */ /* 0x000fe400078efcff */
[----:B------:R-:W-:Y:S02]  /*45f30*/  ISETP.GE.AND P0, PT, R0, UR9, PT ;  /* 0x0000000900007c0c */ /* 0x000fe4000bf06270 */
[----:B------:R-:W-:Y:S02]  /*45f40*/  LOP3.LUT R3, R4, 0xffff, RZ, 0xc0, !PT ;  /* 0x0000ffff04037812 */ /* 0x000fe400078ec0ff */
[----:B------:R-:W-:Y:S02]  /*45f50*/  LOP3.LUT R2, R2, 0xffff, RZ, 0xc0, !PT ;  /* 0x0000ffff02027812 */ /* 0x000fe400078ec0ff */
[----:B------:R-:W-:Y:S02]  /*45f60*/  LOP3.LUT R23, R23, 0xffffffef, RZ, 0xc0, !PT ;  /* 0xffffffef17177812 */ /* 0x000fe400078ec0ff */
[----:B------:R-:W-:-:S02]  /*45f70*/  ISETP.LT.AND P1, PT, R27, UR29, !P0 ;  /* 0x0000001d1b007c0c */ /* 0x000fc4000c721270 */
[----:B------:R-:W-:Y:S02]  /*45f80*/  ISETP.LT.AND P0, PT, R29, UR32, !P0 ;  /* 0x000000201d007c0c */ /* 0x000fe4000c701270 */
[----:B------:R-:W-:Y:S01]  /*45f90*/  PRMT R0, R3, 0x3340, R2 ;  /* 0x0000334003007816 */ /* 0x000fe20000000002 */
[----:B------:R-:W4:Y:S01]  /*45fa0*/  LDCU UR29, c[0x0][0x398] ;  /* 0x00007300ff1d77ac */ /* 0x000f220008000800 */
[----:B------:R-:W0:Y:S01]  /*45fb0*/  LDCU UR32, c[0x0][0x398] ;  /* 0x00007300ff2077ac */ /* 0x000e220008000800 */
[----:B------:R-:W0:Y:S02]  /*45fc0*/  LDCU UR9, c[0x0][0x39c] ;  /* 0x00007380ff0977ac */ /* 0x000e240008000800 */
[----:B------:R1:W-:Y:S04]  /*45fd0*/  STL [R1+0x188], R0 ;  /* 0x0001880001007387 */ /* 0x0003e80000100800 */
[----:B------:R-:W-:-:S04]  /*45fe0*/  @P1 LOP3.LUT R23, R23, 0x10, RZ, 0xfc, !PT ;  /* 0x0000001017171812 */ /* 0x000fc800078efcff */
[----:B------:R-:W-:Y:S01]  /*45ff0*/  LOP3.LUT R23, R23, 0xfffffffb, RZ, 0xc0, !PT ;  /* 0xfffffffb17177812 */ /* 0x000fe200078ec0ff */
[----:B-1----:R-:W-:-:S03]  /*46000*/  VIADD R0, R18, 0x7 ;  /* 0x0000000712007836 */ /* 0x002fc60000000000 */
[----:B------:R-:W-:Y:S02]  /*46010*/  @P0 LOP3.LUT R23, R23, 0x4, RZ, 0xfc, !PT ;  /* 0x0000000417170812 */ /* 0x000fe400078efcff */
[----:B------:R-:W-:Y:S02]  /*46020*/  ISETP.GE.AND P0, PT, R0, UR61, PT ;  /* 0x0000003d00007c0c */ /* 0x000fe4000bf06270 */
[----:B--2---:R-:W-:Y:S02]  /*46030*/  LOP3.LUT R4, R16, 0xffff, RZ, 0xc0, !PT ;  /* 0x0000ffff10047812 */ /* 0x004fe400078ec0ff */
[----:B------:R-:W-:Y:S02]  /*46040*/  LOP3.LUT R0, R24, 0xffff, RZ, 0xc0, !PT ;  /* 0x0000ffff18007812 */ /* 0x000fe400078ec0ff */
[----:B------:R-:W-:Y:S01]  /*46050*/  LOP3.LUT R23, R23, 0xfffffff7, RZ, 0xc0, !PT ;  /* 0xfffffff717177812 */ /* 0x000fe200078ec0ff */
[----:B------:R-:W2:Y:S04]  /*46060*/  LDL.LU R24, [R1+0x16ec] ;  /* 0x0016ec0001187983 */ /* 0x000ea80000300800 */
[----:B------:R-:W2:Y:S01]  /*46070*/  LDL.LU R16, [R1+0x12bc] ;  /* 0x0012bc0001107983 */ /* 0x000ea20000300800 */
[----:B------:R-:W-:-:S02]  /*46080*/  ISETP.LT.AND P1, PT, R29, UR27, !P0 ;  /* 0x0000001b1d007c0c */ /* 0x000fc4000c721270 */
[----:B0-----:R-:W-:Y:S02]  /*46090*/  ISETP.LT.AND P0, PT, R27, UR36, !P0 ;  /* 0x000000241b007c0c */ /* 0x001fe4000c701270 */
[----:B---3--:R-:W-:-:S09]  /*460a0*/  LOP3.LUT R3, R15, 0xffff, RZ, 0xc0, !PT ;  /* 0x0000ffff0f037812 */ /* 0x008fd200078ec0ff */
[----:B------:R-:W-:Y:S01]  /*460b0*/  @P1 LOP3.LUT R23, R23, 0x8, RZ, 0xfc, !PT ;  /* 0x0000000817171812 */ /* 0x000fe200078efcff */
[----:B------:R-:W3:Y:S01]  /*460c0*/  LDL.LU R15, [R1+0x1220] ;  /* 0x00122000010f7983 */ /* 0x000ee20000300800 */
[----:B------:R-:W-:Y:S01]  /*460d0*/  VIADD R2, R18, 0x39 ;  /* 0x0000003912027836 */ /* 0x000fe20000000000 */
[----:B------:R-:W-:Y:S02]  /*460e0*/  LOP3.LUT R12, R19, 0xffff, RZ, 0xc0, !PT ;  /* 0x0000ffff130c7812 */ /* 0x000fe400078ec0ff */
[----:B------:R-:W-:Y:S01]  /*460f0*/  LOP3.LUT R23, R23, 0xfffffffe, RZ, 0xc0, !PT ;  /* 0xfffffffe17177812 */ /* 0x000fe200078ec0ff */
[----:B------:R-:W0:Y:S01]  /*46100*/  LDCU UR36, c[0x0][0x398] ;  /* 0x00007300ff2477ac */ /* 0x000e220008000800 */
[----:B------:R-:W-:Y:S01]  /*46110*/  SHF.R.U32.HI R13, RZ, 0x8, R4 ;  /* 0x00000008ff0d7819 */ /* 0x000fe20000011604 */
[----:B------:R-:W1:Y:S01]  /*46120*/  LDCU UR61, c[0x0][0x398] ;  /* 0x00007300ff3d77ac */ /* 0x000e620008000800 */
[----:B------:R-:W-:Y:S02]  /*46130*/  @P0 LOP3.LUT R23, R23, 0x1, RZ, 0xfc, !PT ;  /* 0x0000000117170812 */ /* 0x000fe400078efcff */
[----:B------:R-:W-:-:S02]  /*46140*/  ISETP.GE.AND P0, PT, R2, UR11, PT ;  /* 0x0000000b02007c0c */ /* 0x000fc4000bf06270 */
[----:B------:R-:W-:Y:S02]  /*46150*/  SHF.R.U32.HI R2, RZ, 0x8, R12 ;  /* 0x00000008ff027819 */ /* 0x000fe4000001160c */
[--C-:B------:R-:W-:Y:S02]  /*46160*/  PRMT R5, R12, 0x3340, R3.reuse ;  /* 0x000033400c057816 */ /* 0x100fe40000000003 */
[----:B------:R-:W-:Y:S02]  /*46170*/  LOP3.LUT R23, R23, 0xfffffffd, RZ, 0xc0, !PT ;  /* 0xfffffffd17177812 */ /* 0x000fe400078ec0ff */
[----:B----4-:R-:W-:Y:S02]  /*46180*/  ISETP.LT.AND P1, PT, R27, UR29, !P0 ;  /* 0x0000001d1b007c0c */ /* 0x010fe4000c721270 */
[----:B------:R-:W-:Y:S02]  /*46190*/  ISETP.LT.AND P0, PT, R29, UR32, !P0 ;  /* 0x000000201d007c0c */ /* 0x000fe4000c701270 */
[----:B------:R-:W-:-:S02]  /*461a0*/  SHF.R.U32.HI R12, RZ, 0x8, R3 ;  /* 0x00000008ff0c7819 */ /* 0x000fc40000011603 */
[--C-:B------:R-:W-:Y:S02]  /*461b0*/  PRMT R4, R4, 0x3340, R0.reuse ;  /* 0x0000334004047816 */ /* 0x100fe40000000000 */
[----:B------:R-:W-:Y:S02]  /*461c0*/  SHF.R.U32.HI R3, RZ, 0x8, R0 ;  /* 0x00000008ff037819 */ /* 0x000fe40000011600 */
[----:B------:R-:W-:Y:S02]  /*461d0*/  LOP3.LUT R2, R2, 0xffff, RZ, 0xc0, !PT ;  /* 0x0000ffff02027812 */ /* 0x000fe400078ec0ff */
[----:B------:R-:W-:Y:S01]  /*461e0*/  LOP3.LUT R0, R12, 0xffff, RZ, 0xc0, !PT ;  /* 0x0000ffff0c007812 */ /* 0x000fe200078ec0ff */
[----:B------:R-:W4:Y:S01]  /*461f0*/  LDCU UR32, c[0x0][0x398] ;  /* 0x00007300ff2077ac */ /* 0x000f220008000800 */
[----:B------:R-:W0:Y:S01]  /*46200*/  LDCU UR27, c[0x0][0x39c] ;  /* 0x00007380ff1b77ac */ /* 0x000e220008000800 */
[----:B------:R-:W0:Y:S01]  /*46210*/  LDCU UR11, c[0x0][0x39c] ;  /* 0x00007380ff0b77ac */ /* 0x000e220008000800 */
[----:B------:R-:W0:Y:S01]  /*46220*/  LDCU UR29, c[0x0][0x39c] ;  /* 0x00007380ff1d77ac */ /* 0x000e220008000800 */
[----:B------:R-:W-:-:S05]  /*46230*/  @P1 LOP3.LUT R23, R23, 0x2, RZ, 0xfc, !PT ;  /* 0x0000000217171812 */ /* 0x000fca00078efcff */
[----:B------:R-:W-:Y:S04]  /*46240*/  STL [R1+0x162c], R23 ;  /* 0x00162c1701007387 */ /* 0x000fe80000100800 */
[----:B------:R0:W-:Y:S02]  /*46250*/  STL [R1+0x13fc], R5 ;  /* 0x0013fc0501007387 */ /* 0x0001e40000100800 */
[----:B0-----:R-:W-:Y:S01]  /*46260*/  PRMT R5, R2, 0x3340, R0 ;  /* 0x0000334002057816 */ /* 0x001fe20000000000 */
[----:B------:R-:W-:Y:S01]  /*46270*/  VIADD R0, R18, 0x8 ;  /* 0x0000000812007836 */ /* 0x000fe20000000000 */
[----:B------:R0:W-:Y:S01]  /*46280*/  STL [R1+0x13f8], R4 ;  /* 0x0013f80401007387 */ /* 0x0001e20000100800 */
[----:B--2---:R-:W-:-:S04]  /*46290*/  LOP3.LUT R24, R24, 0x7fffffff, RZ, 0xc0, !PT ;  /* 0x7fffffff18187812 */ /* 0x004fc800078ec0ff */
[----:B------:R-:W-:Y:S02]  /*462a0*/  @P0 LOP3.LUT R24, R24, 0x80000000, RZ, 0xfc, !PT ;  /* 0x8000000018180812 */ /* 0x000fe400078efcff */
[----:B------:R-:W-:Y:S02]  /*462b0*/  ISETP.GE.AND P0, PT, R0, UR59, PT ;  /* 0x0000003b00007c0c */ /* 0x000fe4000bf06270 */
[----:B0-----:R-:W-:Y:S02]  /*462c0*/  LOP3.LUT R4, R13, 0xffff, RZ, 0xc0, !PT ;  /* 0x0000ffff0d047812 */ /* 0x001fe400078ec0ff */
[----:B------:R-:W-:Y:S02]  /*462d0*/  LOP3.LUT R3, R3, 0xffff, RZ, 0xc0, !PT ;  /* 0x0000ffff03037812 */ /* 0x000fe400078ec0ff */
[----:B------:R-:W-:Y:S02]  /*462e0*/  LOP3.LUT R24, R24, 0xbfffffff, RZ, 0xc0, !PT ;  /* 0xbfffffff18187812 */ /* 0x000fe400078ec0ff */
[----:B------:R-:W-:-:S02]  /*462f0*/  ISETP.LT.AND P1, PT, R29, UR36, !P0 ;  /* 0x000000241d007c0c */ /* 0x000fc4000c721270 */
[----:B------:R-:W-:Y:S02]  /*46300*/  ISETP.LT.AND P0, PT, R27, UR41, !P0 ;  /* 0x000000291b007c0c */ /* 0x000fe4000c701270 */
[----:B------:R-:W-:Y:S01]  /*46310*/  PRMT R2, R4, 0x3340, R3 ;  /* 0x0000334004027816 */ /* 0x000fe20000000003 */
[----:B------:R-:W-:Y:S01]  /*46320*/  STL [R1+0x12c8], R5 ;  /* 0x0012c80501007387 */ /* 0x000fe20000100800 */
[----:B------:R-:W-:Y:S01]  /*46330*/  VIADD R0, R18, 0x38 ;  /* 0x0000003812007836 */ /* 0x000fe20000000000 */
[----:B------:R-:W-:Y:S01]  /*46340*/  LOP3.LUT R3, R16, 0xffff, RZ, 0xc0, !PT ;  /* 0x0000ffff10037812 */ /* 0x000fe200078ec0ff */
[----:B------:R-:W0:Y:S01]  /*46350*/  LDCU UR36, c[0x0][0x398] ;  /* 0x00007300ff2477ac */ /* 0x000e220008000800 */
[----:B------:R3:W-:Y:S04]  /*46360*/  STL [R1+0x12c4], R2 ;  /* 0x0012c40201007387 */ /* 0x0007e80000100800 */
[----:B------:R-:W2:Y:S04]  /*46370*/  LDL.LU R17, [R1+0x12d8] ;  /* 0x0012d80001117983 */ /* 0x000ea80000300800 */
[----:B------:R-:W2:Y:S01]  /*46380*/  LDL.LU R19, [R1+0x1298] ;  /* 0x0012980001137983 */ /* 0x000ea20000300800 */
[----:B------:R-:W0:Y:S01]  /*46390*/  LDCU UR41, c[0x0][0x398] ;  /* 0x00007300ff2977ac */ /* 0x000e220008000800 */
[----:B------:R-:W0:Y:S01]  /*463a0*/  LDCU UR59, c[0x0][0x398] ;  /* 0x00007300ff3b77ac */ /* 0x000e220008000800 */
[----:B------:R-:W-:-:S04]  /*463b0*/  @P1 LOP3.LUT R24, R24, 0x40000000, RZ, 0xfc, !PT ;  /* 0x4000000018181812 */ /* 0x000fc800078efcff */
[----:B------:R-:W-:-:S04]  /*463c0*/  LOP3.LUT R24, R24, 0xdfffffff, RZ, 0xc0, !PT ;  /* 0xdfffffff18187812 */ /* 0x000fc800078ec0ff */
[----:B------:R-:W-:Y:S02]  /*463d0*/  @P0 LOP3.LUT R24, R24, 0x20000000, RZ, 0xfc, !PT ;  /* 0x2000000018180812 */ /* 0x000fe400078efcff */
[----:B------:R-:W-:Y:S02]  /*463e0*/  ISETP.GE.AND P0, PT, R0, UR28, PT ;  /* 0x0000001c00007c0c */ /* 0x000fe4000bf06270 */
[----:B------:R-:W-:Y:S01]  /*463f0*/  SHF.R.U32.HI R4, RZ, 0x8, R3 ;  /* 0x00000008ff047819 */ /* 0x000fe20000011603 */
[----:B------:R-:W0:Y:S01]  /*46400*/  LDCU UR28, c[0x0][0x39c] ;  /* 0x00007380ff1c77ac */ /* 0x000e220008000800 */
[----:B---3--:R-:W-:-:S04]  /*46410*/  LOP3.LUT R2, R15, 0xffff, RZ, 0xc0, !PT ;  /* 0x0000ffff0f027812 */ /* 0x008fc800078ec0ff */
[----:B------:R-:W-:-:S05]  /*46420*/  PRMT R0, R3, 0x3340, R2 ;  /* 0x0000334003007816 */ /* 0x000fca0000000002 */
[----:B------:R3:W-:Y:S04]  /*46430*/  STL [R1+0x13e0], R0 ;  /* 0x0013e00001007387 */ /* 0x0007e80000100800 */
[----:B------:R-:W2:Y:S04]  /*46440*/  LDL.LU R16, [R1+0x1224] ;  /* 0x0012240001107983 */ /* 0x000ea80000300800 */
[----:B------:R-:W2:Y:S01]  /*46450*/  LDL.LU R15, [R1+0x1204] ;  /* 0x00120400010f7983 */ /* 0x000ea20000300800 */
[----:B----4-:R-:W-:Y:S02]  /*46460*/  ISETP.LT.AND P1, PT, R27, UR32, !P0 ;  /* 0x000000201b007c0c */ /* 0x010fe4000c721270 */
[----:B------:R-:W-:-:S02]  /*46470*/  ISETP.LT.AND P0, PT, R29, UR49, !P0 ;  /* 0x000000311d007c0c */ /* 0x000fc4000c701270 */
[----:B------:R-:W-:Y:S02]  /*46480*/  LOP3.LUT R24, R24, 0xefffffff, RZ, 0xc0, !PT ;  /* 0xefffffff18187812 */ /* 0x000fe400078ec0ff */
[----:B------:R-:W-:Y:S02]  /*46490*/  SHF.R.U32.HI R2, RZ, 0x8, R2 ;  /* 0x00000008ff027819 */ /* 0x000fe40000011602 */
[----:B------:R-:W-:Y:S01]  /*464a0*/  LOP3.LUT R3, R4, 0xffff, RZ, 0xc0, !PT ;  /* 0x0000ffff04037812 */ /* 0x000fe200078ec0ff */
[----:B------:R-:W4:Y:S01]  /*464b0*/  LDCU UR49, c[0x0][0x398] ;  /* 0x00007300ff3177ac */ /* 0x000f220008000800 */
[----:B------:R-:W1:Y:S01]  /*464c0*/  LDCU UR32, c[0x0][0x39c] ;  /* 0x00007380ff2077ac */ /* 0x000e620008000800 */
[----:B---3--:R-:W-:Y:S02]  /*464d0*/  VIADD R0, R18, 0x9 ;  /* 0x0000000912007836 */ /* 0x008fe40000000000 */
[----:B------:R-:W-:-:S04]  /*464e0*/  @P1 LOP3.LUT R24, R24, 0x10000000, RZ, 0xfc, !PT ;  /* 0x1000000018181812 */ /* 0x000fc800078efcff */
[----:B------:R-:W-:-:S04]  /*464f0*/  LOP3.LUT R24, R24, 0xfbffffff, RZ, 0xc0, !PT ;  /* 0xfbffffff18187812 */ /* 0x000fc800078ec0ff */
[----:B------:R-:W-:Y:S02]  /*46500*/  @P0 LOP3.LUT R24, R24, 0x4000000, RZ, 0xfc, !PT ;  /* 0x0400000018180812 */ /* 0x000fe400078efcff */
[----:B------:R-:W-:Y:S02]  /*46510*/  ISETP.GE.AND P0, PT, R0, UR55, PT ;  /* 0x0000003700007c0c */ /* 0x000fe4000bf06270 */
[----:B------:R-:W-:Y:S01]  /*46520*/  LOP3.LUT R2, R2, 0xffff, RZ, 0xc0, !PT ;  /* 0x0000ffff02027812 */ /* 0x000fe200078ec0ff */
[----:B------:R-:W3:Y:S01]  /*46530*/  LDCU UR55, c[0x0][0x398] ;  /* 0x00007300ff3777ac */ /* 0x000ee20008000800 */
[----:B0-----:R-:W-:Y:S02]  /*46540*/  ISETP.LT.AND P1, PT, R29, UR36, !P0 ;  /* 0x000000241d007c0c */ /* 0x001fe4000c721270 */
[----:B------:R-:W-:Y:S02]  /*46550*/  ISETP.LT.AND P0, PT, R27, UR41, !P0 ;  /* 0x000000291b007c0c */ /* 0x000fe4000c701270 */
[----:B------:R-:W-:-:S02]  /*46560*/  LOP3.LUT R24, R24, 0xf7ffffff, RZ, 0xc0, !PT ;  /* 0xf7ffffff18187812 */ /* 0x000fc400078ec0ff */
[----:B------:R-:W-:Y:S01]  /*46570*/  PRMT R0, R3, 0x3340, R2 ;  /* 0x0000334003007816 */ /* 0x000fe20000000002 */
[----:B------:R-:W-:Y:S01]  /*46580*/  VIADD R2, R18, 0x37 ;  /* 0x0000003712027836 */ /* 0x000fe20000000000 */
[----:B------:R-:W0:Y:S01]  /*46590*/  LDCU UR36, c[0x0][0x398] ;  /* 0x00007300ff2477ac */ /* 0x000e220008000800 */
[----:B------:R-:W0:Y:S04]  /*465a0*/  LDCU UR41, c[0x0][0x398] ;  /* 0x00007300ff2977ac */ /* 0x000e280008000800 */
[----:B------:R-:W-:-:S04]  /*465b0*/  @P1 LOP3.LUT R24, R24, 0x8000000, RZ, 0xfc, !PT ;  /* 0x0800000018181812 */ /* 0x000fc800078efcff */
[----:B------:R-:W-:Y:S01]  /*465c0*/  LOP3.LUT R24, R24, 0xfeffffff, RZ, 0xc0, !PT ;  /* 0xfeffffff18187812 */ /* 0x000fe200078ec0ff */
[----:B------:R0:W-:Y:S03]  /*465d0*/  STL [R1+0x12bc], R0 ;  /* 0x0012bc0001007387 */ /* 0x0001e60000100800 */
[----:B------:R-:W-:Y:S02]  /*465e0*/  @P0 LOP3.LUT R24, R24, 0x1000000, RZ, 0xfc, !PT ;  /* 0x0100000018180812 */ /* 0x000fe400078efcff */
[----:B------:R-:W-:Y:S01]  /*465f0*/  ISETP.GE.AND P0, PT, R2, UR30, PT ;  /* 0x0000001e02007c0c */ /* 0x000fe2000bf06270 */
[----:B------:R-:W0:Y:S03]  /*46600*/  LDCU UR30, c[0x0][0x39c] ;  /* 0x00007380ff1e77ac */ /* 0x000e260008000800 */
[----:B----4-:R-:W-:-:S02]  /*46610*/  ISETP.LT.AND P1, PT, R27, UR49, !P0 ;  /* 0x000000311b007c0c */ /* 0x010fc4000c721270 */
[----:B------:R-:W-:Y:S02]  /*46620*/  ISETP.LT.AND P0, PT, R29, UR50, !P0 ;  /* 0x000000321d007c0c */ /* 0x000fe4000c701270 */
[----:B------:R-:W-:Y:S02]  /*46630*/  LOP3.LUT R24, R24, 0xfdffffff, RZ, 0xc0, !PT ;  /* 0xfdffffff18187812 */ /* 0x000fe400078ec0ff */
[----:B--2---:R-:W-:Y:S02]  /*46640*/  LOP3.LUT R3, R16, 0xffff, RZ, 0xc0, !PT ;  /* 0x0000ffff10037812 */ /* 0x004fe400078ec0ff */
[----:B------:R-:W-:Y:S01]  /*46650*/  LOP3.LUT R2, R15, 0xffff, RZ, 0xc0, !PT ;  /* 0x0000ffff0f027812 */ /* 0x000fe200078ec0ff */
[----:B------:R-:W2:Y:S04]  /*46660*/  LDL.LU R16, [R1+0x129c] ;  /* 0x00129c0001107983 */ /* 0x000ea80000300800 */
[----:B------:R-:W4:Y:S01]  /*46670*/  LDL.LU R15, [R1+0x120c] ;  /* 0x00120c00010f7983 */ /* 0x000f220000300800 */
[----:B------:R-:W-:Y:S01]  /*46680*/  @P1 LOP3.LUT R24, R24, 0x2000000, RZ, 0xfc, !PT ;  /* 0x0200000018181812 */ /* 0x000fe200078efcff */
[----:B0-----:R-:W-:Y:S01]  /*46690*/  VIADD R0, R18, 0xa ;  /* 0x0000000a12007836 */ /* 0x001fe20000000000 */
[----:B------:R-:W-:-:S02]  /*466a0*/  LOP3.LUT R12, R17, 0xffff, RZ, 0xc0, !PT ;  /* 0x0000ffff110c7812 */ /* 0x000fc400078ec0ff */
[----:B------:R-:W-:Y:S02]  /*466b0*/  LOP3.LUT R4, R19, 0xffff, RZ, 0xc0, !PT ;  /* 0x0000ffff13047812 */ /* 0x000fe400078ec0ff */
[----:B------:R-:W-:Y:S01]  /*466c0*/  LOP3.LUT R24, R24, 0xff7fffff, RZ, 0xc0, !PT ;  /* 0xff7fffff18187812 */ /* 0x000fe200078ec0ff */
[----:B------:R-:W0:Y:S01]  /*466d0*/  LDCU UR49, c[0x0][0x398] ;  /* 0x00007300ff3177ac */ /* 0x000e220008000800 */
[----:B------:R-:W0:Y:S02]  /*466e0*/  LDCU UR50, c[0x0][0x398] ;  /* 0x00007300ff3277ac */ /* 0x000e240008000800 */
[----:B------:R-:W-:Y:S02]  /*466f0*/  @P0 LOP3.LUT R24, R24, 0x800000, RZ, 0xfc, !PT ;  /* 0x0080000018180812 */ /* 0x000fe400078efcff */
[----:B------:R-:W-:Y:S02]  /*46700*/  ISETP.GE.AND P0, PT, R0, UR53, PT ;  /* 0x0000003500007c0c */ /* 0x000fe4000bf06270 */
[----:B------:R-:W-:-:S02]  /*46710*/  PRMT R0, R12, 0x3340, R3 ;  /* 0x000033400c007816 */ /* 0x000fc40000000003 */
[----:B------:R-:W-:Y:S02]  /*46720*/  SHF.R.U32.HI R13, RZ, 0x8, R12 ;  /* 0x00000008ff0d7819 */ /* 0x000fe4000001160c */
[----:B------:R-:W-:Y:S02]  /*46730*/  LOP3.LUT R24, R24, 0xffbfffff, RZ, 0xc0, !PT ;  /* 0xffbfffff18187812 */ /* 0x000fe400078ec0ff */
[----:B------:R-:W-:Y:S02]  /*46740*/  ISETP.LT.AND P1, PT, R29, UR36, !P0 ;  /* 0x000000241d007c0c */ /* 0x000fe4000c721270 */
[----:B------:R-:W-:Y:S01]  /*46750*/  ISETP.LT.AND P0, PT, R27, UR41, !P0 ;  /* 0x000000291b007c0c */ /* 0x000fe2000c701270 */
[----:B------:R0:W-:Y:S01]  /*46760*/  STL [R1+0x13d4], R0 ;  /* 0x0013d40001007387 */ /* 0x0001e20000100800 */
[----:B------:R-:W-:Y:S02]  /*46770*/  SHF.R.U32.HI R12, RZ, 0x8, R4 ;  /* 0x00000008ff0c7819 */ /* 0x000fe40000011604 */
[----:B------:R-:W-:Y:S01]  /*46780*/  PRMT R4, R4, 0x3340, R2 ;  /* 0x0000334004047816 */ /* 0x000fe20000000002 */
[----:B------:R-:W1:Y:S01]  /*46790*/  LDCU UR41, c[0x0][0x398] ;  /* 0x00007300ff2977ac */ /* 0x000e620008000800 */
[----:B------:R-:W1:Y:S01]  /*467a0*/  LDCU UR36, c[0x0][0x39c] ;  /* 0x00007380ff2477ac */ /* 0x000e620008000800 */
[----:B------:R-:W1:Y:S01]  /*467b0*/  LDCU UR53, c[0x0][0x39c] ;  /* 0x00007380ff3577ac */ /* 0x000e620008000800 */
[----:B0-----:R-:W-:-:S02]  /*467c0*/  SHF.R.U32.HI R0, RZ, 0x8, R3 ;  /* 0x00000008ff007819 */ /* 0x001fc40000011603 */
[----:B------:R-:W-:Y:S02]  /*467d0*/  SHF.R.U32.HI R3, RZ, 0x8, R2 ;  /* 0x00000008ff037819 */ /* 0x000fe40000011602 */
[----:B------:R-:W-:Y:S02]  /*467e0*/  LOP3.LUT R2, R13, 0xffff, RZ, 0xc0, !PT ;  /* 0x0000ffff0d027812 */ /* 0x000fe400078ec0ff */
[----:B------:R-:W-:Y:S02]  /*467f0*/  @P1 LOP3.LUT R24, R24, 0x400000, RZ, 0xfc, !PT ;  /* 0x0040000018181812 */ /* 0x000fe400078efcff */
[----:B------:R-:W-:Y:S02]  /*46800*/  LOP3.LUT R0, R0, 0xffff, RZ, 0xc0, !PT ;  /* 0x0000ffff00007812 */ /* 0x000fe400078ec0ff */
[----:B------:R-:W-:Y:S02]  /*46810*/  LOP3.LUT R24, R24, 0xffdfffff, RZ, 0xc0, !PT ;  /* 0xffdfffff18187812 */ /* 0x000fe400078ec0ff */
[----:B------:R-:W-:Y:S01]  /*46820*/  PRMT R5, R2, 0x3340, R0 ;  /* 0x0000334002057816 */ /* 0x000fe20000000000 */
[----:B------:R-:W-:Y:S01]  /*46830*/  VIADD R0, R18, 0x36 ;  /* 0x0000003612007836 */ /* 0x000fe20000000000 */
[----:B------:R-:W-:-:S04]  /*46840*/  @P0 LOP3.LUT R24, R24, 0x200000, RZ, 0xfc, !PT ;  /* 0x0020000018180812 */ /* 0x000fc800078efcff */
[----:B------:R-:W-:Y:S01]  /*46850*/  ISETP.GE.AND P0, PT, R0, UR34, PT ;  /* 0x0000002200007c0c */ /* 0x000fe2000bf06270 */
[----:B------:R0:W-:Y:S01]  /*46860*/  STL [R1+0x13a8], R4 ;  /* 0x0013a80401007387 */ /* 0x0001e20000100800 */
[----:B------:R-:W-:Y:S02]  /*46870*/  LOP3.LUT R3, R3, 0xffff, RZ, 0xc0, !PT ;  /* 0x0000ffff03037812 */ /* 0x000fe400078ec0ff */
[----:B------:R-:W-:Y:S02]  /*46880*/  LOP3.LUT R24, R24, 0xffefffff, RZ, 0xc0, !PT ;  /* 0xffefffff18187812 */ /* 0x000fe400078ec0ff */
[----:B------:R-:W-:Y:S02]  /*46890*/  ISETP.LT.AND P1, PT, R27, UR49, !P0 ;  /* 0x000000311b007c0c */ /* 0x000fe4000c721270 */
[----:B------:R-:W-:Y:S01]  /*468a0*/  ISETP.LT.AND P0, PT, R29, UR50, !P0 ;  /* 0x000000321d007c0c */ /* 0x000fe2000c701270 */
[----:B------:R-:W-:Y:S01]  /*468b0*/  VIADD R0, R18, 0xb ;  /* 0x0000000b12007836 */ /* 0x000fe20000000000 */
[----:B------:R-:W1:Y:S01]  /*468c0*/  LDCU UR34, c[0x0][0x39c] ;  /* 0x00007380ff2277ac */ /* 0x000e620008000800 */
[----:B0-----:R-:W-:Y:S01]  /*468d0*/  LOP3.LUT R4, R12, 0xffff, RZ, 0xc0, !PT ;  /* 0x0000ffff0c047812 */ /* 0x001fe200078ec0ff */
[----:B------:R-:W-:Y:S01]  /*468e0*/  STL [R1+0x12b0], R5 ;  /* 0x0012b00501007387 */ /* 0x000fe20000100800 */
[----:B------:R-:W0:Y:S01]  /*468f0*/  LDCU UR49, c[0x0][0x398] ;  /* 0x00007300ff3177ac */ /* 0x000e220008000800 */
[----:B------:R-:W0:Y:S01]  /*46900*/  LDCU UR50, c[0x0][0x398] ;  /* 0x00007300ff3277ac */ /* 0x000e220008000800 */
[----:B------:R-:W-:-:S04]  /*46910*/  PRMT R2, R4, 0x3340, R3 ;  /* 0x0000334004027816 */ /* 0x000fc80000000003 */
[----:B------:R-:W-:Y:S01]  /*46920*/  @P1 LOP3.LUT R24, R24, 0x100000, RZ, 0xfc, !PT ;  /* 0x0010000018181812 */ /* 0x000fe200078efcff */
[----:B------:R4:W-:Y:S03]  /*46930*/  STL [R1+0x12a4], R2 ;  /* 0x0012a40201007387 */ /* 0x0009e60000100800 */
[----:B------:R-:W-:Y:S01]  /*46940*/  LOP3.LUT R24, R24, 0xfffbffff, RZ, 0xc0, !PT ;  /* 0xfffbffff18187812 */ /* 0x000fe200078ec0ff */
[----:B------:R-:W3:Y:S03]  /*46950*/  LDL.LU R19, [R1+0x12d0] ;  /* 0x0012d00001137983 */ /* 0x000ee60000300800 */
[----:B------:R-:W-:Y:S02]  /*46960*/  @P0 LOP3.LUT R24, R24, 0x40000, RZ, 0xfc, !PT ;  /* 0x0004000018180812 */ /* 0x000fe400078efcff */
[----:B------:R-:W-:Y:S01]  /*46970*/  ISETP.GE.AND P0, PT, R0, UR51, PT ;  /* 0x0000003300007c0c */ /* 0x000fe2000bf06270 */
[----:B------:R-:W0:Y:S01]  /*46980*/  LDCU UR51, c[0x0][0x398] ;  /* 0x00007300ff3377ac */ /* 0x000e220008000800 */
[----:B--2---:R-:W-:-:S02]  /*46990*/  LOP3.LUT R3, R16, 0xffff, RZ, 0xc0, !PT ;  /* 0x0000ffff10037812 */ /* 0x004fc400078ec0ff */
[----:B----4-:R-:W-:Y:S01]  /*469a0*/  LOP3.LUT R2, R15, 0xffff, RZ, 0xc0, !PT ;  /* 0x0000ffff0f027812 */ /* 0x010fe200078ec0ff */
[----:B------:R-:W2:Y:S03]  /*469b0*/  LDL.LU R16, [R1+0x128c] ;  /* 0x00128c0001107983 */ /* 0x000ea60000300800 */
        /* <DEDUP_REMOVED lines=19> */
[----:B------:R-:W-:Y:S02]  /*46af0*/  ISETP.LT.AND P0, PT, R29, UR50, !P0 ;  /* 0x000000321d007c0c */ /* 0x000fe4000c701270 */
[----:B------:R-:W-:Y:S01]  /*46b00*/  PRMT R0, R3, 0x3340, R2 ;  /* 0x0000334003007816 */ /* 0x000fe20000000002 */
[----:B------:R-:W0:Y:S01]  /*46b10*/  LDCU UR48, c[0x0][0x398] ;  /* 0x00007300ff3077ac */ /* 0x000e220008000800 */
[----:B------:R-:W4:Y:S01]  /*46b20*/  LDCU UR49, c[0x0][0x398] ;  /* 0x00007300ff3177ac */ /* 0x000f220008000800 */
[----:B------:R-:W0:Y:S02]  /*46b30*/  LDCU UR50, c[0x0][0x398] ;  /* 0x00007300ff3277ac */ /* 0x000e240008000800 */
[----:B------:R1:W-:Y:S04]  /*46b40*/  STL [R1+0x129c], R0 ;  /* 0x00129c0001007387 */ /* 0x0003e80000100800 */
[----:B------:R-:W-:-:S04]  /*46b50*/  @P1 LOP3.LUT R24, R24, 0x20000, RZ, 0xfc, !PT ;  /* 0x0002000018181812 */ /* 0x000fc800078efcff */
[----:B------:R-:W-:Y:S01]  /*46b60*/  LOP3.LUT R24, R24, 0xffff7fff, RZ, 0xc0, !PT ;  /* 0xffff7fff18187812 */ /* 0x000fe200078ec0ff */
[----:B-1----:R-:W-:-:S03]  /*46b70*/  VIADD R0, R18, 0xc ;  /* 0x0000000c12007836 */ /* 0x002fc60000000000 */
[----:B------:R-:W-:Y:S02]  /*46b80*/  @P0 LOP3.LUT R24, R24, 0x8000, RZ, 0xfc, !PT ;  /* 0x0000800018180812 */ /* 0x000fe400078efcff */
[----:B------:R-:W-:Y:S02]  /*46b90*/  ISETP.GE.AND P0, PT, R0, UR56, PT ;  /* 0x0000003800007c0c */ /* 0x000fe4000bf06270 */
[----:B------:R-:W-:Y:S02]  /*46ba0*/  LOP3.LUT R0, R25, 0xffff, RZ, 0xc0, !PT ;  /* 0x0000ffff19007812 */ /* 0x000fe400078ec0ff */
[----:B--2---:R-:W-:Y:S01]  /*46bb0*/  LOP3.LUT R4, R16, 0xffff, RZ, 0xc0, !PT ;  /* 0x0000ffff10047812 */ /* 0x004fe200078ec0ff */
[----:B------:R-:W2:Y:S04]  /*46bc0*/  LDL.LU R25, [R1+0x16e8] ;  /* 0x0016e80001197983 */ /* 0x000ea80000300800 */
[----:B------:R-:W2:Y:S01]  /*46bd0*/  LDL.LU R16, [R1+0x12dc] ;  /* 0x0012dc0001107983 */ /* 0x000ea20000300800 */
[----:B---3--:R-:W-:-:S02]  /*46be0*/  LOP3.LUT R3, R15, 0xffff, RZ, 0xc0, !PT ;  /* 0x0000ffff0f037812 */ /* 0x008fc400078ec0ff */
[----:B------:R-:W-:Y:S01]  /*46bf0*/  LOP3.LUT R24, R24, 0xffffbfff, RZ, 0xc0, !PT ;  /* 0xffffbfff18187812 */ /* 0x000fe200078ec0ff */
[----:B------:R-:W3:Y:S01]  /*46c00*/  LDL.LU R15, [R1+0x1228] ;  /* 0x00122800010f7983 */ /* 0x000ee20000300800 */
[----:B------:R-:W-:Y:S02]  /*46c10*/  ISETP.LT.AND P1, PT, R29, UR41, !P0 ;  /* 0x000000291d007c0c */ /* 0x000fe4000c721270 */
[----:B------:R-:W-:Y:S01]  /*46c20*/  ISETP.LT.AND P0, PT, R27, UR51, !P0 ;  /* 0x000000331b007c0c */ /* 0x000fe2000c701270 */
[----:B------:R-:W-:Y:S01]  /*46c30*/  VIADD R2, R18, 0x34 ;  /* 0x0000003412027836 */ /* 0x000fe20000000000 */
[----:B------:R-:W1:Y:S01]  /*46c40*/  LDCU UR56, c[0x0][0x39c] ;  /* 0x00007380ff3877ac */ /* 0x000e620008000800 */
[----:B------:R-:W0:Y:S01]  /*46c50*/  LDCU UR41, c[0x0][0x398] ;  /* 0x00007300ff2977ac */ /* 0x000e220008000800 */
[----:B------:R-:W-:Y:S01]  /*46c60*/  LOP3.LUT R12, R19, 0xffff, RZ, 0xc0, !PT ;  /* 0x0000ffff130c7812 */ /* 0x000fe200078ec0ff */
[----:B------:R-:W0:Y:S06]  /*46c70*/  LDCU UR51, c[0x0][0x39c] ;  /* 0x00007380ff3377ac */ /* 0x000e2c0008000800 */
[----:B------:R-:W-:-:S04]  /*46c80*/  @P1 LOP3.LUT R24, R24, 0x4000, RZ, 0xfc, !PT ;  /* 0x0000400018181812 */ /* 0x000fc800078efcff */
[----:B------:R-:W-:-:S04]  /*46c90*/  LOP3.LUT R24, R24, 0xffffdfff, RZ, 0xc0, !PT ;  /* 0xffffdfff18187812 */ /* 0x000fc800078ec0ff */
[----:B------:R-:W-:Y:S02]  /*46ca0*/  @P0 LOP3.LUT R24, R24, 0x2000, RZ, 0xfc, !PT ;  /* 0x0000200018180812 */ /* 0x000fe400078efcff */
[----:B------:R-:W-:Y:S02]  /*46cb0*/  ISETP.GE.AND P0, PT, R2, UR46, PT ;  /* 0x0000002e02007c0c */ /* 0x000fe4000bf06270 */
[----:B------:R-:W-:Y:S02]  /*46cc0*/  SHF.R.U32.HI R2, RZ, 0x8, R4 ;  /* 0x00000008ff027819 */ /* 0x000fe40000011604 */
[----:B------:R-:W-:Y:S02]  /*46cd0*/  PRMT R5, R12, 0x3340, R3 ;  /* 0x000033400c057816 */ /* 0x000fe40000000003 */
[----:B------:R-:W-:Y:S02]  /*46ce0*/  LOP3.LUT R24, R24, 0xffffefff, RZ, 0xc0, !PT ;  /* 0xffffefff18187812 */ /* 0x000fe400078ec0ff */
[----:B0-----:R-:W-:-:S02]  /*46cf0*/  ISETP.LT.AND P1, PT, R27, UR48, !P0 ;  /* 0x000000301b007c0c */ /* 0x001fc4000c721270 */
[--C-:B------:R-:W-:Y:S02]  /*46d00*/  PRMT R4, R4, 0x3340, R0.reuse ;  /* 0x0000334004047816 */ /* 0x100fe40000000000 */
[----:B----4-:R-:W-:Y:S02]  /*46d10*/  ISETP.LT.AND P0, PT, R29, UR49, !P0 ;  /* 0x000000311d007c0c */ /* 0x010fe4000c701270 */
[----:B------:R-:W-:Y:S02]  /*46d20*/  SHF.R.U32.HI R0, RZ, 0x8, R0 ;  /* 0x00000008ff007819 */ /* 0x000fe40000011600 */
[----:B------:R-:W-:Y:S02]  /*46d30*/  LOP3.LUT R2, R2, 0xffff, RZ, 0xc0, !PT ;  /* 0x0000ffff02027812 */ /* 0x000fe400078ec0ff */
[----:B------:R-:W-:Y:S01]  /*46d40*/  SHF.R.U32.HI R3, RZ, 0x8, R3 ;  /* 0x00000008ff037819 */ /* 0x000fe20000011603 */
[----:B------:R-:W0:Y:S01]  /*46d50*/  LDCU UR46, c[0x0][0x398] ;  /* 0x00007300ff2e77ac */ /* 0x000e220008000800 */
[----:B------:R-:W-:Y:S01]  /*46d60*/  LOP3.LUT R0, R0, 0xffff, RZ, 0xc0, !PT ;  /* 0x0000ffff00007812 */ /* 0x000fe200078ec0ff */
[----:B------:R-:W4:Y:S01]  /*46d70*/  LDCU UR48, c[0x0][0x398] ;  /* 0x00007300ff3077ac */ /* 0x000f220008000800 */
[----:B------:R-:W-:-:S02]  /*46d80*/  @P1 LOP3.LUT R24, R24, 0x1000, RZ, 0xfc, !PT ;  /* 0x0000100018181812 */ /* 0x000fc400078efcff */
[----:B------:R-:W-:Y:S01]  /*46d90*/  PRMT R2, R2, 0x3340, R0 ;  /* 0x0000334002027816 */ /* 0x000fe20000000000 */
[----:B------:R-:W-:Y:S01]  /*46da0*/  VIADD R0, R18, 0xd ;  /* 0x0000000d12007836 */ /* 0x000fe20000000000 */
[----:B------:R0:W-:Y:S01]  /*46db0*/  STL [R1+0x1380], R4 ;  /* 0x0013800401007387 */ /* 0x0001e20000100800 */
[----:B------:R-:W-:Y:S01]  /*46dc0*/  LOP3.LUT R24, R24, 0xfffffbff, RZ, 0xc0, !PT ;  /* 0xfffffbff18187812 */ /* 0x000fe200078ec0ff */
[----:B------:R-:W2:Y:S03]  /*46dd0*/  LDCU UR49, c[0x0][0x39c] ;  /* 0x00007380ff3177ac */ /* 0x000ea60008000800 */
[----:B------:R-:W-:Y:S02]  /*46de0*/  @P0 LOP3.LUT R24, R24, 0x400, RZ, 0xfc, !PT ;  /* 0x0000040018180812 */ /* 0x000fe400078efcff */
[----:B-1----:R-:W-:Y:S02]  /*46df0*/  ISETP.GE.AND P0, PT, R0, UR56, PT ;  /* 0x0000003800007c0c */ /* 0x002fe4000bf06270 */
[----:B0-----:R-:W-:-:S02]  /*46e00*/  SHF.R.U32.HI R4, RZ, 0x8, R12 ;  /* 0x00000008ff047819 */ /* 0x001fc4000001160c */
[----:B------:R-:W-:Y:S02]  /*46e10*/  ISETP.LT.AND P1, PT, R29, UR41, !P0 ;  /* 0x000000291d007c0c */ /* 0x000fe4000c721270 */
[----:B------:R-:W-:Y:S02]  /*46e20*/  ISETP.LT.AND P0, PT, R27, UR50, !P0 ;  /* 0x000000321b007c0c */ /* 0x000fe4000c701270 */
[----:B------:R-:W-:Y:S02]  /*46e30*/  LOP3.LUT R3, R3, 0xffff, RZ, 0xc0, !PT ;  /* 0x0000ffff03037812 */ /* 0x000fe400078ec0ff */
[----:B------:R-:W-:Y:S02]  /*46e40*/  LOP3.LUT R4, R4, 0xffff, RZ, 0xc0, !PT ;  /* 0x0000ffff04047812 */ /* 0x000fe400078ec0ff */
[----:B------:R-:W-:Y:S01]  /*46e50*/  LOP3.LUT R24, R24, 0xfffff7ff, RZ, 0xc0, !PT ;  /* 0xfffff7ff18187812 */ /* 0x000fe200078ec0ff */
[----:B------:R-:W-:Y:S04]  /*46e60*/  STL [R1+0x134c], R5 ;  /* 0x00134c0501007387 */ /* 0x000fe80000100800 */
[----:B------:R0:W-:Y:S01]  /*46e70*/  STL [R1+0x1298], R2 ;  /* 0x0012980201007387 */ /* 0x0001e20000100800 */
[----:B------:R-:W-:Y:S01]  /*46e80*/  VIADD R0, R18, 0x33 ;  /* 0x0000003312007836 */ /* 0x000fe20000000000 */
[----:B------:R-:W1:Y:S01]  /*46e90*/  LDCU UR56, c[0x0][0x39c] ;  /* 0x00007380ff3877ac */ /* 0x000e620008000800 */
[----:B------:R-:W1:Y:S01]  /*46ea0*/  LDCU UR41, c[0x0][0x398] ;  /* 0x00007300ff2977ac */ /* 0x000e620008000800 */
[----:B------:R-:W1:Y:S01]  /*46eb0*/  LDCU UR50, c[0x0][0x39c] ;  /* 0x00007380ff3277ac */ /* 0x000e620008000800 */
[----:B------:R-:W-:-:S02]  /*46ec0*/  @P1 LOP3.LUT R24, R24, 0x800, RZ, 0xfc, !PT ;  /* 0x0000080018181812 */ /* 0x000fc400078efcff */
[----:B0-----:R-:W-:Y:S02]  /*46ed0*/  PRMT R2, R4, 0x3340, R3 ;  /* 0x0000334004027816 */ /* 0x001fe40000000003 */
[----:B------:R-:W-:-:S03]  /*46ee0*/  LOP3.LUT R24, R24, 0xfffffeff, RZ, 0xc0, !PT ;  /* 0xfffffeff18187812 */ /* 0x000fc600078ec0ff */
[----:B------:R3:W-:Y:S01]  /*46ef0*/  STL [R1+0x184], R2 ;  /* 0x0001840201007387 */ /* 0x0007e20000100800 */
[----:B------:R-:W-:Y:S02]  /*46f00*/  @P0 LOP3.LUT R24, R24, 0x100, RZ, 0xfc, !PT ;  /* 0x0000010018180812 */ /* 0x000fe400078efcff */
[----:B------:R-:W-:Y:S01]  /*46f10*/  ISETP.GE.AND P0, PT, R0, UR45, PT ;  /* 0x0000002d00007c0c */ /* 0x000fe2000bf06270 */
[----:B------:R-:W4:Y:S01]  /*46f20*/  LDL.LU R19, [R1+0x1318] ;  /* 0x0013180001137983 */ /* 0x000f220000300800 */
[----:B------:R-:W0:Y:S01]  /*46f30*/  LDCU UR45, c[0x0][0x398] ;  /* 0x00007300ff2d77ac */ /* 0x000e220008000800 */
[----:B--2---:R-:W-:Y:S02]  /*46f40*/  LOP3.LUT R3, R16, 0xffff, RZ, 0xc0, !PT ;  /* 0x0000ffff10037812 */ /* 0x004fe400078ec0ff */
[----:B------:R-:W2:Y:S01]  /*46f50*/  LDL.LU R16, [R1+0x12b4] ;  /* 0x0012b40001107983 */ /* 0x000ea20000300800 */
[----:B---3--:R-:W-:-:S04]  /*46f60*/  LOP3.LUT R2, R15, 0xffff, RZ, 0xc0, !PT ;  /* 0x0000ffff0f027812 */ /* 0x008fc800078ec0ff */
[----:B------:R-:W-:-:S05]  /*46f70*/  PRMT R0, R3, 0x3340, R2 ;  /* 0x0000334003007816 */ /* 0x000fca0000000002 */
[----:B------:R3:W-:Y:S04]  /*46f80*/  STL [R1+0x1340], R0 ;  /* 0x0013400001007387 */ /* 0x0007e80000100800 */
[----:B------:R-:W2:Y:S01]  /*46f90*/  LDL.LU R15, [R1+0x1284] ;  /* 0x00128400010f7983 */ /* 0x000ea20000300800 */
[----:B------:R-:W-:Y:S02]  /*46fa0*/  ISETP.LT.AND P1, PT, R27, UR46, !P0 ;  /* 0x0000002e1b007c0c */ /* 0x000fe4000c721270 */
[----:B----4-:R-:W-:Y:S02]  /*46fb0*/  ISETP.LT.AND P0, PT, R29, UR48, !P0 ;  /* 0x000000301d007c0c */ /* 0x010fe4000c701270 */
[----:B------:R-:W-:Y:S02]  /*46fc0*/  LOP3.LUT R24, R24, 0xfffffdff, RZ, 0xc0, !PT ;  /* 0xfffffdff18187812 */ /* 0x000fe400078ec0ff */
[----:B------:R-:W-:-:S02]  /*46fd0*/  SHF.R.U32.HI R4, RZ, 0x8, R3 ;  /* 0x00000008ff047819 */ /* 0x000fc40000011603 */
[----:B------:R-:W-:Y:S01]  /*46fe0*/  SHF.R.U32.HI R2, RZ, 0x8, R2 ;  /* 0x00000008ff027819 */ /* 0x000fe20000011602 */
[----:B------:R-:W4:Y:S01]  /*46ff0*/  LDCU UR46, c[0x0][0x398] ;  /* 0x00007300ff2e77ac */ /* 0x000f220008000800 */
[----:B------:R-:W0:Y:S01]  /*47000*/  LDCU UR48, c[0x0][0x39c] ;  /* 0x00007380ff3077ac */ /* 0x000e220008000800 */
[----:B---3--:R-:W-:Y:S02]  /*47010*/  VIADD R0, R18, 0xe ;  /* 0x0000000e12007836 */ /* 0x008fe40000000000 */
[----:B------:R-:W-:-:S04]  /*47020*/  @P1 LOP3.LUT R24, R24, 0x200, RZ, 0xfc, !PT ;  /* 0x0000020018181812 */ /* 0x000fc800078efcff */
[----:B------:R-:W-:-:S04]  /*47030*/  LOP3.LUT R24, R24, 0xffffff7f, RZ, 0xc0, !PT ;  /* 0xffffff7f18187812 */ /* 0x000fc800078ec0ff */
[----:B------:R-:W-:Y:S02]  /*47040*/  @P0 LOP3.LUT R24, R24, 0x80, RZ, 0xfc, !PT ;  /* 0x0000008018180812 */ /* 0x000fe400078efcff */
[----:B-1----:R-:W-:Y:S02]  /*47050*/  ISETP.GE.AND P0, PT, R0, UR56, PT ;  /* 0x0000003800007c0c */ /* 0x002fe4000bf06270 */
[----:B------:R-:W-:Y:S02]  /*47060*/  LOP3.LUT R3, R4, 0xffff, RZ, 0xc0, !PT ;  /* 0x0000ffff04037812 */ /* 0x000fe400078ec0ff */
[----:B------:R-:W-:Y:S02]  /*47070*/  LOP3.LUT R2, R2, 0xffff, RZ, 0xc0, !PT ;  /* 0x0000ffff02027812 */ /* 0x000fe400078ec0ff */
[----:B------:R-:W-:Y:S02]  /*47080*/  LOP3.LUT R24, R24, 0xffffffbf, RZ, 0xc0, !PT ;  /* 0xffffffbf18187812 */ /* 0x000fe400078ec0ff */
[----:B------:R-:W-:-:S02]  /*47090*/  ISETP.LT.AND P1, PT, R29, UR41, !P0 ;  /* 0x000000291d007c0c */ /* 0x000fc4000c721270 */
[----:B------:R-:W-:Y:S02]  /*470a0*/  ISETP.LT.AND P0, PT, R27, UR55, !P0 ;  /* 0x000000371b007c0c */ /* 0x000fe4000c701270 */
[----:B------:R-:W-:Y:S01]  /*470b0*/  PRMT R0, R3, 0x3340, R2 ;  /* 0x0000334003007816 */ /* 0x000fe20000000002 */
[----:B------:R-:W-:Y:S01]  /*470c0*/  VIADD R2, R18, 0x32 ;  /* 0x0000003212027836 */ /* 0x000fe20000000000 */
[----:B------:R-:W1:Y:S01]  /*470d0*/  LDCU UR41, c[0x0][0x398] ;  /* 0x00007300ff2977ac */ /* 0x000e620008000800 */
[----:B------:R-:W3:Y:S01]  /*470e0*/  LDCU UR55, c[0x0][0x398] ;  /* 0x00007300ff3777ac */ /* 0x000ee20008000800 */
[----:B------:R-:W0:Y:S05]  /*470f0*/  LDCU UR56, c[0x0][0x398] ;  /* 0x00007300ff3877ac */ /* 0x000e2a0008000800 */
[----:B------:R-:W-:-:S04]  /*47100*/  @P1 LOP3.LUT R24, R24, 0x40, RZ, 0xfc, !PT ;  /* 0x0000004018181812 */ /* 0x000fc800078efcff */
[----:B------:R-:W-:Y:S01]  /*47110*/  LOP3.LUT R24, R24, 0xffffffdf, RZ, 0xc0, !PT ;  /* 0xffffffdf18187812 */ /* 0x000fe200078ec0ff */
[----:B------:R0:W-:Y:S03]  /*47120*/  STL [R1+0x180], R0 ;  /* 0x0001800001007387 */ /* 0x0001e60000100800 */
[----:B------:R-:W-:Y:S02]  /*47130*/  @P0 LOP3.LUT R24, R24, 0x20, RZ, 0xfc, !PT ;  /* 0x0000002018180812 */ /* 0x000fe400078efcff */
[----:B------:R-:W-:Y:S02]  /*47140*/  ISETP.GE.AND P0, PT, R2, UR44, PT ;  /* 0x0000002c02007c0c */ /* 0x000fe4000bf06270 */
[----:B------:R-:W-:Y:S01]  /*47150*/  LOP3.LUT R2, R25, 0xffff, RZ, 0xc0, !PT ;  /* 0x0000ffff19027812 */ /* 0x000fe200078ec0ff */
[----:B------:R-:W1:Y:S01]  /*47160*/  LDCU UR44, c[0x0][0x398] ;  /* 0x00007300ff2c77ac */ /* 0x000e620008000800 */
[----:B------:R-:W3:Y:S01]  /*47170*/  LDL.LU R25, [R1+0x16e4] ;  /* 0x0016e40001197983 */ /* 0x000ee20000300800 */
[----:B0-----:R-:W-:-:S02]  /*47180*/  ISETP.LT.AND P1, PT, R27, UR45, !P0 ;  /* 0x0000002d1b007c0c */ /* 0x001fc4000c721270 */
[----:B--2---:R-:W-:Y:S02]  /*47190*/  LOP3.LUT R4, R16, 0xffff, RZ, 0xc0, !PT ;  /* 0x0000ffff10047812 */ /* 0x004fe400078ec0ff */
[----:B------:R-:W-:Y:S01]  /*471a0*/  LOP3.LUT R3, R15, 0xffff, RZ, 0xc0, !PT ;  /* 0x0000ffff0f037812 */ /* 0x000fe200078ec0ff */
[----:B------:R-:W2:Y:S04]  /*471b0*/  LDL.LU R16, [R1+0x131c] ;  /* 0x00131c0001107983 */ /* 0x000ea80000300800 */
[----:B------:R-:W2:Y:S01]  /*471c0*/  LDL.LU R15, [R1+0x1288] ;  /* 0x00128800010f7983 */ /* 0x000ea20000300800 */
[----:B----4-:R-:W-:Y:S02]  /*471d0*/  ISETP.LT.AND P0, PT, R29, UR46, !P0 ;  /* 0x0000002e1d007c0c */ /* 0x010fe4000c701270 */
[----:B------:R-:W-:Y:S01]  /*471e0*/  LOP3.LUT R24, R24, 0xffffffef, RZ, 0xc0, !PT ;  /* 0xffffffef18187812 */ /* 0x000fe200078ec0ff */
[----:B------:R-:W-:Y:S01]  /*471f0*/  VIADD R0, R18, 0xf ;  /* 0x0000000f12007836 */ /* 0x000fe20000000000 */
[----:B------:R-:W-:-:S02]  /*47200*/  LOP3.LUT R12, R19, 0xffff, RZ, 0xc0, !PT ;  /* 0x0000ffff130c7812 */ /* 0x000fc400078ec0ff */
[----:B------:R-:W-:Y:S02]  /*47210*/  SHF.R.U32.HI R13, RZ, 0x8, R4 ;  /* 0x00000008ff0d7819 */ /* 0x000fe40000011604 */
[----:B------:R-:W-:Y:S01]  /*47220*/  @P1 LOP3.LUT R24, R24, 0x10, RZ, 0xfc, !PT ;  /* 0x0000001018181812 */ /* 0x000fe200078efcff */
[----:B------:R-:W0:Y:S01]  /*47230*/  LDCU UR46, c[0x0][0x39c] ;  /* 0x00007380ff2e77ac */ /* 0x000e220008000800 */
[----:B------:R-:W4:Y:S02]  /*47240*/  LDCU UR45, c[0x0][0x39c] ;  /* 0x00007380ff2d77ac */ /* 0x000f240008000800 */
[----:B------:R-:W-:-:S04]  /*47250*/  LOP3.LUT R24, R24, 0xfffffffb, RZ, 0xc0, !PT ;  /* 0xfffffffb18187812 */ /* 0x000fc800078ec0ff */
[----:B------:R-:W-:Y:S02]  /*47260*/  @P0 LOP3.LUT R24, R24, 0x4, RZ, 0xfc, !PT ;  /* 0x0000000418180812 */ /* 0x000fe400078efcff */
[----:B------:R-:W-:Y:S02]  /*47270*/  ISETP.GE.AND P0, PT, R0, UR58, PT ;  /* 0x0000003a00007c0c */ /* 0x000fe4000bf06270 */
[----:B------:R-:W-:Y:S02]  /*47280*/  PRMT R0, R4, 0x3340, R2 ;  /* 0x0000334004007816 */ /* 0x000fe40000000002 */
[----:B------:R-:W-:Y:S02]  /*47290*/  PRMT R5, R12, 0x3340, R3 ;  /* 0x000033400c057816 */ /* 0x000fe40000000003 */
[----:B------:R-:W-:Y:S02]  /*472a0*/  LOP3.LUT R24, R24, 0xfffffff7, RZ, 0xc0, !PT ;  /* 0xfffffff718187812 */ /* 0x000fe400078ec0ff */
[----:B-1----:R-:W-:-:S02]  /*472b0*/  ISETP.LT.AND P1, PT, R29, UR41, !P0 ;  /* 0x000000291d007c0c */ /* 0x002fc4000c721270 */
[----:B---3--:R-:W-:Y:S01]  /*472c0*/  ISETP.LT.AND P0, PT, R27, UR55, !P0 ;  /* 0x000000371b007c0c */ /* 0x008fe2000c701270 */
[----:B------:R1:W-:Y:S04]  /*472d0*/  STL [R1+0x1338], R0 ;  /* 0x0013380001007387 */ /* 0x0003e80000100800 */
[----:B------:R3:W-:Y:S01]  /*472e0*/  STL [R1+0x1334], R5 ;  /* 0x0013340501007387 */ /* 0x0007e20000100800 */
[----:B------:R-:W-:Y:S02]  /*472f0*/  SHF.R.U32.HI R4, RZ, 0x8, R12 ;  /* 0x00000008ff047819 */ /* 0x000fe4000001160c */
[----:B------:R-:W-:Y:S01]  /*47300*/  SHF.R.U32.HI R3, RZ, 0x8, R3 ;  /* 0x00000008ff037819 */ /* 0x000fe20000011603 */
[----:B------:R-:W0:Y:S01]  /*47310*/  LDCU UR58, c[0x0][0x39c] ;  /* 0x00007380ff3a77ac */ /* 0x000e220008000800 */
[----:B------:R-:W0:Y:S01]  /*47320*/  LDCU UR41, c[0x0][0x398] ;  /* 0x00007300ff2977ac */ /* 0x000e220008000800 */
[----:B------:R-:W0:Y:S01]  /*47330*/  LDCU UR55, c[0x0][0x398] ;  /* 0x00007300ff3777ac */ /* 0x000e220008000800 */
[----:B-1----:R-:W-:-:S02]  /*47340*/  SHF.R.U32.HI R0, RZ, 0x8, R2 ;  /* 0x00000008ff007819 */ /* 0x002fc40000011602 */
[----:B------:R-:W-:Y:S02]  /*47350*/  LOP3.LUT R2, R13, 0xffff, RZ, 0xc0, !PT ;  /* 0x0000ffff0d027812 */ /* 0x000fe400078ec0ff */
[----:B------:R-:W-:Y:S02]  /*47360*/  @P1 LOP3.LUT R24, R24, 0x8, RZ, 0xfc, !PT ;  /* 0x0000000818181812 */ /* 0x000fe400078efcff */
[----:B------:R-:W-:Y:S02]  /*47370*/  LOP3.LUT R0, R0, 0xffff, RZ, 0xc0, !PT ;  /* 0x0000ffff00007812 */ /* 0x000fe400078ec0ff */
[----:B------:R-:W-:Y:S02]  /*47380*/  LOP3.LUT R24, R24, 0xfffffffe, RZ, 0xc0, !PT ;  /* 0xfffffffe18187812 */ /* 0x000fe400078ec0ff */
[----:B---3--:R-:W-:Y:S01]  /*47390*/  PRMT R5, R2, 0x3340, R0 ;  /* 0x0000334002057816 */ /* 0x008fe20000000000 */
[----:B------:R-:W-:Y:S01]  /*473a0*/  VIADD R0, R18, 0x31 ;  /* 0x0000003112007836 */ /* 0x000fe20000000000 */
[----:B------:R-:W-:-:S04]  /*473b0*/  @P0 LOP3.LUT R24, R24, 0x1, RZ, 0xfc, !PT ;  /* 0x0000000118180812 */ /* 0x000fc800078efcff */
[----:B------:R-:W-:Y:S02]  /*473c0*/  ISETP.GE.AND P0, PT, R0, UR42, PT ;  /* 0x0000002a00007c0c */ /* 0x000fe4000bf06270 */
[----:B------:R-:W-:Y:S02]  /*473d0*/  LOP3.LUT R4, R4, 0xffff, RZ, 0xc0, !PT ;  /* 0x0000ffff04047812 */ /* 0x000fe400078ec0ff */
[----:B------:R-:W-:Y:S02]  /*473e0*/  LOP3.LUT R3, R3, 0xffff, RZ, 0xc0, !PT ;  /* 0x0000ffff03037812 */ /* 0x000fe400078ec0ff */
[----:B------:R-:W-:Y:S02]  /*473f0*/  LOP3.LUT R24, R24, 0xfffffffd, RZ, 0xc0, !PT ;  /* 0xfffffffd18187812 */ /* 0x000fe400078ec0ff */
[----:B------:R-:W-:Y:S01]  /*47400*/  ISETP.LT.AND P1, PT, R27, UR44, !P0 ;  /* 0x0000002c1b007c0c */ /* 0x000fe2000c721270 */
[----:B------:R-:W-:Y:S01]  /*47410*/  STL [R1+0x17c], R5 ;  /* 0x00017c0501007387 */ /* 0x000fe20000100800 */
[----:B------:R-:W-:-:S02]  /*47420*/  PRMT R2, R4, 0x3340, R3 ;  /* 0x0000334004027816 */ /* 0x000fc40000000003 */
[----:B------:R-:W-:Y:S02]  /*47430*/  ISETP.LT.AND P0, PT, R29, UR56, !P0 ;  /* 0x000000381d007c0c */ /* 0x000fe4000c701270 */
[----:B------:R-:W-:Y:S01]  /*47440*/  LOP3.LUT R25, R25, 0x7fffffff, RZ, 0xc0, !PT ;  /* 0x7fffffff19197812 */ /* 0x000fe200078ec0ff */
[----:B------:R-:W1:Y:S01]  /*47450*/  LDCU UR56, c[0x0][0x398] ;  /* 0x00007300ff3877ac */ /* 0x000e620008000800 */
[----:B------:R-:W3:Y:S01]  /*47460*/  LDCU UR44, c[0x0][0x39c] ;  /* 0x00007380ff2c77ac */ /* 0x000ee20008000800 */
[----:B------:R-:W-:Y:S01]  /*47470*/  STL [R1+0x178], R2 ;  /* 0x0001780201007387 */ /* 0x000fe20000100800 */
[----:B------:R-:W0:Y:S03]  /*47480*/  LDCU UR42, c[0x0][0x39c] ;  /* 0x00007380ff2a77ac */ /* 0x000e260008000800 */
[----:B------:R-:W-:-:S05]  /*47490*/  @P1 LOP3.LUT R24, R24, 0x2, RZ, 0xfc, !PT ;  /* 0x0000000218181812 */ /* 0x000fca00078efcff */
[----:B------:R0:W-:Y:S01]  /*474a0*/  STL [R1+0x1630], R24 ;  /* 0x0016301801007387 */ /* 0x0001e20000100800 */
[----:B------:R-:W-:-:S03]  /*474b0*/  @P0 LOP3.LUT R25, R25, 0x80000000, RZ, 0xfc, !PT ;  /* 0x8000000019190812 */ /* 0x000fc600078efcff */
[----:B------:R-:W3:Y:S01]  /*474c0*/  LDL.LU R19, [R1+0x1314] ;  /* 0x0013140001137983 */ /* 0x000ee20000300800 */
[----:B0-----:R-:W-:-:S03]  /*474d0*/  IMAD.MOV.U32 R24, RZ, RZ, R18 ;  /* 0x000000ffff187224 */ /* 0x001fc600078e0012 */
[----:B------:R-:W3:Y:S01]  /*474e0*/  LDL.LU R18, [R1+0x1310] ;  /* 0x0013100001127983 */ /* 0x000ee20000300800 */
[----:B------:R-:W-:-:S05]  /*474f0*/  VIADD R0, R24, 0x10 ;  /* 0x0000001018007836 */ /* 0x000fca0000000000 */
[----:B------:R-:W-:Y:S02]  /*47500*/  ISETP.GE.AND P0, PT, R0, UR58, PT ;  /* 0x0000003a00007c0c */ /* 0x000fe4000bf06270 */
[----:B--2---:R-:W-:Y:S02]  /*47510*/  LOP3.LUT R3, R16, 0xffff, RZ, 0xc0, !PT ;  /* 0x0000ffff10037812 */ /* 0x004fe400078ec0ff */
[----:B------:R-:W-:Y:S02]  /*47520*/  LOP3.LUT R2, R15, 0xffff, RZ, 0xc0, !PT ;  /* 0x0000ffff0f027812 */ /* 0x000fe400078ec0ff */
[----:B------:R-:W-:Y:S01]  /*47530*/  LOP3.LUT R25, R25, 0xbfffffff, RZ, 0xc0, !PT ;  /* 0xbfffffff19197812 */ /* 0x000fe200078ec0ff */
[----:B------:R-:W0:Y:S01]  /*47540*/  LDCU UR58, c[0x0][0x398] ;  /* 0x00007300ff3a77ac */ /* 0x000e220008000800 */
[----:B------:R-:W-:-:S05]  /*47550*/  PRMT R0, R3, 0x3340, R2 ;  /* 0x0000334003007816 */ /* 0x000fca0000000002 */
[----:B------:R2:W-:Y:S04]  /*47560*/  STL [R1+0x132c], R0 ;  /* 0x00132c0001007387 */ /* 0x0005e80000100800 */
[----:B------:R-:W3:Y:S04]  /*47570*/  LDL.LU R16, [R1+0x1260] ;  /* 0x0012600001107983 */ /* 0x000ee80000300800 */
[----:B------:R-:W4:Y:S01]  /*47580*/  LDL.LU R15, [R1+0x125c] ;  /* 0x00125c00010f7983 */ /* 0x000f220000300800 */
[----:B------:R-:W-:Y:S02]  /*47590*/  ISETP.LT.AND P1, PT, R29, UR41, !P0 ;  /* 0x000000291d007c0c */ /* 0x000fe4000c721270 */
[----:B------:R-:W-:-:S02]  /*475a0*/  ISETP.LT.AND P0, PT, R27, UR55, !P0 ;  /* 0x000000371b007c0c */ /* 0x000fc4000c701270 */
[----:B------:R-:W-:Y:S02]  /*475b0*/  SHF.R.U32.HI R4, RZ, 0x8, R3 ;  /* 0x00000008ff047819 */ /* 0x000fe40000011603 */
[----:B------:R-:W-:Y:S01]  /*475c0*/  SHF.R.U32.HI R2, RZ, 0x8, R2 ;  /* 0x00000008ff027819 */ /* 0x000fe20000011602 */
[----:B------:R-:W0:Y:S01]  /*475d0*/  LDCU UR55, c[0x0][0x398] ;  /* 0x00007300ff3777ac */ /* 0x000e220008000800 */
[----:B------:R-:W0:Y:S01]  /*475e0*/  LDCU UR41, c[0x0][0x39c] ;  /* 0x00007380ff2977ac */ /* 0x000e220008000800 */
[----:B--2---:R-:W-:-:S04]  /*475f0*/  VIADD R0, R24, 0x30 ;  /* 0x0000003018007836 */ /* 0x004fc80000000000 */
[----:B------:R-:W-:-:S04]  /*47600*/  @P1 LOP3.LUT R25, R25, 0x40000000, RZ, 0xfc, !PT ;  /* 0x4000000019191812 */ /* 0x000fc800078efcff */
[----:B------:R-:W-:-:S04]  /*47610*/  LOP3.LUT R25, R25, 0xdfffffff, RZ, 0xc0, !PT ;  /* 0xdfffffff19197812 */ /* 0x000fc800078ec0ff */
[----:B------:R-:W-:Y:S02]  /*47620*/  @P0 LOP3.LUT R25, R25, 0x20000000, RZ, 0xfc, !PT ;  /* 0x2000000019190812 */ /* 0x000fe400078efcff */
[----:B------:R-:W-:Y:S02]  /*47630*/  ISETP.GE.AND P0, PT, R0, UR40, PT ;  /* 0x0000002800007c0c */ /* 0x000fe4000bf06270 */
[----:B------:R-:W-:Y:S02]  /*47640*/  LOP3.LUT R3, R4, 0xffff, RZ, 0xc0, !PT ;  /* 0x0000ffff04037812 */ /* 0x000fe400078ec0ff */
[----:B------:R-:W-:Y:S02]  /*47650*/  LOP3.LUT R2, R2, 0xffff, RZ, 0xc0, !PT ;  /* 0x0000ffff02027812 */ /* 0x000fe400078ec0ff */
[----:B------:R-:W-:Y:S02]  /*47660*/  LOP3.LUT R25, R25, 0xefffffff, RZ, 0xc0, !PT ;  /* 0xefffffff19197812 */ /* 0x000fe400078ec0ff */
[----:B-1----:R-:W-:-:S02]  /*47670*/  ISETP.LT.AND P1, PT, R27, UR56, !P0 ;  /* 0x000000381b007c0c */ /* 0x002fc4000c721270 */
[----:B------:R-:W-:Y:S02]  /*47680*/  ISETP.LT.AND P0, PT, R29, UR57, !P0 ;  /* 0x000000391d007c0c */ /* 0x000fe4000c701270 */
[----:B------:R-:W-:Y:S01]  /*47690*/  PRMT R0, R3, 0x3340, R2 ;  /* 0x0000334003007816 */ /* 0x000fe20000000002 */
[----:B------:R-:W1:Y:S01]  /*476a0*/  LDCU UR56, c[0x0][0x398] ;  /* 0x00007300ff3877ac */ /* 0x000e620008000800 */
[----:B------:R-:W2:Y:S01]  /*476b0*/  LDCU UR57, c[0x0][0x398] ;  /* 0x00007300ff3977ac */ /* 0x000ea20008000800 */
[----:B------:R-:W0:Y:S02]  /*476c0*/  LDCU UR40, c[0x0][0x39c] ;  /* 0x00007380ff2877ac */ /* 0x000e240008000800 */
[----:B------:R1:W-:Y:S04]  /*476d0*/  STL [R1+0x174], R0 ;  /* 0x0001740001007387 */ /* 0x0003e80000100800 */
[----:B------:R-:W-:-:S04]  /*476e0*/  @P1 LOP3.LUT R25, R25, 0x10000000, RZ, 0xfc, !PT ;  /* 0x1000000019191812 */ /* 0x000fc800078efcff */
[----:B------:R-:W-:Y:S01]  /*476f0*/  LOP3.LUT R25, R25, 0xfbffffff, RZ, 0xc0, !PT ;  /* 0xfbffffff19197812 */ /* 0x000fe200078ec0ff */
[----:B-1----:R-:W-:-:S03]  /*47700*/  VIADD R0, R24, 0x11 ;  /* 0x0000001118007836 */ /* 0x002fc60000000000 */
[----:B------:R-:W-:Y:S02]  /*47710*/  @P0 LOP3.LUT R25, R25, 0x4000000, RZ, 0xfc, !PT ;  /* 0x0400000019190812 */ /* 0x000fe400078efcff */
[----:B------:R-:W-:Y:S01]  /*47720*/  ISETP.GE.AND P0, PT, R0, UR64, PT ;  /* 0x0000004000007c0c */ /* 0x000fe2000bf06270 */
[----:B------:R-:W-:Y:S01]  /*47730*/  VIADD R2, R24, 0x2f ;  /* 0x0000002f18027836 */ /* 0x000fe20000000000 */
[----:B------:R-:W-:Y:S01]  /*47740*/  LOP3.LUT R25, R25, 0xf7ffffff, RZ, 0xc0, !PT ;  /* 0xf7ffffff19197812 */ /* 0x000fe200078ec0ff */
[----:B------:R-:W1:Y:S01]  /*47750*/  LDCU UR64, c[0x0][0x39c] ;  /* 0x00007380ff4077ac */ /* 0x000e620008000800 */
[----:B0-----:R-:W-:Y:S02]  /*47760*/  ISETP.LT.AND P1, PT, R29, UR55, !P0 ;  /* 0x000000371d007c0c */ /* 0x001fe4000c721270 */
[----:B------:R-:W-:Y:S01]  /*47770*/  ISETP.LT.AND P0, PT, R27, UR58, !P0 ;  /* 0x0000003a1b007c0c */ /* 0x000fe2000c701270 */
[----:B------:R-:W0:Y:S01]  /*47780*/  LDCU UR58, c[0x0][0x398] ;  /* 0x00007300ff3a77ac */ /* 0x000e220008000800 */
[----:B------:R-:W0:Y:S01]  /*47790*/  LDCU UR55, c[0x0][0x39c] ;  /* 0x00007380ff3777ac */ /* 0x000e220008000800 */
[----:B---3--:R-:W-:-:S02]  /*477a0*/  LOP3.LUT R3, R16, 0xffff, RZ, 0xc0, !PT ;  /* 0x0000ffff10037812 */ /* 0x008fc400078ec0ff */
[----:B----4-:R-:W-:Y:S01]  /*477b0*/  LOP3.LUT R0, R15, 0xffff, RZ, 0xc0, !PT ;  /* 0x0000ffff0f007812 */ /* 0x010fe200078ec0ff */
[----:B------:R-:W3:Y:S04]  /*477c0*/  LDL.LU R16, [R1+0x12d4] ;  /* 0x0012d40001107983 */ /* 0x000ee80000300800 */
[----:B------:R-:W4:Y:S01]  /*477d0*/  LDL.LU R15, [R1+0x121c] ;  /* 0x00121c00010f7983 */ /* 0x000f220000300800 */
        /* <DEDUP_REMOVED lines=8> */
[----:B------:R-:W-:Y:S02]  /*47860*/  SHF.R.U32.HI R2, RZ, 0x8, R12 ;  /* 0x00000008ff027819 */ /* 0x000fe4000001160c */
[--C-:B------:R-:W-:Y:S02]  /*47870*/  PRMT R5, R12, 0x3340, R3.reuse ;  /* 0x000033400c057816 */ /* 0x100fe40000000003 */
[----:B--2---:R-:W-:Y:S02]  /*47880*/  ISETP.LT.AND P0, PT, R29, UR57, !P0 ;  /* 0x000000391d007c0c */ /* 0x004fe4000c701270 */
[----:B------:R-:W-:Y:S02]  /*47890*/  SHF.R.U32.HI R12, RZ, 0x8, R3 ;  /* 0x00000008ff0c7819 */ /* 0x000fe40000011603 */
[----:B------:R-:W-:Y:S02]  /*478a0*/  SHF.R.U32.HI R13, RZ, 0x8, R4 ;  /* 0x00000008ff0d7819 */ /* 0x000fe40000011604 */
[----:B------:R-:W-:-:S02]  /*478b0*/  PRMT R4, R4, 0x3340, R0 ;  /* 0x0000334004047816 */ /* 0x000fc40000000000 */
[----:B------:R-:W-:Y:S02]  /*478c0*/  SHF.R.U32.HI R3, RZ, 0x8, R0 ;  /* 0x00000008ff037819 */ /* 0x000fe40000011600 */
[----:B------:R-:W-:Y:S02]  /*478d0*/  LOP3.LUT R2, R2, 0xffff, RZ, 0xc0, !PT ;  /* 0x0000ffff02027812 */ /* 0x000fe400078ec0ff */
[----:B------:R-:W-:Y:S01]  /*478e0*/  LOP3.LUT R0, R12, 0xffff, RZ, 0xc0, !PT ;  /* 0x0000ffff0c007812 */ /* 0x000fe200078ec0ff */
[----:B------:R-:W2:Y:S01]  /*478f0*/  LDCU UR56, c[0x0][0x398] ;  /* 0x00007300ff3877ac */ /* 0x000ea20008000800 */
[----:B------:R-:W0:Y:S01]  /*47900*/  LDCU UR26, c[0x0][0x39c] ;  /* 0x00007380ff1a77ac */ /* 0x000e220008000800 */
[----:B------:R-:W-:Y:S02]  /*47910*/  @P1 LOP3.LUT R25, R25, 0x2000000, RZ, 0xfc, !PT ;  /* 0x0200000019191812 */ /* 0x000fe400078efcff */
[----:B------:R-:W-:Y:S01]  /*47920*/  PRMT R2, R2, 0x3340, R0 ;  /* 0x0000334002027816 */ /* 0x000fe20000000000 */
[----:B------:R-:W-:Y:S01]  /*47930*/  VIADD R0, R24, 0x12 ;  /* 0x0000001218007836 */ /* 0x000fe20000000000 */
[----:B------:R-:W-:Y:S01]  /*47940*/  STL [R1+0x1320], R5 ;  /* 0x0013200501007387 */ /* 0x000fe20000100800 */
[----:B------:R-:W-:Y:S01]  /*47950*/  LOP3.LUT R25, R25, 0xff7fffff, RZ, 0xc0, !PT ;  /* 0xff7fffff19197812 */ /* 0x000fe200078ec0ff */
[----:B------:R-:W2:Y:S03]  /*47960*/  LDCU UR57, c[0x0][0x398] ;  /* 0x00007300ff3977ac */ /* 0x000ea60008000800 */
[----:B------:R-:W-:-:S02]  /*47970*/  @P0 LOP3.LUT R25, R25, 0x800000, RZ, 0xfc, !PT ;  /* 0x0080000019190812 */ /* 0x000fc400078efcff */
[----:B-1----:R-:W-:Y:S01]  /*47980*/  ISETP.GE.AND P0, PT, R0, UR64, PT ;  /* 0x0000004000007c0c */ /* 0x002fe2000bf06270 */
[----:B------:R1:W-:Y:S01]  /*47990*/  STL [R1+0x131c], R4 ;  /* 0x00131c0401007387 */ /* 0x0003e20000100800 */
[----:B------:R-:W-:Y:S02]  /*479a0*/  LOP3.LUT R3, R3, 0xffff, RZ, 0xc0, !PT ;  /* 0x0000ffff03037812 */ /* 0x000fe400078ec0ff */
[----:B------:R-:W-:Y:S02]  /*479b0*/  LOP3.LUT R25, R25, 0xffbfffff, RZ, 0xc0, !PT ;  /* 0xffbfffff19197812 */ /* 0x000fe400078ec0ff */
[----:B0-----:R-:W-:Y:S02]  /*479c0*/  ISETP.LT.AND P1, PT, R29, UR58, !P0 ;  /* 0x0000003a1d007c0c */ /* 0x001fe4000c721270 */
[----:B------:R-:W-:Y:S01]  /*479d0*/  ISETP.LT.AND P0, PT, R27, UR59, !P0 ;  /* 0x0000003b1b007c0c */ /* 0x000fe2000c701270 */
[----:B------:R0:W-:Y:S01]  /*479e0*/  STL [R1+0x170], R2 ;  /* 0x0001700201007387 */ /* 0x0001e20000100800 */
[----:B------:R-:W-:Y:S01]  /*479f0*/  VIADD R0, R24, 0x2e ;  /* 0x0000002e18007836 */ /* 0x000fe20000000000 */
[----:B------:R-:W2:Y:S01]  /*47a00*/  LDCU UR64, c[0x0][0x39c] ;  /* 0x00007380ff4077ac */ /* 0x000ea20008000800 */
[----:B------:R-:W2:Y:S01]  /*47a10*/  LDCU UR58, c[0x0][0x398] ;  /* 0x00007300ff3a77ac */ /* 0x000ea20008000800 */
[----:B------:R-:W2:Y:S01]  /*47a20*/  LDCU UR59, c[0x0][0x398] ;  /* 0x00007300ff3b77ac */ /* 0x000ea20008000800 */
[----:B-1----:R-:W-:-:S04]  /*47a30*/  LOP3.LUT R4, R13, 0xffff, RZ, 0xc0, !PT ;  /* 0x0000ffff0d047812 */ /* 0x002fc800078ec0ff */
[----:B0-----:R-:W-:Y:S02]  /*47a40*/  PRMT R2, R4, 0x3340, R3 ;  /* 0x0000334004027816 */ /* 0x001fe40000000003 */
[----:B------:R-:W-:-:S04]  /*47a50*/  @P1 LOP3.LUT R25, R25, 0x400000, RZ, 0xfc, !PT ;  /* 0x0040000019191812 */ /* 0x000fc800078efcff */
[----:B------:R-:W-:Y:S01]  /*47a60*/  LOP3.LUT R25, R25, 0xffdfffff, RZ, 0xc0, !PT ;  /* 0xffdfffff19197812 */ /* 0x000fe200078ec0ff */
[----:B------:R4:W-:Y:S04]  /*47a70*/  STL [R1+0x16c], R2 ;  /* 0x00016c0201007387 */ /* 0x0009e80000100800 */
[----:B------:R-:W2:Y:S01]  /*47a80*/  LDL.LU R18, [R1+0x133c] ;  /* 0x00133c0001127983 */ /* 0x000ea20000300800 */
[----:B------:R-:W-:Y:S02]  /*47a90*/  @P0 LOP3.LUT R25, R25, 0x200000, RZ, 0xfc, !PT ;  /* 0x0020000019190812 */ /* 0x000fe400078efcff */
[----:B------:R-:W-:Y:S01]  /*47aa0*/  ISETP.GE.AND P0, PT, R0, UR25, PT ;  /* 0x0000001900007c0c */ /* 0x000fe2000bf06270 */
[----:B------:R-:W0:Y:S01]  /*47ab0*/  LDCU UR25, c[0x0][0x39c] ;  /* 0x00007380ff1977ac */ /* 0x000e220008000800 */
[----:B---3--:R-:W-:-:S02]  /*47ac0*/  LOP3.LUT R3, R16, 0xffff, RZ, 0xc0, !PT ;  /* 0x0000ffff10037812 */ /* 0x008fc400078ec0ff */
[----:B----4-:R-:W-:Y:S01]  /*47ad0*/  LOP3.LUT R2, R15, 0xffff, RZ, 0xc0, !PT ;  /* 0x0000ffff0f027812 */ /* 0x010fe200078ec0ff */
[----:B------:R-:W3:Y:S03]  /*47ae0*/  LDL.LU R16, [R1+0x12cc] ;  /* 0x0012cc0001107983 */ /* 0x000ee60000300800 */
[----:B------:R-:W-:-:S05]  /*47af0*/  PRMT R0, R3, 0x3340, R2 ;  /* 0x0000334003007816 */ /* 0x000fca0000000002 */
[----:B------:R1:W-:Y:S04]  /*47b00*/  STL [R1+0x1314], R0 ;  /* 0x0013140001007387 */ /* 0x0003e80000100800 */
[----:B------:R-:W4:Y:S01]  /*47b10*/  LDL.LU R15, [R1+0x1294] ;  /* 0x00129400010f7983 */ /* 0x000f220000300800 */
[----:B--2---:R-:W-:Y:S02]  /*47b20*/  ISETP.LT.AND P1, PT, R27, UR56, !P0 ;  /* 0x000000381b007c0c */ /* 0x004fe4000c721270 */
[----:B------:R-:W-:Y:S02]  /*47b30*/  ISETP.LT.AND P0, PT, R29, UR57, !P0 ;  /* 0x000000391d007c0c */ /* 0x000fe4000c701270 */
[----:B------:R-:W-:Y:S02]  /*47b40*/  LOP3.LUT R25, R25, 0xffefffff, RZ, 0xc0, !PT ;  /* 0xffefffff19197812 */ /* 0x000fe400078ec0ff */
[----:B------:R-:W-:-:S02]  /*47b50*/  SHF.R.U32.HI R4, RZ, 0x8, R3 ;  /* 0x00000008ff047819 */ /* 0x000fc40000011603 */
[----:B------:R-:W-:Y:S01]  /*47b60*/  SHF.R.U32.HI R2, RZ, 0x8, R2 ;  /* 0x00000008ff027819 */ /* 0x000fe20000011602 */
[----:B------:R-:W2:Y:S01]  /*47b70*/  LDCU UR57, c[0x0][0x398] ;  /* 0x00007300ff3977ac */ /* 0x000ea20008000800 */
[----:B------:R-:W0:Y:S01]  /*47b80*/  LDCU UR56, c[0x0][0x39c] ;  /* 0x00007380ff3877ac */ /* 0x000e220008000800 */
[----:B-1----:R-:W-:Y:S02]  /*47b90*/  VIADD R0, R24, 0x13 ;  /* 0x0000001318007836 */ /* 0x002fe40000000000 */
        /* <DEDUP_REMOVED lines=12> */
[----:B------:R-:W0:Y:S01]  /*47c60*/  LDCU UR58, c[0x0][0x398] ;  /* 0x00007300ff3a77ac */ /* 0x000e220008000800 */
[----:B------:R-:W0:Y:S05]  /*47c70*/  LDCU UR59, c[0x0][0x398] ;  /* 0x00007300ff3b77ac */ /* 0x000e2a0008000800 */
[----:B------:R-:W-:-:S04]  /*47c80*/  @P1 LOP3.LUT R25, R25, 0x80000, RZ, 0xfc, !PT ;  /* 0x0008000019191812 */ /* 0x000fc800078efcff */
[----:B------:R-:W-:Y:S01]  /*47c90*/  LOP3.LUT R25, R25, 0xfffeffff, RZ, 0xc0, !PT ;  /* 0xfffeffff19197812 */ /* 0x000fe200078ec0ff */
[----:B------:R0:W-:Y:S03]  /*47ca0*/  STL [R1+0x168], R0 ;  /* 0x0001680001007387 */ /* 0x0001e60000100800 */
[----:B------:R-:W-:Y:S02]  /*47cb0*/  @P0 LOP3.LUT R25, R25, 0x10000, RZ, 0xfc, !PT ;  /* 0x0001000019190812 */ /* 0x000fe400078efcff */
[----:B------:R-:W-:Y:S02]  /*47cc0*/  ISETP.GE.AND P0, PT, R2, UR24, PT ;  /* 0x0000001802007c0c */ /* 0x000fe4000bf06270 */
[----:B------:R-:W-:Y:S02]  /*47cd0*/  LOP3.LUT R2, R26, 0xffff, RZ, 0xc0, !PT ;  /* 0x0000ffff1a027812 */ /* 0x000fe400078ec0ff */
[----:B------:R-:W-:Y:S01]  /*47ce0*/  LOP3.LUT R12, R18, 0xffff, RZ, 0xc0, !PT ;  /* 0x0000ffff120c7812 */ /* 0x000fe200078ec0ff */
[----:B------:R-:W4:Y:S01]  /*47cf0*/  LDL.LU R26, [R1+0x16e0] ;  /* 0x0016e000011a7983 */ /* 0x000f220000300800 */
[----:B--2---:R-:W-:-:S02]  /*47d00*/  ISETP.LT.AND P1, PT, R27, UR57, !P0 ;  /* 0x000000391b007c0c */ /* 0x004fc4000c721270 */
[----:B---3--:R-:W-:Y:S02]  /*47d10*/  LOP3.LUT R4, R16, 0xffff, RZ, 0xc0, !PT ;  /* 0x0000ffff10047812 */ /* 0x008fe400078ec0ff */
[----:B----4-:R-:W-:Y:S01]  /*47d20*/  LOP3.LUT R3, R15, 0xffff, RZ, 0xc0, !PT ;  /* 0x0000ffff0f037812 */ /* 0x010fe200078ec0ff */
[----:B------:R-:W2:Y:S04]  /*47d30*/  LDL.LU R16, [R1+0x1344] ;  /* 0x0013440001107983 */ /* 0x000ea80000300800 */
[----:B------:R-:W3:Y:S01]  /*47d40*/  LDL.LU R15, [R1+0x12a0] ;  /* 0x0012a000010f7983 */ /* 0x000ee20000300800 */
[----:B------:R-:W-:Y:S02]  /*47d50*/  ISETP.LT.AND P0, PT, R29, UR60, !P0 ;  /* 0x0000003c1d007c0c */ /* 0x000fe4000c701270 */
[----:B------:R-:W-:Y:S01]  /*47d60*/  LOP3.LUT R25, R25, 0xfffdffff, RZ, 0xc0, !PT ;  /* 0xfffdffff19197812 */ /* 0x000fe200078ec0ff */
[----:B0-----:R-:W-:Y:S01]  /*47d70*/  VIADD R0, R24, 0x14 ;  /* 0x0000001418007836 */ /* 0x001fe20000000000 */
[----:B------:R-:W0:Y:S01]  /*47d80*/  LDCU UR60, c[0x0][0x398] ;  /* 0x00007300ff3c77ac */ /* 0x000e220008000800 */
[----:B------:R-:W4:Y:S01]  /*47d90*/  LDCU UR57, c[0x0][0x39c] ;  /* 0x00007380ff3977ac */ /* 0x000f220008000800 */
[----:B------:R-:W-:Y:S01]  /*47da0*/  @P1 LOP3.LUT R25, R25, 0x20000, RZ, 0xfc, !PT ;  /* 0x0002000019191812 */ /* 0x000fe200078efcff */
[----:B------:R-:W0:Y:S03]  /*47db0*/  LDCU UR24, c[0x0][0x39c] ;  /* 0x00007380ff1877ac */ /* 0x000e260008000800 */
[----:B------:R-:W-:-:S04]  /*47dc0*/  LOP3.LUT R25, R25, 0xffff7fff, RZ, 0xc0, !PT ;  /* 0xffff7fff19197812 */ /* 0x000fc800078ec0ff */
[----:B------:R-:W-:Y:S02]  /*47dd0*/  @P0 LOP3.LUT R25, R25, 0x8000, RZ, 0xfc, !PT ;  /* 0x0000800019190812 */ /* 0x000fe400078efcff */
[----:B-1----:R-:W-:Y:S02]  /*47de0*/  ISETP.GE.AND P0, PT, R0, UR64, PT ;  /* 0x0000004000007c0c */ /* 0x002fe4000bf06270 */
[----:B------:R-:W-:Y:S02]  /*47df0*/  PRMT R0, R4, 0x3340, R2 ;  /* 0x0000334004007816 */ /* 0x000fe40000000002 */
[----:B------:R-:W-:Y:S02]  /*47e00*/  SHF.R.U32.HI R13, RZ, 0x8, R4 ;  /* 0x00000008ff0d7819 */ /* 0x000fe40000011604 */
[----:B------:R-:W-:Y:S02]  /*47e10*/  LOP3.LUT R25, R25, 0xffffbfff, RZ, 0xc0, !PT ;  /* 0xffffbfff19197812 */ /* 0x000fe400078ec0ff */
[----:B------:R-:W-:-:S02]  /*47e20*/  ISETP.LT.AND P1, PT, R29, UR58, !P0 ;  /* 0x0000003a1d007c0c */ /* 0x000fc4000c721270 */
[----:B------:R-:W-:Y:S01]  /*47e30*/  ISETP.LT.AND P0, PT, R27, UR59, !P0 ;  /* 0x0000003b1b007c0c */ /* 0x000fe2000c701270 */
[----:B------:R1:W-:Y:S01]  /*47e40*/  STL [R1+0x1354], R0 ;  /* 0x0013540001007387 */ /* 0x0003e20000100800 */
[----:B------:R-:W-:Y:S01]  /*47e50*/  PRMT R5, R12, 0x3340, R3 ;  /* 0x000033400c057816 */ /* 0x000fe20000000003 */
[----:B------:R-:W0:Y:S01]  /*47e60*/  LDCU UR64, c[0x0][0x39c] ;  /* 0x00007380ff4077ac */ /* 0x000e220008000800 */
[----:B------:R-:W-:Y:S01]  /*47e70*/  SHF.R.U32.HI R4, RZ, 0x8, R12 ;  /* 0x00000008ff047819 */ /* 0x000fe2000001160c */
[----:B------:R-:W0:Y:S01]  /*47e80*/  LDCU UR59, c[0x0][0x398] ;  /* 0x00007300ff3b77ac */ /* 0x000e220008000800 */
[----:B------:R-:W0:Y:S01]  /*47e90*/  LDCU UR58, c[0x0][0x39c] ;  /* 0x00007380ff3a77ac */ /* 0x000e220008000800 */
[----:B-1----:R-:W-:Y:S02]  /*47ea0*/  SHF.R.U32.HI R0, RZ, 0x8, R2 ;  /* 0x00000008ff007819 */ /* 0x002fe40000011602 */
[----:B------:R-:W-:Y:S02]  /*47eb0*/  LOP3.LUT R2, R13, 0xffff, RZ, 0xc0, !PT ;  /* 0x0000ffff0d027812 */ /* 0x000fe400078ec0ff */
[----:B------:R-:W-:-:S02]  /*47ec0*/  @P1 LOP3.LUT R25, R25, 0x4000, RZ, 0xfc, !PT ;  /* 0x0000400019191812 */ /* 0x000fc400078efcff */
[----:B------:R-:W-:Y:S01]  /*47ed0*/  LOP3.LUT R0, R0, 0xffff, RZ, 0xc0, !PT ;  /* 0x0000ffff00007812 */ /* 0x000fe200078ec0ff */
[----:B------:R1:W-:Y:S01]  /*47ee0*/  STL [R1+0x1350], R5 ;  /* 0x0013500501007387 */ /* 0x0003e20000100800 */
[----:B------:R-:W-:-:S04]  /*47ef0*/  LOP3.LUT R25, R25, 0xffffdfff, RZ, 0xc0, !PT ;  /* 0xffffdfff19197812 */ /* 0x000fc800078ec0ff */
[----:B------:R-:W-:Y:S02]  /*47f00*/  @P0 LOP3.LUT R25, R25, 0x2000, RZ, 0xfc, !PT ;  /* 0x0000200019190812 */ /* 0x000fe400078efcff */
[----:B-1----:R-:W-:Y:S01]  /*47f10*/  PRMT R5, R2, 0x3340, R0 ;  /* 0x0000334002057816 */ /* 0x002fe20000000000 */
[----:B------:R-:W-:-:S05]  /*47f20*/  VIADD R0, R24, 0x2c ;  /* 0x0000002c18007836 */ /* 0x000fca0000000000 */
[----:B------:R-:W-:Y:S02]  /*47f30*/  ISETP.GE.AND P0, PT, R0, UR22, PT ;  /* 0x0000001600007c0c */ /* 0x000fe4000bf06270 */
[----:B------:R-:W-:Y:S02]  /*47f40*/  SHF.R.U32.HI R3, RZ, 0x8, R3 ;  /* 0x00000008ff037819 */ /* 0x000fe40000011603 */
[----:B------:R-:W-:Y:S02]  /*47f50*/  LOP3.LUT R4, R4, 0xffff, RZ, 0xc0, !PT ;  /* 0x0000ffff04047812 */ /* 0x000fe400078ec0ff */
[----:B------:R-:W-:Y:S02]  /*47f60*/  LOP3.LUT R25, R25, 0xffffefff, RZ, 0xc0, !PT ;  /* 0xffffefff19197812 */ /* 0x000fe400078ec0ff */
[----:B0-----:R-:W-:Y:S02]  /*47f70*/  ISETP.LT.AND P1, PT, R27, UR60, !P0 ;  /* 0x0000003c1b007c0c */ /* 0x001fe4000c721270 */
[----:B------:R-:W-:-:S02]  /*47f80*/  ISETP.LT.AND P0, PT, R29, UR61, !P0 ;  /* 0x0000003d1d007c0c */ /* 0x000fc4000c701270 */
[----:B------:R-:W-:Y:S01]  /*47f90*/  LOP3.LUT R3, R3, 0xffff, RZ, 0xc0, !PT ;  /* 0x0000ffff03037812 */ /* 0x000fe200078ec0ff */
[----:B------:R-:W-:Y:S01]  /*47fa0*/  STL [R1+0x124c], R5 ;  /* 0x00124c0501007387 */ /* 0x000fe20000100800 */
[----:B------:R-:W-:Y:S01]  /*47fb0*/  VIADD R0, R24, 0x15 ;  /* 0x0000001518007836 */ /* 0x000fe20000000000 */
[----:B------:R-:W0:Y:S01]  /*47fc0*/  LDCU UR60, c[0x0][0x398] ;  /* 0x00007300ff3c77ac */ /* 0x000e220008000800 */
[----:B------:R-:W-:Y:S01]  /*47fd0*/  PRMT R2, R4, 0x3340, R3 ;  /* 0x0000334004027816 */ /* 0x000fe20000000003 */
[----:B------:R-:W1:Y:S01]  /*47fe0*/  LDCU UR61, c[0x0][0x398] ;  /* 0x00007300ff3d77ac */ /* 0x000e620008000800 */
[----:B------:R-:W0:Y:S03]  /*47ff0*/  LDCU UR22, c[0x0][0x39c] ;  /* 0x00007380ff1677ac */ /* 0x000e260008000800 */
[----:B------:R-:W-:Y:S01]  /*48000*/  @P1 LOP3.LUT R25, R25, 0x1000, RZ, 0xfc, !PT ;  /* 0x0000100019191812 */ /* 0x000fe200078efcff */
[----:B------:R3:W-:Y:S04]  /*48010*/  STL [R1+0x1248], R2 ;  /* 0x0012480201007387 */ /* 0x0007e80000100800 */
[----:B------:R-:W4:Y:S04]  /*48020*/  LDL.LU R19, [R1+0x1328] ;  /* 0x0013280001137983 */ /* 0x000f280000300800 */
[----:B------:R-:W4:Y:S01]  /*48030*/  LDL.LU R18, [R1+0x12f8] ;  /* 0x0012f80001127983 */ /* 0x000f220000300800 */
[----:B------:R-:W-:-:S04]  /*48040*/  LOP3.LUT R25, R25, 0xfffffbff, RZ, 0xc0, !PT ;  /* 0xfffffbff19197812 */ /* 0x000fc800078ec0ff */
[----:B------:R-:W-:Y:S02]  /*48050*/  @P0 LOP3.LUT R25, R25, 0x400, RZ, 0xfc, !PT ;  /* 0x0000040019190812 */ /* 0x000fe400078efcff */
[----:B------:R-:W-:Y:S01]  /*48060*/  ISETP.GE.AND P0, PT, R0, UR64, PT ;  /* 0x0000004000007c0c */ /* 0x000fe2000bf06270 */
[----:B------:R-:W0:Y:S01]  /*48070*/  LDCU UR64, c[0x0][0x39c] ;  /* 0x00007380ff4077ac */ /* 0x000e220008000800 */
[----:B--2---:R-:W-:Y:S02]  /*48080*/  LOP3.LUT R3, R16, 0xffff, RZ, 0xc0, !PT ;  /* 0x0000ffff10037812 */ /* 0x004fe400078ec0ff */
[----:B---3--:R-:W-:-:S04]  /*48090*/  LOP3.LUT R2, R15, 0xffff, RZ, 0xc0, !PT ;  /* 0x0000ffff0f027812 */ /* 0x008fc800078ec0ff */
[----:B------:R-:W-:-:S05]  /*480a0*/  PRMT R0, R3, 0x3340, R2 ;  /* 0x0000334003007816 */ /* 0x000fca0000000002 */
[----:B------:R2:W-:Y:S04]  /*480b0*/  STL [R1+0x1344], R0 ;  /* 0x0013440001007387 */ /* 0x0005e80000100800 */
[----:B------:R-:W3:Y:S04]  /*480c0*/  LDL.LU R16, [R1+0x127c] ;  /* 0x00127c0001107983 */ /* 0x000ee80000300800 */
[----:B------:R-:W3:Y:S01]  /*480d0*/  LDL.LU R15, [R1+0x1244] ;  /* 0x00124400010f7983 */ /* 0x000ee20000300800 */
[----:B------:R-:W-:Y:S02]  /*480e0*/  ISETP.LT.AND P1, PT, R29, UR59, !P0 ;  /* 0x0000003b1d007c0c */ /* 0x000fe4000c721270 */
[----:B------:R-:W-:-:S02]  /*480f0*/  ISETP.LT.AND P0, PT, R27, UR62, !P0 ;  /* 0x0000003e1b007c0c */ /* 0x000fc4000c701270 */
[----:B------:R-:W-:Y:S02]  /*48100*/  LOP3.LUT R25, R25, 0xfffff7ff, RZ, 0xc0, !PT ;  /* 0xfffff7ff19197812 */ /* 0x000fe400078ec0ff */
[----:B------:R-:W-:Y:S02]  /*48110*/  SHF.R.U32.HI R4, RZ, 0x8, R3 ;  /* 0x00000008ff047819 */ /* 0x000fe40000011603 */
[----:B------:R-:W-:Y:S01]  /*48120*/  SHF.R.U32.HI R2, RZ, 0x8, R2 ;  /* 0x00000008ff027819 */ /* 0x000fe20000011602 */
[----:B------:R-:W0:Y:S01]  /*48130*/  LDCU UR62, c[0x0][0x398] ;  /* 0x00007300ff3e77ac */ /* 0x000e220008000800 */
[----:B------:R-:W0:Y:S01]  /*48140*/  LDCU UR59, c[0x0][0x39c] ;  /* 0x00007380ff3b77ac */ /* 0x000e220008000800 */
[----:B--2---:R-:W-:Y:S02]  /*48150*/  VIADD R0, R24, 0x2b ;  /* 0x0000002b18007836 */ /* 0x004fe40000000000 */
        /* <DEDUP_REMOVED lines=8> */
[----:B-1----:R-:W-:Y:S02]  /*481e0*/  ISETP.LT.AND P0, PT, R29, UR61, !P0 ;  /* 0x0000003d1d007c0c */ /* 0x002fe4000c701270 */
[----:B------:R-:W-:Y:S01]  /*481f0*/  PRMT R0, R3, 0x3340, R2 ;  /* 0x0000334003007816 */ /* 0x000fe20000000002 */
[----:B------:R-:W0:Y:S01]  /*48200*/  LDCU UR60, c[0x0][0x398] ;  /* 0x00007300ff3c77ac */ /* 0x000e220008000800 */
[----:B------:R-:W1:Y:S01]  /*48210*/  LDCU UR61, c[0x0][0x398] ;  /* 0x00007300ff3d77ac */ /* 0x000e620008000800 */
[----:B------:R-:W2:Y:S02]  /*48220*/  LDCU UR20, c[0x0][0x39c] ;  /* 0x00007380ff1477ac */ /* 0x000ea40008000800 */
[----:B------:R0:W-:Y:S04]  /*48230*/  STL [R1+0x1240], R0 ;  /* 0x0012400001007387 */ /* 0x0001e80000100800 */
[----:B------:R-:W-:-:S04]  /*48240*/  @P1 LOP3.LUT R25, R25, 0x200, RZ, 0xfc, !PT ;  /* 0x0000020019191812 */ /* 0x000fc800078efcff */
[----:B------:R-:W-:Y:S01]  /*48250*/  LOP3.LUT R25, R25, 0xffffff7f, RZ, 0xc0, !PT ;  /* 0xffffff7f19197812 */ /* 0x000fe200078ec0ff */
[----:B0-----:R-:W-:-:S03]  /*48260*/  VIADD R0, R24, 0x16 ;  /* 0x0000001618007836 */ /* 0x001fc60000000000 */
[----:B------:R-:W-:Y:S02]  /*48270*/  @P0 LOP3.LUT R25, R25, 0x80, RZ, 0xfc, !PT ;  /* 0x0000008019190812 */ /* 0x000fe400078efcff */
[----:B------:R-:W-:Y:S01]  /*48280*/  ISETP.GE.AND P0, PT, R0, UR64, PT ;  /* 0x0000004000007c0c */ /* 0x000fe2000bf06270 */
[----:B------:R-:W-:Y:S01]  /*48290*/  VIADD R2, R24, 0x2a ;  /* 0x0000002a18027836 */ /* 0x000fe20000000000 */
[----:B------:R-:W-:Y:S01]  /*482a0*/  LOP3.LUT R25, R25, 0xffffffbf, RZ, 0xc0, !PT ;  /* 0xffffffbf19197812 */ /* 0x000fe200078ec0ff */
[----:B------:R-:W0:Y:S01]  /*482b0*/  LDCU UR64, c[0x0][0x398] ;  /* 0x00007300ff4077ac */ /* 0x000e220008000800 */
[----:B------:R-:W-:Y:S02]  /*482c0*/  ISETP.LT.AND P1, PT, R29, UR62, !P0 ;  /* 0x0000003e1d007c0c */ /* 0x000fe4000c721270 */
[----:B------:R-:W-:Y:S01]  /*482d0*/  ISETP.LT.AND P0, PT, R27, UR63, !P0 ;  /* 0x0000003f1b007c0c */ /* 0x000fe2000c701270 */
[----:B------:R-:W0:Y:S01]  /*482e0*/  LDCU UR62, c[0x0][0x398] ;  /* 0x00007300ff3e77ac */ /* 0x000e220008000800 */
[----:B------:R-:W0:Y:S09]  /*482f0*/  LDCU UR63, c[0x0][0x398] ;  /* 0x00007300ff3f77ac */ /* 0x000e320008000800 */
[----:B------:R-:W-:-:S04]  /*48300*/  @P1 LOP3.LUT R25, R25, 0x40, RZ, 0xfc, !PT ;  /* 0x0000004019191812 */ /* 0x000fc800078efcff */
[----:B------:R-:W-:Y:S02]  /*48310*/  LOP3.LUT R25, R25, 0xffffffdf, RZ, 0xc0, !PT ;  /* 0xffffffdf19197812 */ /* 0x000fe400078ec0ff */
[----:B---3--:R-:W-:Y:S02]  /*48320*/  LOP3.LUT R0, R15, 0xffff, RZ, 0xc0, !PT ;  /* 0x0000ffff0f007812 */ /* 0x008fe400078ec0ff */
[----:B------:R-:W3:Y:S01]  /*48330*/  LDL.LU R15, [R1+0x130c] ;  /* 0x00130c00010f7983 */ /* 0x000ee20000300800 */
[----:B------:R-:W-:Y:S02]  /*48340*/  @P0 LOP3.LUT R25, R25, 0x20, RZ, 0xfc, !PT ;  /* 0x0000002019190812 */ /* 0x000fe400078efcff */
[----:B------:R-:W-:Y:S02]  /*48350*/  ISETP.GE.AND P0, PT, R2, UR18, PT ;  /* 0x0000001202007c0c */ /* 0x000fe4000bf06270 */
[----:B----4-:R-:W-:Y:S02]  /*48360*/  LOP3.LUT R12, R19, 0xffff, RZ, 0xc0, !PT ;  /* 0x0000ffff130c7812 */ /* 0x010fe400078ec0ff */
[----:B------:R-:W-:-:S02]  /*48370*/  LOP3.LUT R3, R16, 0xffff, RZ, 0xc0, !PT ;  /* 0x0000ffff10037812 */ /* 0x000fc400078ec0ff */
[----:B------:R-:W-:Y:S02]  /*48380*/  LOP3.LUT R4, R18, 0xffff, RZ, 0xc0, !PT ;  /* 0x0000ffff12047812 */ /* 0x000fe400078ec0ff */
[----:B------:R-:W-:Y:S02]  /*48390*/  ISETP.LT.AND P1, PT, R27, UR60, !P0 ;  /* 0x0000003c1b007c0c */ /* 0x000fe4000c721270 */
[----:B------:R-:W-:Y:S02]  /*483a0*/  SHF.R.U32.HI R2, RZ, 0x8, R12 ;  /* 0x00000008ff027819 */ /* 0x000fe4000001160c */
[--C-:B------:R-:W-:Y:S02]  /*483b0*/  PRMT R5, R12, 0x3340, R3.reuse ;  /* 0x000033400c057816 */ /* 0x100fe40000000003 */
[----:B-1----:R-:W-:Y:S02]  /*483c0*/  ISETP.LT.AND P0, PT, R29, UR61, !P0 ;  /* 0x0000003d1d007c0c */ /* 0x002fe4000c701270 */
[----:B------:R-:W-:-:S02]  /*483d0*/  SHF.R.U32.HI R12, RZ, 0x8, R3 ;  /* 0x00000008ff0c7819 */ /* 0x000fc40000011603 */
[----:B------:R-:W-:Y:S02]  /*483e0*/  LOP3.LUT R25, R25, 0xffffffef, RZ, 0xc0, !PT ;  /* 0xffffffef19197812 */ /* 0x000fe400078ec0ff */
[----:B------:R-:W-:Y:S02]  /*483f0*/  SHF.R.U32.HI R13, RZ, 0x8, R4 ;  /* 0x00000008ff0d7819 */ /* 0x000fe40000011604 */
[--C-:B------:R-:W-:Y:S02]  /*48400*/  PRMT R4, R4, 0x3340, R0.reuse ;  /* 0x0000334004047816 */ /* 0x100fe40000000000 */
[----:B------:R-:W-:Y:S02]  /*48410*/  SHF.R.U32.HI R3, RZ, 0x8, R0 ;  /* 0x00000008ff037819 */ /* 0x000fe40000011600 */
[----:B------:R-:W-:Y:S02]  /*48420*/  LOP3.LUT R2, R2, 0xffff, RZ, 0xc0, !PT ;  /* 0x0000ffff02027812 */ /* 0x000fe400078ec0ff */
[----:B------:R-:W-:Y:S01]  /*48430*/  LOP3.LUT R0, R12, 0xffff, RZ, 0xc0, !PT ;  /* 0x0000ffff0c007812 */ /* 0x000fe200078ec0ff */
[----:B------:R-:W-:Y:S01]  /*48440*/  STL [R1+0x133c], R5 ;  /* 0x00133c0501007387 */ /* 0x000fe20000100800 */
[----:B------:R-:W1:Y:S01]  /*48450*/  LDCU UR61, c[0x0][0x398] ;  /* 0x00007300ff3d77ac */ /* 0x000e620008000800 */
[----:B------:R-:W-:-:S02]  /*48460*/  @P1 LOP3.LUT R25, R25, 0x10, RZ, 0xfc, !PT ;  /* 0x0000001019191812 */ /* 0x000fc400078efcff */
[----:B------:R-:W-:Y:S01]  /*48470*/  PRMT R2, R2, 0x3340, R0 ;  /* 0x0000334002027816 */ /* 0x000fe20000000000 */
[----:B------:R-:W-:Y:S01]  /*48480*/  VIADD R0, R24, 0x17 ;  /* 0x0000001718007836 */ /* 0x000fe20000000000 */
[----:B------:R-:W4:Y:S01]  /*48490*/  LDCU UR60, c[0x0][0x39c] ;  /* 0x00007380ff3c77ac */ /* 0x000f220008000800 */
[----:B------:R-:W-:Y:S01]  /*484a0*/  LOP3.LUT R25, R25, 0xfffffffb, RZ, 0xc0, !PT ;  /* 0xfffffffb19197812 */ /* 0x000fe200078ec0ff */
[----:B------:R-:W1:Y:S03]  /*484b0*/  LDCU UR18, c[0x0][0x39c] ;  /* 0x00007380ff1277ac */ /* 0x000e660008000800 */
[----:B------:R-:W-:Y:S02]  /*484c0*/  @P0 LOP3.LUT R25, R25, 0x4, RZ, 0xfc, !PT ;  /* 0x0000000419190812 */ /* 0x000fe400078efcff */
[----:B------:R-:W-:Y:S01]  /*484d0*/  ISETP.GE.AND P0, PT, R0, UR66, PT ;  /* 0x0000004200007c0c */ /* 0x000fe2000bf06270 */
[----:B------:R1:W-:Y:S01]  /*484e0*/  STL [R1+0x1328], R4 ;  /* 0x0013280401007387 */ /* 0x0003e20000100800 */
[----:B------:R-:W-:-:S02]  /*484f0*/  LOP3.LUT R3, R3, 0xffff, RZ, 0xc0, !PT ;  /* 0x0000ffff03037812 */ /* 0x000fc400078ec0ff */
[----:B------:R-:W-:Y:S02]  /*48500*/  LOP3.LUT R25, R25, 0xfffffff7, RZ, 0xc0, !PT ;  /* 0xfffffff719197812 */ /* 0x000fe400078ec0ff */
[----:B0-----:R-:W-:Y:S01]  /*48510*/  ISETP.LT.AND P1, PT, R29, UR62, !P0 ;  /* 0x0000003e1d007c0c */ /* 0x001fe2000c721270 */
[----:B------:R0:W-:Y:S01]  /*48520*/  STL [R1+0x123c], R2 ;  /* 0x00123c0201007387 */ /* 0x0001e20000100800 */
[----:B------:R-:W-:Y:S01]  /*48530*/  ISETP.LT.AND P0, PT, R27, UR63, !P0 ;  /* 0x0000003f1b007c0c */ /* 0x000fe2000c701270 */
[----:B------:R-:W-:Y:S01]  /*48540*/  VIADD R0, R24, 0x29 ;  /* 0x0000002918007836 */ /* 0x000fe20000000000 */
[----:B------:R-:W2:Y:S01]  /*48550*/  LDCU UR66, c[0x0][0x39c] ;  /* 0x00007380ff4277ac */ /* 0x000ea20008000800 */
[----:B------:R-:W2:Y:S01]  /*48560*/  LDCU UR62, c[0x0][0x398] ;  /* 0x00007300ff3e77ac */ /* 0x000ea20008000800 */
[----:B------:R-:W2:Y:S01]  /*48570*/  LDCU UR63, c[0x0][0x398] ;  /* 0x00007300ff3f77ac */ /* 0x000ea20008000800 */
[----:B-1----:R-:W-:-:S04]  /*48580*/  LOP3.LUT R4, R13, 0xffff, RZ, 0xc0, !PT ;  /* 0x0000ffff0d047812 */ /* 0x002fc800078ec0ff */
[----:B0-----:R-:W-:Y:S02]  /*48590*/  PRMT R2, R4, 0x3340, R3 ;  /* 0x0000334004027816 */ /* 0x001fe40000000003 */
[----:B------:R-:W-:-:S03]  /*485a0*/  @P1 LOP3.LUT R25, R25, 0x8, RZ, 0xfc, !PT ;  /* 0x0000000819191812 */ /* 0x000fc600078efcff */
[----:B------:R0:W-:Y:S01]  /*485b0*/  STL [R1+0x1238], R2 ;  /* 0x0012380201007387 */ /* 0x0001e20000100800 */
[----:B------:R-:W-:Y:S02]  /*485c0*/  LOP3.LUT R25, R25, 0xfffffffe, RZ, 0xc0, !PT ;  /* 0xfffffffe19197812 */ /* 0x000fe400078ec0ff */
[----:B0-----:R-:W-:Y:S02]  /*485d0*/  LOP3.LUT R2, R26, 0xffff, RZ, 0xc0, !PT ;  /* 0x0000ffff1a027812 */ /* 0x001fe400078ec0ff */
[----:B------:R-:W2:Y:S01]  /*485e0*/  LDL.LU R26, [R1+0x16dc] ;  /* 0x0016dc00011a7983 */ /* 0x000ea20000300800 */
[----:B------:R-:W-:Y:S02]  /*485f0*/  @P0 LOP3.LUT R25, R25, 0x1, RZ, 0xfc, !PT ;  /* 0x0000000119190812 */ /* 0x000fe400078efcff */
[----:B------:R-:W-:Y:S01]  /*48600*/  ISETP.GE.AND P0, PT, R0, UR16, PT ;  /* 0x0000001000007c0c */ /* 0x000fe2000bf06270 */
[----:B------:R-:W0:Y:S03]  /*48610*/  LDCU UR16, c[0x0][0x39c] ;  /* 0x00007380ff1077ac */ /* 0x000e260008000800 */
[----:B------:R-:W-:-:S02]  /*48620*/  ISETP.LT.AND P1, PT, R27, UR61, !P0 ;  /* 0x0000003d1b007c0c */ /* 0x000fc4000c721270 */
[----:B------:R-:W-:Y:S01]  /*48630*/  LOP3.LUT R25, R25, 0xfffffffd, RZ, 0xc0, !PT ;  /* 0xfffffffd19197812 */ /* 0x000fe200078ec0ff */
[----:B------:R-:W1:Y:S10]  /*48640*/  LDCU UR61, c[0x0][0x39c] ;  /* 0x00007380ff3d77ac */ /* 0x000e740008000800 */
[----:B------:R-:W-:-:S05]  /*48650*/  @P1 LOP3.LUT R25, R25, 0x2, RZ, 0xfc, !PT ;  /* 0x0000000219191812 */ /* 0x000fca00078efcff */
[----:B------:R-:W-:Y:S04]  /*48660*/  STL [R1+0x1634], R25 ;  /* 0x0016341901007387 */ /* 0x000fe80000100800 */
[----:B------:R-:W4:Y:S04]  /*48670*/  LDL.LU R18, [R1+0x13e4] ;  /* 0x0013e40001127983 */ /* 0x000f280000300800 */
[----:B------:R-:W4:Y:S01]  /*48680*/  LDL.LU R16, [R1+0x12f0] ;  /* 0x0012f00001107983 */ /* 0x000f220000300800 */
[----:B---3--:R-:W-:-:S04]  /*48690*/  LOP3.LUT R3, R15, 0xffff, RZ, 0xc0, !PT ;  /* 0x0000ffff0f037812 */ /* 0x008fc800078ec0ff */
[----:B------:R-:W-:-:S05]  /*486a0*/  PRMT R0, R3, 0x3340, R2 ;  /* 0x0000334003007816 */ /* 0x000fca0000000002 */
[----:B------:R3:W-:Y:S04]  /*486b0*/  STL [R1+0x1318], R0 ;  /* 0x0013180001007387 */ /* 0x0007e80000100800 */
[----:B------:R-:W4:Y:S01]  /*486c0*/  LDL.LU R15, [R1+0x12c0] ;  /* 0x0012c000010f7983 */ /* 0x000f220000300800 */
[----:B------:R-:W-:Y:S02]  /*486d0*/  ISETP.LT.AND P0, PT, R29, UR64, !P0 ;  /* 0x000000401d007c0c */ /* 0x000fe4000c701270 */
[----:B------:R-:W-:Y:S02]  /*486e0*/  SHF.R.U32.HI R4, RZ, 0x8, R3 ;  /* 0x00000008ff047819 */ /* 0x000fe40000011603 */
[----:B------:R-:W-:Y:S01]  /*486f0*/  SHF.R.U32.HI R2, RZ, 0x8, R2 ;  /* 0x00000008ff027819 */ /* 0x000fe20000011602 */
[----:B------:R-:W0:Y:S01]  /*48700*/  LDCU UR64, c[0x0][0x398] ;  /* 0x00007300ff4077ac */ /* 0x000e220008000800 */
[----:B---3--:R-:W-:Y:S01]  /*48710*/  VIADD R0, R24, 0x18 ;  /* 0x0000001818007836 */ /* 0x008fe20000000000 */
[----:B------:R-:W-:-:S02]  /*48720*/  LOP3.LUT R3, R4, 0xffff, RZ, 0xc0, !PT ;  /* 0x0000ffff04037812 */ /* 0x000fc400078ec0ff */
[----:B------:R-:W-:Y:S02]  /*48730*/  LOP3.LUT R2, R2, 0xffff, RZ, 0xc0, !PT ;  /* 0x0000ffff02027812 */ /* 0x000fe400078ec0ff */
[----:B--2---:R-:W-:-:S04]  /*48740*/  LOP3.LUT R26, R26, 0x7fffffff, RZ, 0xc0, !PT ;  /* 0x7fffffff1a1a7812 */ /* 0x004fc800078ec0ff */
[----:B------:R-:W-:Y:S02]  /*48750*/  @P0 LOP3.LUT R26, R26, 0x80000000, RZ, 0xfc, !PT ;  /* 0x800000001a1a0812 */ /* 0x000fe400078efcff */
[----:B------:R-:W-:Y:S02]  /*48760*/  ISETP.GE.AND P0, PT, R0, UR66, PT ;  /* 0x0000004200007c0c */ /* 0x000fe4000bf06270 */
[----:B------:R-:W-:Y:S02]  /*48770*/  LOP3.LUT R26, R26, 0xbfffffff, RZ, 0xc0, !PT ;  /* 0xbfffffff1a1a7812 */ /* 0x000fe400078ec0ff */
[----:B------:R-:W-:Y:S02]  /*48780*/  ISETP.LT.AND P1, PT, R29, UR62, !P0 ;  /* 0x0000003e1d007c0c */ /* 0x000fe4000c721270 */
[----:B------:R-:W-:Y:S02]  /*48790*/  ISETP.LT.AND P0, PT, R27, UR63, !P0 ;  /* 0x0000003f1b007c0c */ /* 0x000fe4000c701270 */
[----:B------:R-:W-:Y:S01]  /*487a0*/  PRMT R0, R3, 0x3340, R2 ;  /* 0x0000334003007816 */ /* 0x000fe20000000002 */
[----:B------:R-:W-:Y:S01]  /*487b0*/  VIADD R2, R24, 0x28 ;  /* 0x0000002818027836 */ /* 0x000fe20000000000 */
[----:B------:R-:W2:Y:S01]  /*487c0*/  LDCU UR63, c[0x0][0x398] ;  /* 0x00007300ff3f77ac */ /* 0x000ea20008000800 */
[----:B------:R-:W3:Y:S01]  /*487d0*/  LDCU UR66, c[0x0][0x398] ;  /* 0x00007300ff4277ac */ /* 0x000ee20008000800 */
[----:B------:R-:W0:Y:S05]  /*487e0*/  LDCU UR62, c[0x0][0x39c] ;  /* 0x00007380ff3e77ac */ /* 0x000e2a0008000800 */
[----:B------:R-:W-:-:S04]  /*487f0*/  @P1 LOP3.LUT R26, R26, 0x40000000, RZ, 0xfc, !PT ;  /* 0x400000001a1a1812 */ /* 0x000fc800078efcff */
[----:B------:R-:W-:Y:S01]  /*48800*/  LOP3.LUT R26, R26, 0xdfffffff, RZ, 0xc0, !PT ;  /* 0xdfffffff1a1a7812 */ /* 0x000fe200078ec0ff */
[----:B------:R0:W-:Y:S03]  /*48810*/  STL [R1+0x1234], R0 ;  /* 0x0012340001007387 */ /* 0x0001e60000100800 */
[----:B------:R-:W-:Y:S02]  /*48820*/  @P0 LOP3.LUT R26, R26, 0x20000000, RZ, 0xfc, !PT ;  /* 0x200000001a1a0812 */ /* 0x000fe400078efcff */
[----:B------:R-:W-:Y:S02]  /*48830*/  ISETP.GE.AND P0, PT, R2, UR14, PT ;  /* 0x0000000e02007c0c */ /* 0x000fe4000bf06270 */
[----:B------:R-:W-:Y:S02]  /*48840*/  LOP3.LUT R2, R21, 0xffff, RZ, 0xc0, !PT ;  /* 0x0000ffff15027812 */ /* 0x000fe400078ec0ff */
[----:B----4-:R-:W-:Y:S01]  /*48850*/  LOP3.LUT R4, R16, 0xffff, RZ, 0xc0, !PT ;  /* 0x0000ffff10047812 */ /* 0x010fe200078ec0ff */
[----:B------:R-:W4:Y:S04]  /*48860*/  LDL.LU R21, [R1+0x16d8] ;  /* 0x0016d80001157983 */ /* 0x000f280000300800 */
[----:B------:R-:W4:Y:S01]  /*48870*/  LDL.LU R16, [R1+0x1384] ;  /* 0x0013840001107983 */ /* 0x000f220000300800 */
[----:B------:R-:W-:-:S02]  /*48880*/  LOP3.LUT R3, R15, 0xffff, RZ, 0xc0, !PT ;  /* 0x0000ffff0f037812 */ /* 0x000fc400078ec0ff */
[----:B------:R-:W-:Y:S01]  /*48890*/  LOP3.LUT R26, R26, 0xefffffff, RZ, 0xc0, !PT ;  /* 0xefffffff1a1a7812 */ /* 0x000fe200078ec0ff */
[----:B------:R-:W4:Y:S01]  /*488a0*/  LDL.LU R15, [R1+0x1270] ;  /* 0x00127000010f7983 */ /* 0x000f220000300800 */
[----:B0-----:R-:W-:Y:S02]  /*488b0*/  ISETP.LT.AND P1, PT, R27, UR64, !P0 ;  /* 0x000000401b007c0c */ /* 0x001fe4000c721270 */
[----:B------:R-:W-:Y:S01]  /*488c0*/  ISETP.LT.AND P0, PT, R29, UR65, !P0 ;  /* 0x000000411d007c0c */ /* 0x000fe2000c701270 */
[----:B------:R-:W-:Y:S01]  /*488d0*/  VIADD R0, R24, 0x19 ;  /* 0x0000001918007836 */ /* 0x000fe20000000000 */
[----:B------:R-:W-:Y:S01]  /*488e0*/  LOP3.LUT R12, R18, 0xffff, RZ, 0xc0, !PT ;  /* 0x0000ffff120c7812 */ /* 0x000fe200078ec0ff */
[----:B------:R-:W0:Y:S01]  /*488f0*/  LDCU UR64, c[0x0][0x398] ;  /* 0x00007300ff4077ac */ /* 0x000e220008000800 */
[----:B------:R-:W-:Y:S01]  /*48900*/  SHF.R.U32.HI R13, RZ, 0x8, R4 ;  /* 0x00000008ff0d7819 */ /* 0x000fe20000011604 */
[----:B------:R-:W0:Y:S01]  /*48910*/  LDCU UR65, c[0x0][0x398] ;  /* 0x00007300ff4177ac */ /* 0x000e220008000800 */
[----:B------:R-:W0:Y:S05]  /*48920*/  LDCU UR14, c[0x0][0x39c] ;  /* 0x00007380ff0e77ac */ /* 0x000e2a0008000800 */
        /* <DEDUP_REMOVED lines=8> */
[----:B---3--:R-:W-:Y:S01]  /*489b0*/  ISETP.LT.AND P0, PT, R27, UR66, !P0 ;  /* 0x000000421b007c0c */ /* 0x008fe2000c701270 */
[----:B------:R2:W-:Y:S04]  /*489c0*/  STL [R1+0x1310], R0 ;  /* 0x0013100001007387 */ /* 0x0005e80000100800 */
[----:B------:R3:W-:Y:S01]  /*489d0*/  STL [R1+0x130c], R5 ;  /* 0x00130c0501007387 */ /* 0x0007e20000100800 */
[----:B------:R-:W0:Y:S01]  /*489e0*/  LDCU UR69, c[0x0][0x39c] ;  /* 0x00007380ff4577ac */ /* 0x000e220008000800 */
[----:B------:R-:W-:Y:S02]  /*489f0*/  SHF.R.U32.HI R4, RZ, 0x8, R12 ;  /* 0x00000008ff047819 */ /* 0x000fe4000001160c */
[----:B------:R-:W-:Y:S01]  /*48a00*/  SHF.R.U32.HI R3, RZ, 0x8, R3 ;  /* 0x00000008ff037819 */ /* 0x000fe20000011603 */
[----:B------:R-:W0:Y:S01]  /*48a10*/  LDCU UR63, c[0x0][0x398] ;  /* 0x00007300ff3f77ac */ /* 0x000e220008000800 */
[----:B------:R-:W0:Y:S01]  /*48a20*/  LDCU UR66, c[0x0][0x398] ;  /* 0x00007300ff4277ac */ /* 0x000e220008000800 */
[----:B--2---:R-:W-:-:S02]  /*48a30*/  SHF.R.U32.HI R0, RZ, 0x8, R2 ;  /* 0x00000008ff007819 */ /* 0x004fc40000011602 */
        /* <DEDUP_REMOVED lines=11> */
[----:B0-----:R-:W-:Y:S02]  /*48af0*/  ISETP.LT.AND P1, PT, R27, UR64, !P0 ;  /* 0x000000401b007c0c */ /* 0x001fe4000c721270 */
[----:B------:R-:W-:-:S02]  /*48b00*/  ISETP.LT.AND P0, PT, R29, UR65, !P0 ;  /* 0x000000411d007c0c */ /* 0x000fc4000c701270 */
[----:B------:R-:W-:Y:S01]  /*48b10*/  PRMT R2, R4, 0x3340, R3 ;  /* 0x0000334004027816 */ /* 0x000fe20000000003 */
[----:B------:R-:W-:Y:S01]  /*48b20*/  STL [R1+0x1230], R5 ;  /* 0x0012300501007387 */ /* 0x000fe20000100800 */
[----:B------:R-:W-:Y:S01]  /*48b30*/  VIADD R0, R24, 0x1a ;  /* 0x0000001a18007836 */ /* 0x000fe20000000000 */
[----:B------:R-:W0:Y:S01]  /*48b40*/  LDCU UR12, c[0x0][0x398] ;  /* 0x00007300ff0c77ac */ /* 0x000e220008000800 */
[----:B------:R-:W2:Y:S01]  /*48b50*/  LDCU UR64, c[0x0][0x398] ;  /* 0x00007300ff4077ac */ /* 0x000ea20008000800 */
[----:B------:R3:W-:Y:S04]  /*48b60*/  STL [R1+0x122c], R2 ;  /* 0x00122c0201007387 */ /* 0x0007e80000100800 */
[----:B------:R-:W2:Y:S04]  /*48b70*/  LDL.LU R19, [R1+0x1388] ;  /* 0x0013880001137983 */ /* 0x000ea80000300800 */
[----:B------:R-:W2:Y:S01]  /*48b80*/  LDL.LU R18, [R1+0x1378] ;  /* 0x0013780001127983 */ /* 0x000ea20000300800 */
[----:B------:R-:W0:Y:S01]  /*48b90*/  LDCU UR65, c[0x0][0x398] ;  /* 0x00007300ff4177ac */ /* 0x000e220008000800 */
[----:B------:R-:W-:-:S04]  /*48ba0*/  @P1 LOP3.LUT R26, R26, 0x2000000, RZ, 0xfc, !PT ;  /* 0x020000001a1a1812 */ /* 0x000fc800078efcff */
[----:B------:R-:W-:-:S04]  /*48bb0*/  LOP3.LUT R26, R26, 0xff7fffff, RZ, 0xc0, !PT ;  /* 0xff7fffff1a1a7812 */ /* 0x000fc800078ec0ff */
[----:B------:R-:W-:Y:S02]  /*48bc0*/  @P0 LOP3.LUT R26, R26, 0x800000, RZ, 0xfc, !PT ;  /* 0x008000001a1a0812 */ /* 0x000fe400078efcff */
[----:B------:R-:W-:Y:S01]  /*48bd0*/  ISETP.GE.AND P0, PT, R0, UR69, PT ;  /* 0x0000004500007c0c */ /* 0x000fe2000bf06270 */
[----:B------:R-:W0:Y:S01]  /*48be0*/  LDCU UR69, c[0x0][0x39c] ;  /* 0x00007380ff4577ac */ /* 0x000e220008000800 */
[----:B----4-:R-:W-:Y:S02]  /*48bf0*/  LOP3.LUT R3, R16, 0xffff, RZ, 0xc0, !PT ;  /* 0x0000ffff10037812 */ /* 0x010fe400078ec0ff */
[----:B---3--:R-:W-:-:S04]  /*48c00*/  LOP3.LUT R2, R15, 0xffff, RZ, 0xc0, !PT ;  /* 0x0000ffff0f027812 */ /* 0x008fc800078ec0ff */
[----:B------:R-:W-:-:S05]  /*48c10*/  PRMT R0, R3, 0x3340, R2 ;  /* 0x0000334003007816 */ /* 0x000fca0000000002 */
[----:B------:R3:W-:Y:S04]  /*48c20*/  STL [R1+0x12f8], R0 ;  /* 0x0012f80001007387 */ /* 0x0007e80000100800 */
[----:B------:R-:W4:Y:S04]  /*48c30*/  LDL.LU R16, [R1+0x1280] ;  /* 0x0012800001107983 */ /* 0x000f280000300800 */
[----:B------:R-:W4:Y:S01]  /*48c40*/  LDL.LU R15, [R1+0x1250] ;  /* 0x00125000010f7983 */ /* 0x000f220000300800 */
[----:B------:R-:W-:Y:S02]  /*48c50*/  ISETP.LT.AND P1, PT, R29, UR63, !P0 ;  /* 0x0000003f1d007c0c */ /* 0x000fe4000c721270 */
[----:B------:R-:W-:-:S02]  /*48c60*/  ISETP.LT.AND P0, PT, R27, UR66, !P0 ;  /* 0x000000421b007c0c */ /* 0x000fc4000c701270 */
[----:B------:R-:W-:Y:S02]  /*48c70*/  LOP3.LUT R26, R26, 0xffbfffff, RZ, 0xc0, !PT ;  /* 0xffbfffff1a1a7812 */ /* 0x000fe400078ec0ff */
[----:B------:R-:W-:Y:S02]  /*48c80*/  SHF.R.U32.HI R4, RZ, 0x8, R3 ;  /* 0x00000008ff047819 */ /* 0x000fe40000011603 */
[----:B------:R-:W-:Y:S01]  /*48c90*/  SHF.R.U32.HI R2, RZ, 0x8, R2 ;  /* 0x00000008ff027819 */ /* 0x000fe20000011602 */
[----:B------:R-:W1:Y:S01]  /*48ca0*/  LDCU UR63, c[0x0][0x398] ;  /* 0x00007300ff3f77ac */ /* 0x000e620008000800 */
[----:B------:R-:W1:Y:S01]  /*48cb0*/  LDCU UR66, c[0x0][0x39c] ;  /* 0x00007380ff4277ac */ /* 0x000e620008000800 */
[----:B---3--:R-:W-:Y:S02]  /*48cc0*/  VIADD R0, R24, 0x26 ;  /* 0x0000002618007836 */ /* 0x008fe40000000000 */
[----:B------:R-:W-:-:S04]  /*48cd0*/  @P1 LOP3.LUT R26, R26, 0x400000, RZ, 0xfc, !PT ;  /* 0x004000001a1a1812 */ /* 0x000fc800078efcff */
[----:B------:R-:W-:-:S04]  /*48ce0*/  LOP3.LUT R26, R26, 0xffdfffff, RZ, 0xc0, !PT ;  /* 0xffdfffff1a1a7812 */ /* 0x000fc800078ec0ff */
[----:B------:R-:W-:Y:S02]  /*48cf0*/  @P0 LOP3.LUT R26, R26, 0x200000, RZ, 0xfc, !PT ;  /* 0x002000001a1a0812 */ /* 0x000fe400078efcff */
[----:B0-----:R-:W-:Y:S01]  /*48d00*/  ISETP.GE.AND P0, PT, R0, UR69, PT ;  /* 0x0000004500007c0c */ /* 0x001fe2000bf06270 */
[----:B------:R-:W0:Y:S03]  /*48d10*/  LDCU UR69, c[0x0][0x39c] ;  /* 0x00007380ff4577ac */ /* 0x000e260008000800 */
[----:B------:R-:W-:Y:S02]  /*48d20*/  ISETP.LT.AND P1, PT, R27, UR12, !P0 ;  /* 0x0000000c1b007c0c */ /* 0x000fe4000c721270 */
[----:B------:R-:W-:Y:S02]  /*48d30*/  LOP3.LUT R3, R4, 0xffff, RZ, 0xc0, !PT ;  /* 0x0000ffff04037812 */ /* 0x000fe400078ec0ff */
[----:B------:R-:W-:-:S02]  /*48d40*/  LOP3.LUT R2, R2, 0xffff, RZ, 0xc0, !PT ;  /* 0x0000ffff02027812 */ /* 0x000fc400078ec0ff */
[----:B--2---:R-:W-:Y:S02]  /*48d50*/  ISETP.LT.AND P0, PT, R29, UR64, !P0 ;  /* 0x000000401d007c0c */ /* 0x004fe4000c701270 */
[----:B------:R-:W-:Y:S01]  /*48d60*/  LOP3.LUT R26, R26, 0xffefffff, RZ, 0xc0, !PT ;  /* 0xffefffff1a1a7812 */ /* 0x000fe200078ec0ff */
[----:B------:R-:W2:Y:S01]  /*48d70*/  LDCU UR12, c[0x0][0x398] ;  /* 0x00007300ff0c77ac */ /* 0x000ea20008000800 */
[----:B------:R-:W-:Y:S01]  /*48d80*/  PRMT R0, R3, 0x3340, R2 ;  /* 0x0000334003007816 */ /* 0x000fe20000000002 */
[----:B------:R-:W3:Y:S02]  /*48d90*/  LDCU UR64, c[0x0][0x398] ;  /* 0x00007300ff4077ac */ /* 0x000ee40008000800 */
[----:B------:R-:W-:Y:S02]  /*48da0*/  @P1 LOP3.LUT R26, R26, 0x100000, RZ, 0xfc, !PT ;  /* 0x001000001a1a1812 */ /* 0x000fe400078efcff */
[----:B------:R0:W-:Y:S02]  /*48db0*/  STL [R1+0x164], R0 ;  /* 0x0001640001007387 */ /* 0x0001e40000100800 */
[----:B------:R-:W-:Y:S01]  /*48dc0*/  LOP3.LUT R26, R26, 0xfffbffff, RZ, 0xc0, !PT ;  /* 0xfffbffff1a1a7812 */ /* 0x000fe200078ec0ff */
[----:B0-----:R-:W-:-:S03]  /*48dd0*/  VIADD R0, R24, 0x1b ;  /* 0x0000001b18007836 */ /* 0x001fc60000000000 */
[----:B------:R-:W-:Y:S02]  /*48de0*/  @P0 LOP3.LUT R26, R26, 0x40000, RZ, 0xfc, !PT ;  /* 0x000400001a1a0812 */ /* 0x000fe400078efcff */
[----:B------:R-:W-:Y:S01]  /*48df0*/  ISETP.GE.AND P0, PT, R0, UR69, PT ;  /* 0x0000004500007c0c */ /* 0x000fe2000bf06270 */
[----:B------:R-:W0:Y:S03]  /*48e00*/  LDCU UR69, c[0x0][0x39c] ;  /* 0x00007380ff4577ac */ /* 0x000e260008000800 */
[----:B-1----:R-:W-:Y:S02]  /*48e10*/  ISETP.LT.AND P1, PT, R29, UR63, !P0 ;  /* 0x0000003f1d007c0c */ /* 0x002fe4000c721270 */
[----:B------:R-:W-:Y:S02]  /*48e20*/  ISETP.LT.AND P0, PT, R27, UR65, !P0 ;  /* 0x000000411b007c0c */ /* 0x000fe4000c701270 */
[----:B------:R-:W-:Y:S01]  /*48e30*/  LOP3.LUT R26, R26, 0xfff7ffff, RZ, 0xc0, !PT ;  /* 0xfff7ffff1a1a7812 */ /* 0x000fe200078ec0ff */
[----:B------:R-:W-:Y:S01]  /*48e40*/  VIADD R2, R24, 0x25 ;  /* 0x0000002518027836 */ /* 0x000fe20000000000 */
[----:B------:R-:W-:-:S02]  /*48e50*/  LOP3.LUT R12, R19, 0xffff, RZ, 0xc0, !PT ;  /* 0x0000ffff130c7812 */ /* 0x000fc400078ec0ff */
[----:B------:R-:W-:Y:S01]  /*48e60*/  LOP3.LUT R4, R18, 0xffff, RZ, 0xc0, !PT ;  /* 0x0000ffff12047812 */ /* 0x000fe200078ec0ff */
[----:B------:R-:W1:Y:S01]  /*48e70*/  LDCU UR63, c[0x0][0x398] ;  /* 0x00007300ff3f77ac */ /* 0x000e620008000800 */
[----:B------:R-:W0:Y:S01]  /*48e80*/  LDCU UR65, c[0x0][0x398] ;  /* 0x00007300ff4177ac */ /* 0x000e220008000800 */
[----:B----4-:R-:W-:Y:S02]  /*48e90*/  LOP3.LUT R0, R15, 0xffff, RZ, 0xc0, !PT ;  /* 0x0000ffff0f007812 */ /* 0x010fe400078ec0ff */
[----:B------:R-:W4:Y:S01]  /*48ea0*/  LDL.LU R15, [R1+0x137c] ;  /* 0x00137c00010f7983 */ /* 0x000f220000300800 */
[----:B------:R-:W-:-:S04]  /*48eb0*/  @P1 LOP3.LUT R26, R26, 0x80000, RZ, 0xfc, !PT ;  /* 0x000800001a1a1812 */ /* 0x000fc800078efcff */
[----:B------:R-:W-:-:S04]  /*48ec0*/  LOP3.LUT R26, R26, 0xfffeffff, RZ, 0xc0, !PT ;  /* 0xfffeffff1a1a7812 */ /* 0x000fc800078ec0ff */
[----:B------:R-:W-:Y:S02]  /*48ed0*/  @P0 LOP3.LUT R26, R26, 0x10000, RZ, 0xfc, !PT ;  /* 0x000100001a1a0812 */ /* 0x000fe400078efcff */
[----:B0-----:R-:W-:Y:S02]  /*48ee0*/  ISETP.GE.AND P0, PT, R2, UR69, PT ;  /* 0x0000004502007c0c */ /* 0x001fe4000bf06270 */
[----:B------:R-:W-:Y:S02]  /*48ef0*/  LOP3.LUT R3, R16, 0xffff, RZ, 0xc0, !PT ;  /* 0x0000ffff10037812 */ /* 0x000fe400078ec0ff */
[----:B------:R-:W-:Y:S02]  /*48f00*/  SHF.R.U32.HI R2, RZ, 0x8, R12 ;  /* 0x00000008ff027819 */ /* 0x000fe4000001160c */
[----:B------:R-:W-:Y:S02]  /*48f10*/  LOP3.LUT R26, R26, 0xfffdffff, RZ, 0xc0, !PT ;  /* 0xfffdffff1a1a7812 */ /* 0x000fe400078ec0ff */
[----:B--2---:R-:W-:-:S02]  /*48f20*/  ISETP.LT.AND P1, PT, R27, UR12, !P0 ;  /* 0x0000000c1b007c0c */ /* 0x004fc4000c721270 */
[--C-:B------:R-:W-:Y:S02]  /*48f30*/  PRMT R5, R12, 0x3340, R3.reuse ;  /* 0x000033400c057816 */ /* 0x100fe40000000003 */
[----:B---3--:R-:W-:Y:S02]  /*48f40*/  ISETP.LT.AND P0, PT, R29, UR64, !P0 ;  /* 0x000000401d007c0c */ /* 0x008fe4000c701270 */
[----:B------:R-:W-:Y:S02]  /*48f50*/  SHF.R.U32.HI R12, RZ, 0x8, R3 ;  /* 0x00000008ff0c7819 */ /* 0x000fe40000011603 */
[----:B------:R-:W-:Y:S02]  /*48f60*/  SHF.R.U32.HI R13, RZ, 0x8, R4 ;  /* 0x00000008ff0d7819 */ /* 0x000fe40000011604 */
[--C-:B------:R-:W-:Y:S02]  /*48f70*/  PRMT R4, R4, 0x3340, R0.reuse ;  /* 0x0000334004047816 */ /* 0x100fe40000000000 */
[----:B------:R-:W-:-:S02]  /*48f80*/  SHF.R.U32.HI R3, RZ, 0x8, R0 ;  /* 0x00000008ff037819 */ /* 0x000fc40000011600 */
[----:B------:R-:W-:Y:S02]  /*48f90*/  LOP3.LUT R2, R2, 0xffff, RZ, 0xc0, !PT ;  /* 0x0000ffff02027812 */ /* 0x000fe400078ec0ff */
[----:B------:R-:W-:Y:S01]  /*48fa0*/  LOP3.LUT R0, R12, 0xffff, RZ, 0xc0, !PT ;  /* 0x0000ffff0c007812 */ /* 0x000fe200078ec0ff */
[----:B------:R-:W0:Y:S01]  /*48fb0*/  LDCU UR12, c[0x0][0x398] ;  /* 0x00007300ff0c77ac */ /* 0x000e220008000800 */
[----:B------:R-:W2:Y:S01]  /*48fc0*/  LDCU UR69, c[0x0][0x39c] ;  /* 0x00007380ff4577ac */ /* 0x000ea20008000800 */
[----:B------:R-:W-:Y:S02]  /*48fd0*/  @P1 LOP3.LUT R26, R26, 0x20000, RZ, 0xfc, !PT ;  /* 0x000200001a1a1812 */ /* 0x000fe400078efcff */
[----:B------:R-:W-:Y:S01]  /*48fe0*/  PRMT R2, R2, 0x3340, R0 ;  /* 0x0000334002027816 */ /* 0x000fe20000000000 */
[----:B------:R-:W-:Y:S01]  /*48ff0*/  VIADD R0, R24, 0x1c ;  /* 0x0000001c18007836 */ /* 0x000fe20000000000 */
[----:B------:R-:W-:Y:S01]  /*49000*/  STL [R1+0x12f0], R5 ;  /* 0x0012f00501007387 */ /* 0x000fe20000100800 */
[----:B------:R-:W-:Y:S01]  /*49010*/  LOP3.LUT R26, R26, 0xffff7fff, RZ, 0xc0, !PT ;  /* 0xffff7fff1a1a7812 */ /* 0x000fe200078ec0ff */
[----:B------:R-:W3:Y:S03]  /*49020*/  LDCU UR64, c[0x0][0x398] ;  /* 0x00007300ff4077ac */ /* 0x000ee60008000800 */
[----:B------:R-:W-:-:S02]  /*49030*/  @P0 LOP3.LUT R26, R26, 0x8000, RZ, 0xfc, !PT ;  /* 0x000080001a1a0812 */ /* 0x000fc400078efcff */
[----:B------:R-:W-:Y:S01]  /*49040*/  ISETP.GE.AND P0, PT, R0, UR77, PT ;  /* 0x0000004d00007c0c */ /* 0x000fe2000bf06270 */
[----:B------:R-:W0:Y:S03]  /*49050*/  LDCU UR77, c[0x0][0x39c] ;  /* 0x00007380ff4d77ac */ /* 0x000e260008000800 */
[----:B-1----:R-:W-:Y:S01]  /*49060*/  ISETP.LT.AND P1, PT, R29, UR63, !P0 ;  /* 0x0000003f1d007c0c */ /* 0x002fe2000c721270 */
[----:B------:R1:W-:Y:S01]  /*49070*/  STL [R1+0x12ec], R4 ;  /* 0x0012ec0401007387 */ /* 0x0003e20000100800 */
[----:B------:R-:W-:Y:S02]  /*49080*/  ISETP.LT.AND P0, PT, R27, UR65, !P0 ;  /* 0x000000411b007c0c */ /* 0x000fe4000c701270 */
[----:B------:R-:W-:Y:S02]  /*49090*/  LOP3.LUT R3, R3, 0xffff, RZ, 0xc0, !PT ;  /* 0x0000ffff03037812 */ /* 0x000fe400078ec0ff */
[----:B------:R-:W-:Y:S01]  /*490a0*/  LOP3.LUT R26, R26, 0xffffbfff, RZ, 0xc0, !PT ;  /* 0xffffbfff1a1a7812 */ /* 0x000fe200078ec0ff */
[----:B------:R0:W-:Y:S01]  /*490b0*/  STL [R1+0x160], R2 ;  /* 0x0001600201007387 */ /* 0x0001e20000100800 */
[----:B------:R-:W-:Y:S01]  /*490c0*/  VIADD R0, R24, 0x24 ;  /* 0x0000002418007836 */ /* 0x000fe20000000000 */
[----:B------:R-:W2:Y:S01]  /*490d0*/  LDCU UR63, c[0x0][0x398] ;  /* 0x00007300ff3f77ac */ /* 0x000ea20008000800 */
[----:B------:R-:W2:Y:S01]  /*490e0*/  LDCU UR65, c[0x0][0x398] ;  /* 0x00007300ff4177ac */ /* 0x000ea20008000800 */
[----:B-1----:R-:W-:-:S02]  /*490f0*/  LOP3.LUT R4, R13, 0xffff, RZ, 0xc0, !PT ;  /* 0x0000ffff0d047812 */ /* 0x002fc400078ec0ff */
[----:B------:R-:W-:Y:S02]  /*49100*/  @P1 LOP3.LUT R26, R26, 0x4000, RZ, 0xfc, !PT ;  /* 0x000040001a1a1812 */ /* 0x000fe400078efcff */
[----:B0-----:R-:W-:Y:S02]  /*49110*/  PRMT R2, R4, 0x3340, R3 ;  /* 0x0000334004027816 */ /* 0x001fe40000000003 */
[----:B------:R-:W-:-:S03]  /*49120*/  LOP3.LUT R26, R26, 0xffffdfff, RZ, 0xc0, !PT ;  /* 0xffffdfff1a1a7812 */ /* 0x000fc600078ec0ff */
[----:B------:R0:W-:Y:S01]  /*49130*/  STL [R1+0x15c], R2 ;  /* 0x00015c0201007387 */ /* 0x0001e20000100800 */
[----:B------:R-:W-:Y:S02]  /*49140*/  @P0 LOP3.LUT R26, R26, 0x2000, RZ, 0xfc, !PT ;  /* 0x000020001a1a0812 */ /* 0x000fe400078efcff */
[----:B------:R-:W-:Y:S01]  /*49150*/  ISETP.GE.AND P0, PT, R0, UR77, PT ;  /* 0x0000004d00007c0c */ /* 0x000fe2000bf06270 */
[----:B------:R-:W1:Y:S01]  /*49160*/  LDCU UR77, c[0x0][0x39c] ;  /* 0x00007380ff4d77ac */ /* 0x000e620008000800 */
[----:B0-----:R-:W-:Y:S02]  /*49170*/  LOP3.LUT R2, R21, 0xffff, RZ, 0xc0, !PT ;  /* 0x0000ffff15027812 */ /* 0x001fe400078ec0ff */
[----:B------:R-:W2:Y:S04]  /*49180*/  LDL.LU R21, [R1+0x16d4] ;  /* 0x0016d40001157983 */ /* 0x000ea80000300800 */
[----:B------:R-:W2:Y:S04]  /*49190*/  LDL.LU R19, [R1+0x1420] ;  /* 0x0014200001137983 */ /* 0x000ea80000300800 */
[----:B------:R-:W2:Y:S01]  /*491a0*/  LDL.LU R18, [R1+0x1418] ;  /* 0x0014180001127983 */ /* 0x000ea20000300800 */
[----:B----4-:R-:W-:-:S04]  /*491b0*/  LOP3.LUT R3, R15, 0xffff, RZ, 0xc0, !PT ;  /* 0x0000ffff0f037812 */ /* 0x010fc800078ec0ff */
[----:B------:R-:W-:-:S05]  /*491c0*/  PRMT R0, R3, 0x3340, R2 ;  /* 0x0000334003007816 */ /* 0x000fca0000000002 */
[----:B------:R0:W-:Y:S04]  /*491d0*/  STL [R1+0x12e4], R0 ;  /* 0x0012e40001007387 */ /* 0x0001e80000100800 */
[----:B------:R-:W4:Y:S04]  /*491e0*/  LDL.LU R16, [R1+0x1370] ;  /* 0x0013700001107983 */ /* 0x000f280000300800 */
[----:B------:R-:W4:Y:S01]  /*491f0*/  LDL.LU R15, [R1+0x12f4] ;  /* 0x0012f400010f7983 */ /* 0x000f220000300800 */
[----:B------:R-:W-:Y:S02]  /*49200*/  ISETP.LT.AND P1, PT, R27, UR12, !P0 ;  /* 0x0000000c1b007c0c */ /* 0x000fe4000c721270 */
[----:B---3--:R-:W-:-:S02]  /*49210*/  ISETP.LT.AND P0, PT, R29, UR64, !P0 ;  /* 0x000000401d007c0c */ /* 0x008fc4000c701270 */
[----:B------:R-:W-:Y:S02]  /*49220*/  LOP3.LUT R26, R26, 0xffffefff, RZ, 0xc0, !PT ;  /* 0xffffefff1a1a7812 */ /* 0x000fe400078ec0ff */
[----:B------:R-:W-:Y:S02]  /*49230*/  SHF.R.U32.HI R4, RZ, 0x8, R3 ;  /* 0x00000008ff047819 */ /* 0x000fe40000011603 */
[----:B------:R-:W-:Y:S01]  /*49240*/  SHF.R.U32.HI R2, RZ, 0x8, R2 ;  /* 0x00000008ff027819 */ /* 0x000fe20000011602 */
[----:B------:R-:W3:Y:S01]  /*49250*/  LDCU UR12, c[0x0][0x398] ;  /* 0x00007300ff0c77ac */ /* 0x000ee20008000800 */
[----:B------:R-:W2:Y:S01]  /*49260*/  LDCU UR64, c[0x0][0x398] ;  /* 0x00007300ff4077ac */ /* 0x000ea20008000800 */
[----:B0-----:R-:W-:Y:S02]  /*49270*/  VIADD R0, R24, 0x1d ;  /* 0x0000001d18007836 */ /* 0x001fe40000000000 */
[----:B------:R-:W-:-:S04]  /*49280*/  @P1 LOP3.LUT R26, R26, 0x1000, RZ, 0xfc, !PT ;  /* 0x000010001a1a1812 */ /* 0x000fc800078efcff */
[----:B------:R-:W-:-:S04]  /*49290*/  LOP3.LUT R26, R26, 0xfffffbff, RZ, 0xc0, !PT ;  /* 0xfffffbff1a1a7812 */ /* 0x000fc800078ec0ff */
[----:B------:R-:W-:Y:S02]  /*492a0*/  @P0 LOP3.LUT R26, R26, 0x400, RZ, 0xfc, !PT ;  /* 0x000004001a1a0812 */ /* 0x000fe400078efcff */
[----:B-1----:R-:W-:Y:S01]  /*492b0*/  ISETP.GE.AND P0, PT, R0, UR77, PT ;  /* 0x0000004d00007c0c */ /* 0x002fe2000bf06270 */
[----:B------:R-:W0:Y:S03]  /*492c0*/  LDCU UR77, c[0x0][0x39c] ;  /* 0x00007380ff4d77ac */ /* 0x000e260008000800 */
[----:B--2---:R-:W-:Y:S02]  /*492d0*/  ISETP.LT.AND P1, PT, R29, UR63, !P0 ;  /* 0x0000003f1d007c0c */ /* 0x004fe4000c721270 */
[----:B------:R-:W-:Y:S02]  /*492e0*/  ISETP.LT.AND P0, PT, R27, UR65, !P0 ;  /* 0x000000411b007c0c */ /* 0x000fe4000c701270 */
[----:B------:R-:W-:-:S02]  /*492f0*/  LOP3.LUT R26, R26, 0xfffff7ff, RZ, 0xc0, !PT ;  /* 0xfffff7ff1a1a7812 */ /* 0x000fc400078ec0ff */
[----:B------:R-:W-:Y:S02]  /*49300*/  LOP3.LUT R3, R4, 0xffff, RZ, 0xc0, !PT ;  /* 0x0000ffff04037812 */ /* 0x000fe400078ec0ff */
[----:B------:R-:W-:Y:S01]  /*49310*/  LOP3.LUT R2, R2, 0xffff, RZ, 0xc0, !PT ;  /* 0x0000ffff02027812 */ /* 0x000fe200078ec0ff */
[----:B------:R-:W1:Y:S01]  /*49320*/  LDCU UR63, c[0x0][0x398] ;  /* 0x00007300ff3f77ac */ /* 0x000e620008000800 */
[----:B------:R-:W2:Y:S02]  /*49330*/  LDCU UR65, c[0x0][0x39c] ;  /* 0x00007380ff4177ac */ /* 0x000ea40008000800 */
[----:B------:R-:W-:Y:S01]  /*49340*/  PRMT R0, R3, 0x3340, R2 ;  /* 0x0000334003007816 */ /* 0x000fe20000000002 */
[----:B------:R-:W-:Y:S01]  /*49350*/  VIADD R2, R24, 0x23 ;  /* 0x0000002318027836 */ /* 0x000fe20000000000 */
[----:B------:R-:W-:-:S04]  /*49360*/  @P1 LOP3.LUT R26, R26, 0x800, RZ, 0xfc, !PT ;  /* 0x000008001a1a1812 */ /* 0x000fc800078efcff */
[----:B------:R-:W-:Y:S01]  /*49370*/  LOP3.LUT R26, R26, 0xfffffeff, RZ, 0xc0, !PT ;  /* 0xfffffeff1a1a7812 */ /* 0x000fe200078ec0ff */
[----:B------:R1:W-:Y:S03]  /*49380*/  STL [R1+0x158], R0 ;  /* 0x0001580001007387 */ /* 0x0003e60000100800 */
[----:B------:R-:W-:Y:S02]  /*49390*/  @P0 LOP3.LUT R26, R26, 0x100, RZ, 0xfc, !PT ;  /* 0x000001001a1a0812 */ /* 0x000fe400078efcff */
[----:B0-----:R-:W-:Y:S01]  /*493a0*/  ISETP.GE.AND P0, PT, R2, UR77, PT ;  /* 0x0000004d02007c0c */ /* 0x001fe2000bf06270 */
[----:B------:R-:W0:Y:S03]  /*493b0*/  LDCU UR77, c[0x0][0x398] ;  /* 0x00007300ff4d77ac */ /* 0x000e260008000800 */
[----:B---3--:R-:W-:-:S02]  /*493c0*/  ISETP.LT.AND P1, PT, R27, UR12, !P0 ;  /* 0x0000000c1b007c0c */ /* 0x008fc4000c721270 */
[----:B------:R-:W-:Y:S02]  /*493d0*/  ISETP.LT.AND P0, PT, R29, UR64, !P0 ;  /* 0x000000401d007c0c */ /* 0x000fe4000c701270 */
[----:B------:R-:W-:Y:S01]  /*493e0*/  LOP3.LUT R26, R26, 0xfffffdff, RZ, 0xc0, !PT ;  /* 0xfffffdff1a1a7812 */ /* 0x000fe200078ec0ff */
[----:B-1----:R-:W-:Y:S01]  /*493f0*/  VIADD R0, R24, 0x1e ;  /* 0x0000001e18007836 */ /* 0x002fe20000000000 */
[----:B------:R-:W1:Y:S01]  /*49400*/  LDCU UR12, c[0x0][0x398] ;  /* 0x00007300ff0c77ac */ /* 0x000e620008000800 */
[----:B------:R-:W3:Y:S01]  /*49410*/  LDCU UR64, c[0x0][0x39c] ;  /* 0x00007380ff4077ac */ /* 0x000ee20008000800 */
        /* <DEDUP_REMOVED lines=12> */
[----:B------:R-:W-:Y:S02]  /*494e0*/  ISETP.LT.AND P0, PT, R27, UR74, !P0 ;  /* 0x0000004a1b007c0c */ /* 0x000fe4000c701270 */
[----:B------:R-:W-:Y:S02]  /*494f0*/  LOP3.LUT R26, R26, 0xffffffbf, RZ, 0xc0, !PT ;  /* 0xffffffbf1a1a7812 */ /* 0x000fe400078ec0ff */
[----:B------:R-:W-:Y:S01]  /*49500*/  SHF.R.U32.HI R12, RZ, 0x8, R4 ;  /* 0x00000008ff0c7819 */ /* 0x000fe20000011604 */
[----:B------:R-:W0:Y:S01]  /*49510*/  LDCU UR76, c[0x0][0x398] ;  /* 0x00007300ff4c77ac */ /* 0x000e220008000800 */
[----:B------:R1:W-:Y:S01]  /*49520*/  STL [R1+0x12dc], R0 ;  /* 0x0012dc0001007387 */ /* 0x0003e20000100800 */
[----:B------:R-:W-:Y:S01]  /*49530*/  PRMT R4, R4, 0x3340, R2 ;  /* 0x0000334004047816 */ /* 0x000fe20000000002 */
[----:B------:R-:W0:Y:S01]  /*49540*/  LDCU UR74, c[0x0][0x398] ;  /* 0x00007300ff4a77ac */ /* 0x000e220008000800 */
[----:B------:R-:W0:Y:S01]  /*49550*/  LDCU UR63, c[0x0][0x39c] ;  /* 0x00007380ff3f77ac */ /* 0x000e220008000800 */
[----:B-1----:R-:W-:-:S02]  /*49560*/  SHF.R.U32.HI R0, RZ, 0x8, R3 ;  /* 0x00000008ff007819 */ /* 0x002fc40000011603 */
        /* <DEDUP_REMOVED lines=9> */
[----:B------:R-:W1:Y:S03]  /*49600*/  LDCU UR8, c[0x0][0x39c] ;  /* 0x00007380ff0877ac */ /* 0x000e660008000800 */
[----:B------:R-:W-:Y:S01]  /*49610*/  ISETP.LT.AND P1, PT, R27, UR75, !P0 ;  /* 0x0000004b1b007c0c */ /* 0x000fe2000c721270 */
[----:B------:R2:W-:Y:S01]  /*49620*/  STL [R1+0x12d8], R4 ;  /* 0x0012d80401007387 */ /* 0x0005e20000100800 */
[----:B0-----:R-:W-:Y:S02]  /*49630*/  ISETP.LT.AND P0, PT, R29, UR77, !P0 ;  /* 0x0000004d1d007c0c */ /* 0x001fe4000c701270 */
[----:B------:R-:W-:Y:S02]  /*49640*/  LOP3.LUT R3, R3, 0xffff, RZ, 0xc0, !PT ;  /* 0x0000ffff03037812 */ /* 0x000fe400078ec0ff */
[----:B------:R-:W-:Y:S01]  /*49650*/  LOP3.LUT R26, R26, 0xffffffef, RZ, 0xc0, !PT ;  /* 0xffffffef1a1a7812 */ /* 0x000fe200078ec0ff */
[----:B------:R0:W-:Y:S01]  /*49660*/  STL [R1+0x154], R2 ;  /* 0x0001540201007387 */ /* 0x0001e20000100800 */
[----:B------:R-:W-:Y:S01]  /*49670*/  VIADD R0, R24, 0x1f ;  /* 0x0000001f18007836 */ /* 0x000fe20000000000 */
[----:B------:R-:W3:Y:S01]  /*49680*/  LDCU UR75, c[0x0][0x398] ;  /* 0x00007300ff4b77ac */ /* 0x000ee20008000800 */
[----:B------:R-:W3:Y:S01]  /*49690*/  LDCU UR77, c[0x0][0x398] ;  /* 0x00007300ff4d77ac */ /* 0x000ee20008000800 */
[----:B--2---:R-:W-:-:S02]  /*496a0*/  LOP3.LUT R4, R12, 0xffff, RZ, 0xc0, !PT ;  /* 0x0000ffff0c047812 */ /* 0x004fc400078ec0ff */
[----:B------:R-:W-:Y:S02]  /*496b0*/  @P1 LOP3.LUT R26, R26, 0x10, RZ, 0xfc, !PT ;  /* 0x000000101a1a1812 */ /* 0x000fe400078efcff */
[----:B0-----:R-:W-:Y:S02]  /*496c0*/  PRMT R2, R4, 0x3340, R3 ;  /* 0x0000334004027816 */ /* 0x001fe40000000003 */
[----:B------:R-:W-:-:S03]  /*496d0*/  LOP3.LUT R26, R26, 0xfffffffb, RZ, 0xc0, !PT ;  /* 0xfffffffb1a1a7812 */ /* 0x000fc600078ec0ff */
[----:B------:R0:W-:Y:S01]  /*496e0*/  STL [R1+0x14c], R2 ;  /* 0x00014c0201007387 */ /* 0x0001e20000100800 */
[----:B------:R-:W-:Y:S02]  /*496f0*/  @P0 LOP3.LUT R26, R26, 0x4, RZ, 0xfc, !PT ;  /* 0x000000041a1a0812 */ /* 0x000fe400078efcff */
[----:B-1----:R-:W-:Y:S01]  /*49700*/  ISETP.GE.AND P0, PT, R0, UR8, PT ;  /* 0x0000000800007c0c */ /* 0x002fe2000bf06270 */
        /* <DEDUP_REMOVED lines=15> */
[----:B------:R-:W2:Y:S01]  /*49800*/  LDCU UR76, c[0x0][0x398] ;  /* 0x00007300ff4c77ac */ /* 0x000ea20008000800 */
[----:B------:R-:W2:Y:S01]  /*49810*/  LDCU UR12, c[0x0][0x39c] ;  /* 0x00007380ff0c77ac */ /* 0x000ea20008000800 */
[----:B0-----:R-:W-:Y:S02]  /*49820*/  VIADD R0, R24, 0x21 ;  /* 0x0000002118007836 */ /* 0x001fe40000000000 */
[----:B------:R-:W-:-:S04]  /*49830*/  @P1 LOP3.LUT R26, R26, 0x8, RZ, 0xfc, !PT ;  /* 0x000000081a1a1812 */ /* 0x000fc800078efcff */
[----:B------:R-:W-:-:S04]  /*49840*/  LOP3.LUT R26, R26, 0xfffffffe, RZ, 0xc0, !PT ;  /* 0xfffffffe1a1a7812 */ /* 0x000fc800078ec0ff */
[----:B------:R-:W-:Y:S02]  /*49850*/  @P0 LOP3.LUT R26, R26, 0x1, RZ, 0xfc, !PT ;  /* 0x000000011a1a0812 */ /* 0x000fe400078efcff */
[----:B-1----:R-:W-:Y:S01]  /*49860*/  ISETP.GE.AND P0, PT, R0, UR8, PT ;  /* 0x0000000800007c0c */ /* 0x002fe2000bf06270 */
[----:B------:R-:W0:Y:S03]  /*49870*/  LDCU UR8, c[0x0][0x39c] ;  /* 0x00007380ff0877ac */ /* 0x000e260008000800 */
[----:B------:R-:W-:Y:S02]  /*49880*/  ISETP.LT.AND P1, PT, R27, UR74, !P0 ;  /* 0x0000004a1b007c0c */ /* 0x000fe4000c721270 */
[----:B------:R-:W-:Y:S02]  /*49890*/  LOP3.LUT R3, R4, 0xffff, RZ, 0xc0, !PT ;  /* 0x0000ffff04037812 */ /* 0x000fe400078ec0ff */
[----:B------:R-:W-:-:S02]  /*498a0*/  LOP3.LUT R2, R2, 0xffff, RZ, 0xc0, !PT ;  /* 0x0000ffff02027812 */ /* 0x000fc400078ec0ff */
[----:B---3--:R-:W-:Y:S02]  /*498b0*/  ISETP.LT.AND P0, PT, R29, UR75, !P0 ;  /* 0x0000004b1d007c0c */ /* 0x008fe4000c701270 */
[----:B------:R-:W-:Y:S01]  /*498c0*/  LOP3.LUT R26, R26, 0xfffffffd, RZ, 0xc0, !PT ;  /* 0xfffffffd1a1a7812 */ /* 0x000fe200078ec0ff */
[----:B------:R-:W1:Y:S01]  /*498d0*/  LDCU UR75, c[0x0][0x398] ;  /* 0x00007300ff4b77ac */ /* 0x000e620008000800 */
[----:B------:R-:W-:Y:S01]  /*498e0*/  PRMT R0, R3, 0x3340, R2 ;  /* 0x0000334003007816 */ /* 0x000fe20000000002 */
[----:B------:R-:W3:Y:S04]  /*498f0*/  LDCU UR74, c[0x0][0x398] ;  /* 0x00007300ff4a77ac */ /* 0x000ee80008000800 */
[----:B------:R0:W-:Y:S01]  /*49900*/  STL [R1+0x148], R0 ;  /* 0x0001480001007387 */ /* 0x0001e20000100800 */
[----:B------:R-:W-:Y:S01]  /*49910*/  @P1 LOP3.LUT R26, R26, 0x2, RZ, 0xfc, !PT ;  /* 0x000000021a1a1812 */ /* 0x000fe200078efcff */
[----:B0-----:R-:W-:-:S04]  /*49920*/  VIADD R0, R24, 0x20 ;  /* 0x0000002018007836 */ /* 0x001fc80000000000 */
[----:B------:R-:W-:Y:S01]  /*49930*/  STL [R1+0x1638], R26 ;  /* 0x0016381a01007387 */ /* 0x000fe20000100800 */
[----:B--2---:R-:W-:-:S04]  /*49940*/  LOP3.LUT R21, R21, 0x7fffffff, RZ, 0xc0, !PT ;  /* 0x7fffffff15157812 */ /* 0x004fc800078ec0ff */
[----:B------:R-:W-:Y:S02]  /*49950*/  @P0 LOP3.LUT R21, R21, 0x80000000, RZ, 0xfc, !PT ;  /* 0x8000000015150812 */ /* 0x000fe400078efcff */
[----:B------:R-:W-:Y:S01]  /*49960*/  ISETP.GE.AND P0, PT, R0, UR8, PT ;  /* 0x0000000800007c0c */ /* 0x000fe2000bf06270 */
[----:B------:R-:W0:Y:S01]  /*49970*/  LDCU UR8, c[0x0][0x39c] ;  /* 0x00007380ff0877ac */ /* 0x000e220008000800 */
[----:B----4-:R-:W-:Y:S02]  /*49980*/  LOP3.LUT R3, R16, 0xffff, RZ, 0xc0, !PT ;  /* 0x0000ffff10037812 */ /* 0x010fe400078ec0ff */
[----:B------:R-:W-:Y:S01]  /*49990*/  LOP3.LUT R0, R15, 0xffff, RZ, 0xc0, !PT ;  /* 0x0000ffff0f007812 */ /* 0x000fe200078ec0ff */
[----:B------:R-:W2:Y:S04]  /*499a0*/  LDL.LU R16, [R1+0x1408] ;  /* 0x0014080001107983 */ /* 0x000ea80000300800 */
[----:B------:R-:W4:Y:S01]  /*499b0*/  LDL.LU R15, [R1+0x135c] ;  /* 0x00135c00010f7983 */ /* 0x000f220000300800 */
[----:B------:R-:W-:-:S02]  /*499c0*/  ISETP.LT.AND P1, PT, R29, UR76, !P0 ;  /* 0x0000004c1d007c0c */ /* 0x000fc4000c721270 */
[----:B------:R-:W-:Y:S02]  /*499d0*/  ISETP.LT.AND P0, PT, R27, UR77, !P0 ;  /* 0x0000004d1b007c0c */ /* 0x000fe4000c701270 */
[----:B------:R-:W-:Y:S01]  /*499e0*/  LOP3.LUT R21, R21, 0xbfffffff, RZ, 0xc0, !PT ;  /* 0xbfffffff15157812 */ /* 0x000fe200078ec0ff */
[----:B------:R-:W-:Y:S01]  /*499f0*/  VIADD R2, R24, 0x59 ;  /* 0x0000005918027836 */ /* 0x000fe20000000000 */
[----:B------:R-:W-:Y:S02]  /*49a00*/  LOP3.LUT R4, R18, 0xffff, RZ, 0xc0, !PT ;  /* 0x0000ffff12047812 */ /* 0x000fe400078ec0ff */
[----:B------:R-:W-:Y:S01]  /*49a10*/  LOP3.LUT R12, R19, 0xffff, RZ, 0xc0, !PT ;  /* 0x0000ffff130c7812 */ /* 0x000fe200078ec0ff */
[----:B------:R-:W1:Y:S01]  /*49a20*/  LDCU UR76, c[0x0][0x398] ;  /* 0x00007300ff4c77ac */ /* 0x000e620008000800 */
[----:B------:R-:W1:Y:S03]  /*49a30*/  LDCU UR77, c[0x0][0x398] ;  /* 0x00007300ff4d77ac */ /* 0x000e660008000800 */
[----:B------:R-:W-:-:S04]  /*49a40*/  @P1 LOP3.LUT R21, R21, 0x40000000, RZ, 0xfc, !PT ;  /* 0x4000000015151812 */ /* 0x000fc800078efcff */
[----:B------:R-:W-:-:S04]  /*49a50*/  LOP3.LUT R21, R21, 0xdfffffff, RZ, 0xc0, !PT ;  /* 0xdfffffff15157812 */ /* 0x000fc800078ec0ff */
[----:B------:R-:W-:Y:S02]  /*49a60*/  @P0 LOP3.LUT R21, R21, 0x20000000, RZ, 0xfc, !PT ;  /* 0x2000000015150812 */ /* 0x000fe400078efcff */
[----:B0-----:R-:W-:Y:S02]  /*49a70*/  ISETP.GE.AND P0, PT, R2, UR8, PT ;  /* 0x0000000802007c0c */ /* 0x001fe4000bf06270 */
[----:B------:R-:W-:Y:S02]  /*49a80*/  SHF.R.U32.HI R2, RZ, 0x8, R4 ;  /* 0x00000008ff027819 */ /* 0x000fe40000011604 */
[----:B------:R-:W-:Y:S02]  /*49a90*/  PRMT R5, R12, 0x3340, R3 ;  /* 0x000033400c057816 */ /* 0x000fe40000000003 */
[----:B------:R-:W-:Y:S02]  /*49aa0*/  LOP3.LUT R21, R21, 0xefffffff, RZ, 0xc0, !PT ;  /* 0xefffffff15157812 */ /* 0x000fe400078ec0ff */
[----:B-1----:R-:W-:-:S02]  /*49ab0*/  ISETP.LT.AND P1, PT, R29, UR75, !P0 ;  /* 0x0000004b1d007c0c */ /* 0x002fc4000c721270 */
[--C-:B------:R-:W-:Y:S02]  /*49ac0*/  PRMT R4, R4, 0x3340, R0.reuse ;  /* 0x0000334004047816 */ /* 0x100fe40000000000 */
[----:B---3--:R-:W-:Y:S02]  /*49ad0*/  ISETP.LT.AND P0, PT, R27, UR74, !P0 ;  /* 0x0000004a1b007c0c */ /* 0x008fe4000c701270 */
[----:B------:R-:W-:Y:S02]  /*49ae0*/  SHF.R.U32.HI R0, RZ, 0x8, R0 ;  /* 0x00000008ff007819 */ /* 0x000fe40000011600 */
[----:B------:R-:W-:Y:S02]  /*49af0*/  LOP3.LUT R2, R2, 0xffff, RZ, 0xc0, !PT ;  /* 0x0000ffff02027812 */ /* 0x000fe400078ec0ff */
[----:B------:R-:W-:Y:S01]  /*49b00*/  SHF.R.U32.HI R3, RZ, 0x8, R3 ;  /* 0x00000008ff037819 */ /* 0x000fe20000011603 */
[----:B------:R-:W-:Y:S01]  /*49b10*/  STL [R1+0x12d0], R4 ;  /* 0x0012d00401007387 */ /* 0x000fe20000100800 */
[----:B------:R-:W-:-:S03]  /*49b20*/  LOP3.LUT R0, R0, 0xffff, RZ, 0xc0, !PT ;  /* 0x0000ffff00007812 */ /* 0x000fc600078ec0ff */
[----:B------:R0:W-:Y:S01]  /*49b30*/  STL [R1+0x12f4], R5 ;  /* 0x0012f40501007387 */ /* 0x0001e20000100800 */
[----:B------:R-:W1:Y:S01]  /*49b40*/  LDCU UR74, c[0x0][0x398] ;  /* 0x00007300ff4a77ac */ /* 0x000e620008000800 */
[----:B------:R-:W3:Y:S01]  /*49b50*/  LDCU UR8, c[0x0][0x398] ;  /* 0x00007300ff0877ac */ /* 0x000ee20008000800 */
[----:B------:R-:W1:Y:S01]  /*49b60*/  LDCU UR75, c[0x0][0x398] ;  /* 0x00007300ff4b77ac */ /* 0x000e620008000800 */
[----:B------:R-:W-:-:S04]  /*49b70*/  @P1 LOP3.LUT R21, R21, 0x10000000, RZ, 0xfc, !PT ;  /* 0x1000000015151812 */ /* 0x000fc800078efcff */
[----:B------:R-:W-:Y:S02]  /*49b80*/  LOP3.LUT R21, R21, 0xf7ffffff, RZ, 0xc0, !PT ;  /* 0xf7ffffff15157812 */ /* 0x000fe400078ec0ff */
[----:B0-----:R-:W-:Y:S01]  /*49b90*/  PRMT R5, R2, 0x3340, R0 ;  /* 0x0000334002057816 */ /* 0x001fe20000000000 */
[----:B------:R-:W-:Y:S01]  /*49ba0*/  VIADD R0, R24, 0x5a ;  /* 0x0000005a18007836 */ /* 0x000fe20000000000 */
[----:B------:R-:W-:-:S04]  /*49bb0*/  @P0 LOP3.LUT R21, R21, 0x8000000, RZ, 0xfc, !PT ;  /* 0x0800000015150812 */ /* 0x000fc800078efcff */
[----:B------:R-:W-:Y:S02]  /*49bc0*/  ISETP.GE.AND P0, PT, R0, UR6, PT ;  /* 0x0000000600007c0c */ /* 0x000fe4000bf06270 */
[----:B------:R-:W-:Y:S02]  /*49bd0*/  SHF.R.U32.HI R4, RZ, 0x8, R12 ;  /* 0x00000008ff047819 */ /* 0x000fe4000001160c */
[----:B------:R-:W-:Y:S02]  /*49be0*/  LOP3.LUT R3, R3, 0xffff, RZ, 0xc0, !PT ;  /* 0x0000ffff03037812 */ /* 0x000fe400078ec0ff */
[----:B------:R-:W-:Y:S02]  /*49bf0*/  LOP3.LUT R21, R21, 0xfbffffff, RZ, 0xc0, !PT ;  /* 0xfbffffff15157812 */ /* 0x000fe400078ec0ff */
[----:B------:R-:W-:Y:S02]  /*49c00*/  ISETP.LT.AND P1, PT, R29, UR76, !P0 ;  /* 0x0000004c1d007c0c */ /* 0x000fe4000c721270 */
[----:B------:R-:W-:-:S02]  /*49c10*/  ISETP.LT.AND P0, PT, R27, UR77, !P0 ;  /* 0x0000004d1b007c0c */ /* 0x000fc4000c701270 */
[----:B------:R-:W-:Y:S01]  /*49c20*/  LOP3.LUT R4, R4, 0xffff, RZ, 0xc0, !PT ;  /* 0x0000ffff04047812 */ /* 0x000fe200078ec0ff */
[----:B------:R-:W-:Y:S01]  /*49c30*/  STL [R1+0x144], R5 ;  /* 0x0001440501007387 */ /* 0x000fe20000100800 */
[----:B------:R-:W-:Y:S01]  /*49c40*/  VIADD R0, R24, 0x5b ;  /* 0x0000005b18007836 */ /* 0x000fe20000000000 */
[----:B------:R-:W0:Y:S01]  /*49c50*/  LDCU UR6, c[0x0][0x398] ;  /* 0x00007300ff0677ac */ /* 0x000e220008000800 */
[----:B------:R-:W-:Y:S01]  /*49c60*/  PRMT R2, R4, 0x3340, R3 ;  /* 0x0000334004027816 */ /* 0x000fe20000000003 */
[----:B------:R-:W0:Y:S01]  /*49c70*/  LDCU UR77, c[0x0][0x39c] ;  /* 0x00007380ff4d77ac */ /* 0x000e220008000800 */
[----:B------:R-:W0:Y:S03]  /*49c80*/  LDCU UR76, c[0x0][0x39c] ;  /* 0x00007380ff4c77ac */ /* 0x000e260008000800 */
[----:B------:R-:W-:Y:S01]  /*49c90*/  @P1 LOP3.LUT R21, R21, 0x4000000, RZ, 0xfc, !PT ;  /* 0x0400000015151812 */ /* 0x000fe200078efcff */
        /* <DEDUP_REMOVED lines=13> */
[----:B-1----:R-:W-:Y:S02]  /*49d70*/  ISETP.LT.AND P1, PT, R29, UR74, !P0 ;  /* 0x0000004a1d007c0c */ /* 0x002fe4000c721270 */
[----:B---3--:R-:W-:-:S02]  /*49d80*/  ISETP.LT.AND P0, PT, R27, UR8, !P0 ;  /* 0x000000081b007c0c */ /* 0x008fc4000c701270 */
[----:B------:R-:W-:Y:S02]  /*49d90*/  LOP3.LUT R21, R21, 0xfeffffff, RZ, 0xc0, !PT ;  /* 0xfeffffff15157812 */ /* 0x000fe400078ec0ff */
[----:B------:R-:W-:Y:S02]  /*49da0*/  SHF.R.U32.HI R4, RZ, 0x8, R3 ;  /* 0x00000008ff047819 */ /* 0x000fe40000011603 */
[----:B------:R-:W-:Y:S01]  /*49db0*/  SHF.R.U32.HI R2, RZ, 0x8, R2 ;  /* 0x00000008ff027819 */ /* 0x000fe20000011602 */
[----:B------:R-:W1:Y:S01]  /*49dc0*/  LDCU UR8, c[0x0][0x398] ;  /* 0x00007300ff0877ac */ /* 0x000e620008000800 */
[----:B------:R-:W3:Y:S01]  /*49dd0*/  LDCU UR74, c[0x0][0x398] ;  /* 0x00007300ff4a77ac */ /* 0x000ee20008000800 */
        /* <DEDUP_REMOVED lines=9> */
[----:B0-----:R-:W-:Y:S02]  /*49e70*/  ISETP.LT.AND P0, PT, R27, UR6, !P0 ;  /* 0x000000061b007c0c */ /* 0x001fe4000c701270 */
[----:B------:R-:W-:Y:S01]  /*49e80*/  PRMT R0, R3, 0x3340, R2 ;  /* 0x0000334003007816 */ /* 0x000fe20000000002 */
[----:B------:R-:W0:Y:S01]  /*49e90*/  LDCU UR9, c[0x0][0x398] ;  /* 0x00007300ff0977ac */ /* 0x000e220008000800 */
[----:B------:R-:W2:Y:S01]  /*49ea0*/  LDCU UR75, c[0x0][0x398] ;  /* 0x00007300ff4b77ac */ /* 0x000ea20008000800 */
[----:B------:R-:W0:Y:S02]  /*49eb0*/  LDCU UR6, c[0x0][0x39c] ;  /* 0x00007380ff0677ac */ /* 0x000e240008000800 */
[----:B------:R1:W-:Y:S04]  /*49ec0*/  STL [R1+0x1224], R0 ;  /* 0x0012240001007387 */ /* 0x0003e80000100800 */
[----:B------:R-:W-:-:S04]  /*49ed0*/  @P1 LOP3.LUT R21, R21, 0x400000, RZ, 0xfc, !PT ;  /* 0x0040000015151812 */ /* 0x000fc800078efcff */
[----:B------:R-:W-:Y:S01]  /*49ee0*/  LOP3.LUT R21, R21, 0xffdfffff, RZ, 0xc0, !PT ;  /* 0xffdfffff15157812 */ /* 0x000fe200078ec0ff */
[----:B-1----:R-:W-:-:S03]  /*49ef0*/  VIADD R0, R24, 0x5d ;  /* 0x0000005d18007836 */ /* 0x002fc60000000000 */
[----:B------:R-:W-:Y:S02]  /*49f00*/  @P0 LOP3.LUT R21, R21, 0x200000, RZ, 0xfc, !PT ;  /* 0x0020000015150812 */ /* 0x000fe400078efcff */
[----:B------:R-:W-:Y:S02]  /*49f10*/  ISETP.GE.AND P0, PT, R0, UR27, PT ;  /* 0x0000001b00007c0c */ /* 0x000fe4000bf06270 */
[----:B----4-:R-:W-:Y:S02]  /*49f20*/  LOP3.LUT R3, R16, 0xffff, RZ, 0xc0, !PT ;  /* 0x0000ffff10037812 */ /* 0x010fe400078ec0ff */
[----:B------:R-:W-:Y:S01]  /*49f30*/  LOP3.LUT R0, R15, 0xffff, RZ, 0xc0, !PT ;  /* 0x0000ffff0f007812 */ /* 0x000fe200078ec0ff */
[----:B------:R-:W4:Y:S04]  /*49f40*/  LDL.LU R16, [R1+0x13ec] ;  /* 0x0013ec0001107983 */ /* 0x000f280000300800 */
[----:B------:R-:W2:Y:S01]  /*49f50*/  LDL.LU R15, [R1+0x1348] ;  /* 0x00134800010f7983 */ /* 0x000ea20000300800 */
[----:B------:R-:W-:-:S02]  /*49f60*/  ISETP.LT.AND P1, PT, R29, UR10, !P0 ;  /* 0x0000000a1d007c0c */ /* 0x000fc4000c721270 */
[----:B------:R-:W-:Y:S02]  /*49f70*/  ISETP.LT.AND P0, PT, R27, UR8, !P0 ;  /* 0x000000081b007c0c */ /* 0x000fe4000c701270 */
[----:B------:R-:W-:Y:S01]  /*49f80*/  LOP3.LUT R21, R21, 0xffefffff, RZ, 0xc0, !PT ;  /* 0xffefffff15157812 */ /* 0x000fe200078ec0ff */
[----:B------:R-:W-:Y:S01]  /*49f90*/  VIADD R2, R24, 0x5e ;  /* 0x0000005e18027836 */ /* 0x000fe20000000000 */
[----:B------:R-:W-:Y:S02]  /*49fa0*/  LOP3.LUT R12, R19, 0xffff, RZ, 0xc0, !PT ;  /* 0x0000ffff130c7812 */ /* 0x000fe400078ec0ff */
[----:B------:R-:W-:Y:S01]  /*49fb0*/  LOP3.LUT R4, R18, 0xffff, RZ, 0xc0, !PT ;  /* 0x0000ffff12047812 */ /* 0x000fe200078ec0ff */
[----:B------:R-:W1:Y:S01]  /*49fc0*/  LDCU UR27, c[0x0][0x398] ;  /* 0x00007300ff1b77ac */ /* 0x000e620008000800 */
[----:B------:R-:W0:Y:S01]  /*49fd0*/  LDCU UR10, c[0x0][0x398] ;  /* 0x00007300ff0a77ac */ /* 0x000e220008000800 */
[----:B------:R-:W0:Y:S02]  /*49fe0*/  LDCU UR8, c[0x0][0x39c] ;  /* 0x00007380ff0877ac */ /* 0x000e240008000800 */
[----:B------:R-:W-:-:S04]  /*49ff0*/  @P1 LOP3.LUT R21, R21, 0x100000, RZ, 0xfc, !PT ;  /* 0x0010000015151812 */ /* 0x000fc800078efcff */
[----:B------:R-:W-:Y:S02]  /*4a000*/  LOP3.LUT R21, R21, 0xfff7ffff, RZ, 0xc0, !PT ;  /* 0xfff7ffff15157812 */ /* 0x000fe400078ec0ff */
[----:B------:R-:W-:Y:S02]  /*4a010*/  PRMT R5, R12, 0x3340, R3 ;  /* 0x000033400c057816 */ /* 0x000fe40000000003 */
[----:B------:R-:W-:Y:S02]  /*4a020*/  SHF.R.U32.HI R13, RZ, 0x8, R4 ;  /* 0x00000008ff0d7819 */ /* 0x000fe40000011604 */
[----:B------:R-:W-:Y:S02]  /*4a030*/  @P0 LOP3.LUT R21, R21, 0x80000, RZ, 0xfc, !PT ;  /* 0x0008000015150812 */ /* 0x000fe400078efcff */
[----:B------:R-:W-:Y:S02]  /*4a040*/  ISETP.GE.AND P0, PT, R2, UR11, PT ;  /* 0x0000000b02007c0c */ /* 0x000fe4000bf06270 */
[----:B------:R-:W-:-:S02]  /*4a050*/  SHF.R.U32.HI R2, RZ, 0x8, R12 ;  /* 0x00000008ff027819 */ /* 0x000fc4000001160c */
[--C-:B------:R-:W-:Y:S02]  /*4a060*/  PRMT R4, R4, 0x3340, R0.reuse ;  /* 0x0000334004047816 */ /* 0x100fe40000000000 */
[----:B------:R-:W-:Y:S02]  /*4a070*/  SHF.R.U32.HI R12, RZ, 0x8, R3 ;  /* 0x00000008ff0c7819 */ /* 0x000fe40000011603 */
[----:B------:R-:W-:Y:S01]  /*4a080*/  SHF.R.U32.HI R3, RZ, 0x8, R0 ;  /* 0x00000008ff037819 */ /* 0x000fe20000011600 */
[----:B------:R-:W-:Y:S01]  /*4a090*/  STL [R1+0x12e0], R5 ;  /* 0x0012e00501007387 */ /* 0x000fe20000100800 */
[----:B------:R-:W-:-:S03]  /*4a0a0*/  LOP3.LUT R2, R2, 0xffff, RZ, 0xc0, !PT ;  /* 0x0000ffff02027812 */ /* 0x000fc600078ec0ff */
[----:B------:R0:W-:Y:S01]  /*4a0b0*/  STL [R1+0x12cc], R4 ;  /* 0x0012cc0401007387 */ /* 0x0001e20000100800 */
[----:B------:R-:W-:Y:S02]  /*4a0c0*/  LOP3.LUT R0, R12, 0xffff, RZ, 0xc0, !PT ;  /* 0x0000ffff0c007812 */ /* 0x000fe400078ec0ff */
[----:B------:R-:W-:Y:S02]  /*4a0d0*/  LOP3.LUT R3, R3, 0xffff, RZ, 0xc0, !PT ;  /* 0x0000ffff03037812 */ /* 0x000fe400078ec0ff */
[----:B------:R-:W-:Y:S01]  /*4a0e0*/  LOP3.LUT R21, R21, 0xfffbffff, RZ, 0xc0, !PT ;  /* 0xfffbffff15157812 */ /* 0x000fe200078ec0ff */
[----:B------:R-:W1:Y:S01]  /*4a0f0*/  LDCU UR11, c[0x0][0x398] ;  /* 0x00007300ff0b77ac */ /* 0x000e620008000800 */
[----:B0-----:R-:W-:Y:S02]  /*4a100*/  LOP3.LUT R4, R13, 0xffff, RZ, 0xc0, !PT ;  /* 0x0000ffff0d047812 */ /* 0x001fe400078ec0ff */
[----:B------:R-:W-:Y:S02]  /*4a110*/  PRMT R5, R2, 0x3340, R0 ;  /* 0x0000334002057816 */ /* 0x000fe40000000000 */
[----:B------:R-:W-:-:S03]  /*4a120*/  PRMT R2, R4, 0x3340, R3 ;  /* 0x0000334004027816 */ /* 0x000fc60000000003 */
[----:B------:R-:W-:Y:S04]  /*4a130*/  STL [R1+0x1220], R5 ;  /* 0x0012200501007387 */ /* 0x000fe80000100800 */
[----:B------:R2:W-:Y:S01]  /*4a140*/  STL [R1+0x121c], R2 ;  /* 0x00121c0201007387 */ /* 0x0005e20000100800 */
[----:B---3--:R-:W-:Y:S02]  /*4a150*/  ISETP.LT.AND P1, PT, R29, UR74, !P0 ;  /* 0x0000004a1d007c0c */ /* 0x008fe4000c721270 */
[----:B------:R-:W-:Y:S01]  /*4a160*/  ISETP.LT.AND P0, PT, R27, UR9, !P0 ;  /* 0x000000091b007c0c */ /* 0x000fe2000c701270 */
[----:B------:R-:W-:Y:S01]  /*4a170*/  VIADD R0, R24, 0x5f ;  /* 0x0000005f18007836 */ /* 0x000fe20000000000 */
[----:B------:R-:W0:Y:S01]  /*4a180*/  LDCU UR74, c[0x0][0x398] ;  /* 0x00007300ff4a77ac */ /* 0x000e220008000800 */
[----:B------:R-:W3:Y:S08]  /*4a190*/  LDCU UR9, c[0x0][0x39c] ;  /* 0x00007380ff0977ac */ /* 0x000ef00008000800 */
[----:B------:R-:W-:-:S04]  /*4a1a0*/  @P1 LOP3.LUT R21, R21, 0x40000, RZ, 0xfc, !PT ;  /* 0x0004000015151812 */ /* 0x000fc800078efcff */
[----:B------:R-:W-:-:S04]  /*4a1b0*/  LOP3.LUT R21, R21, 0xfffdffff, RZ, 0xc0, !PT ;  /* 0xfffdffff15157812 */ /* 0x000fc800078ec0ff */
[----:B------:R-:W-:Y:S02]  /*4a1c0*/  @P0 LOP3.LUT R21, R21, 0x20000, RZ, 0xfc, !PT ;  /* 0x0002000015150812 */ /* 0x000fe400078efcff */
[----:B------:R-:W-:Y:S02]  /*4a1d0*/  ISETP.GE.AND P0, PT, R0, UR29, PT ;  /* 0x0000001d00007c0c */ /* 0x000fe4000bf06270 */
[----:B----4-:R-:W-:Y:S02]  /*4a1e0*/  LOP3.LUT R3, R16, 0xffff, RZ, 0xc0, !PT ;  /* 0x0000ffff10037812 */ /* 0x010fe400078ec0ff */
[----:B--2---:R-:W-:Y:S01]  /*4a1f0*/  LOP3.LUT R2, R15, 0xffff, RZ, 0xc0, !PT ;  /* 0x0000ffff0f027812 */ /* 0x004fe200078ec0ff */
[----:B------:R-:W2:Y:S04]  /*4a200*/  LDL.LU R16, [R1+0x13c0] ;  /* 0x0013c00001107983 */ /* 0x000ea80000300800 */
[----:B------:R-:W4:Y:S01]  /*4a210*/  LDL.LU R15, [R1+0x13b8] ;  /* 0x0013b800010f7983 */ /* 0x000f220000300800 */
[----:B-1----:R-:W-:-:S02]  /*4a220*/  ISETP.LT.AND P1, PT, R29, UR27, !P0 ;  /* 0x0000001b1d007c0c */ /* 0x002fc4000c721270 */
[----:B------:R-:W-:Y:S02]  /*4a230*/  ISETP.LT.AND P0, PT, R27, UR10, !P0 ;  /* 0x0000000a1b007c0c */ /* 0x000fe4000c701270 */
[----:B------:R-:W-:Y:S01]  /*4a240*/  LOP3.LUT R21, R21, 0xfffeffff, RZ, 0xc0, !PT ;  /* 0xfffeffff15157812 */ /* 0x000fe200078ec0ff */
[----:B------:R-:W-:Y:S01]  /*4a250*/  VIADD R0, R24, 0x60 ;  /* 0x0000006018007836 */ /* 0x000fe20000000000 */
[----:B------:R-:W1:Y:S01]  /*4a260*/  LDCU UR29, c[0x0][0x398] ;  /* 0x00007300ff1d77ac */ /* 0x000e620008000800 */
[----:B------:R-:W0:Y:S01]  /*4a270*/  LDCU UR27, c[0x0][0x398] ;  /* 0x00007300ff1b77ac */ /* 0x000e220008000800 */
[----:B------:R-:W-:Y:S01]  /*4a280*/  SHF.R.U32.HI R4, RZ, 0x8, R3 ;  /* 0x00000008ff047819 */ /* 0x000fe20000011603 */
[----:B------:R-:W0:Y:S04]  /*4a290*/  LDCU UR10, c[0x0][0x39c] ;  /* 0x00007380ff0a77ac */ /* 0x000e280008000800 */
[----:B------:R-:W-:-:S04]  /*4a2a0*/  @P1 LOP3.LUT R21, R21, 0x10000, RZ, 0xfc, !PT ;  /* 0x0001000015151812 */ /* 0x000fc800078efcff */
[----:B------:R-:W-:-:S04]  /*4a2b0*/  LOP3.LUT R21, R21, 0xffff7fff, RZ, 0xc0, !PT ;  /* 0xffff7fff15157812 */ /* 0x000fc800078ec0ff */
[----:B------:R-:W-:Y:S02]  /*4a2c0*/  @P0 LOP3.LUT R21, R21, 0x8000, RZ, 0xfc, !PT ;  /* 0x0000800015150812 */ /* 0x000fe400078efcff */
[----:B------:R-:W-:Y:S02]  /*4a2d0*/  ISETP.GE.AND P0, PT, R0, UR28, PT ;  /* 0x0000001c00007c0c */ /* 0x000fe4000bf06270 */
[--C-:B------:R-:W-:Y:S01]  /*4a2e0*/  PRMT R0, R3, 0x3340, R2.reuse ;  /* 0x0000334003007816 */ /* 0x100fe20000000002 */
[----:B------:R-:W1:Y:S01]  /*4a2f0*/  LDCU UR28, c[0x0][0x398] ;  /* 0x00007300ff1c77ac */ /* 0x000e620008000800 */
[----:B0-----:R-:W-:Y:S02]  /*4a300*/  ISETP.LT.AND P1, PT, R29, UR74, !P0 ;  /* 0x0000004a1d007c0c */ /* 0x001fe4000c721270 */
[----:B------:R-:W-:Y:S02]  /*4a310*/  ISETP.LT.AND P0, PT, R27, UR11, !P0 ;  /* 0x0000000b1b007c0c */ /* 0x000fe4000c701270 */
[----:B------:R-:W-:Y:S01]  /*4a320*/  LOP3.LUT R21, R21, 0xffffbfff, RZ, 0xc0, !PT ;  /* 0xffffbfff15157812 */ /* 0x000fe200078ec0ff */
[----:B------:R0:W-:Y:S01]  /*4a330*/  STL [R1+0x12c0], R0 ;  /* 0x0012c00001007387 */ /* 0x0001e20000100800 */
[----:B------:R-:W-:-:S02]  /*4a340*/  SHF.R.U32.HI R2, RZ, 0x8, R2 ;  /* 0x00000008ff027819 */ /* 0x000fc40000011602 */
[----:B------:R-:W-:Y:S01]  /*4a350*/  LOP3.LUT R3, R4, 0xffff, RZ, 0xc0, !PT ;  /* 0x0000ffff04037812 */ /* 0x000fe200078ec0ff */
[----:B------:R-:W1:Y:S01]  /*4a360*/  LDCU UR74, c[0x0][0x398] ;  /* 0x00007300ff4a77ac */ /* 0x000e620008000800 */
[----:B------:R-:W2:Y:S03]  /*4a370*/  LDCU UR11, c[0x0][0x39c] ;  /* 0x00007380ff0b77ac */ /* 0x000ea60008000800 */
[----:B------:R-:W-:Y:S01]  /*4a380*/  @P1 LOP3.LUT R21, R21, 0x4000, RZ, 0xfc, !PT ;  /* 0x0000400015151812 */ /* 0x000fe200078efcff */
[----:B0-----:R-:W-:-:S03]  /*4a390*/  VIADD R0, R24, 0x61 ;  /* 0x0000006118007836 */ /* 0x001fc60000000000 */
[----:B------:R-:W-:-:S04]  /*4a3a0*/  LOP3.LUT R21, R21, 0xffffdfff, RZ, 0xc0, !PT ;  /* 0xffffdfff15157812 */ /* 0x000fc800078ec0ff */
[----:B------:R-:W-:Y:S02]  /*4a3b0*/  @P0 LOP3.LUT R21, R21, 0x2000, RZ, 0xfc, !PT ;  /* 0x0000200015150812 */ /* 0x000fe400078efcff */
[----:B------:R-:W-:Y:S02]  /*4a3c0*/  ISETP.GE.AND P0, PT, R0, UR32, PT ;  /* 0x0000002000007c0c */ /* 0x000fe4000bf06270 */
[----:B------:R-:W-:Y:S01]  /*4a3d0*/  LOP3.LUT R2, R2, 0xffff, RZ, 0xc0, !PT ;  /* 0x0000ffff02027812 */ /* 0x000fe200078ec0ff */
[----:B------:R-:W0:Y:S01]  /*4a3e0*/  LDCU UR32, c[0x0][0x398] ;  /* 0x00007300ff2077ac */ /* 0x000e220008000800 */
[----:B-1----:R-:W-:Y:S02]  /*4a3f0*/  ISETP.LT.AND P1, PT, R29, UR29, !P0 ;  /* 0x0000001d1d007c0c */ /* 0x002fe4000c721270 */
[----:B------:R-:W-:Y:S02]  /*4a400*/  ISETP.LT.AND P0, PT, R27, UR27, !P0 ;  /* 0x0000001b1b007c0c */ /* 0x000fe4000c701270 */
[----:B------:R-:W-:-:S02]  /*4a410*/  LOP3.LUT R21, R21, 0xffffefff, RZ, 0xc0, !PT ;  /* 0xffffefff15157812 */ /* 0x000fc400078ec0ff */
[----:B------:R-:W-:Y:S01]  /*4a420*/  PRMT R0, R3, 0x3340, R2 ;  /* 0x0000334003007816 */ /* 0x000fe20000000002 */
[----:B------:R-:W1:Y:S01]  /*4a430*/  LDCU UR29, c[0x0][0x398] ;  /* 0x00007300ff1d77ac */ /* 0x000e620008000800 */
[----:B------:R-:W0:Y:S03]  /*4a440*/  LDCU UR27, c[0x0][0x39c] ;  /* 0x00007380ff1b77ac */ /* 0x000e260008000800 */
[----:B------:R3:W-:Y:S02]  /*4a450*/  STL [R1+0x1218], R0 ;  /* 0x0012180001007387 */ /* 0x0007e40000100800 */
[----:B------:R-:W-:-:S04]  /*4a460*/  @P1 LOP3.LUT R21, R21, 0x1000, RZ, 0xfc, !PT ;  /* 0x0000100015151812 */ /* 0x000fc800078efcff */
[----:B------:R-:W-:Y:S01]  /*4a470*/  LOP3.LUT R21, R21, 0xfffff7ff, RZ, 0xc0, !PT ;  /* 0xfffff7ff15157812 */ /* 0x000fe200078ec0ff */
[----:B---3--:R-:W-:Y:S01]  /*4a480*/  VIADD R0, R24, 0x62 ;  /* 0x0000006218007836 */ /* 0x008fe20000000000 */
[----:B------:R-:W-:Y:S02]  /*4a490*/  LOP3.LUT R3, R20, 0xffff, RZ, 0xc0, !PT ;  /* 0x0000ffff14037812 */ /* 0x000fe400078ec0ff */
[----:B------:R-:W-:Y:S01]  /*4a4a0*/  @P0 LOP3.LUT R21, R21, 0x800, RZ, 0xfc, !PT ;  /* 0x0000080015150812 */ /* 0x000fe200078efcff */
[----:B------:R-:W3:Y:S01]  /*4a4b0*/  LDL.LU R20, [R1+0x16cc] ;  /* 0x0016cc0001147983 */ /* 0x000ee20000300800 */
[----:B------:R-:W-:Y:S02]  /*4a4c0*/  ISETP.GE.AND P0, PT, R0, UR30, PT ;  /* 0x0000001e00007c0c */ /* 0x000fe4000bf06270 */
[----:B------:R-:W-:Y:S02]  /*4a4d0*/  LOP3.LUT R0, R11, 0xffff, RZ, 0xc0, !PT ;  /* 0x0000ffff0b007812 */ /* 0x000fe400078ec0ff */
[----:B----4-:R-:W-:Y:S01]  /*4a4e0*/  LOP3.LUT R4, R15, 0xffff, RZ, 0xc0, !PT ;  /* 0x0000ffff0f047812 */ /* 0x010fe200078ec0ff */
[----:B------:R-:W4:Y:S04]  /*4a4f0*/  LDL.LU R11, [R1+0x16c8] ;  /* 0x0016c800010b7983 */ /* 0x000f280000300800 */
[----:B------:R-:W3:Y:S01]  /*4a500*/  LDL.LU R15, [R1+0x1440] ;  /* 0x00144000010f7983 */ /* 0x000ee20000300800 */
[----:B------:R-:W-:-:S02]  /*4a510*/  ISETP.LT.AND P1, PT, R29, UR74, !P0 ;  /* 0x0000004a1d007c0c */ /* 0x000fc4000c721270 */
[----:B------:R-:W-:Y:S02]  /*4a520*/  ISETP.LT.AND P0, PT, R27, UR28, !P0 ;  /* 0x0000001c1b007c0c */ /* 0x000fe4000c701270 */
[----:B------:R-:W-:Y:S01]  /*4a530*/  LOP3.LUT R21, R21, 0xfffffbff, RZ, 0xc0, !PT ;  /* 0xfffffbff15157812 */ /* 0x000fe200078ec0ff */
[----:B------:R-:W-:Y:S01]  /*4a540*/  VIADD R2, R24, 0x63 ;  /* 0x0000006318027836 */ /* 0x000fe20000000000 */
[----:B--2---:R-:W-:Y:S01]  /*4a550*/  LOP3.LUT R12, R16, 0xffff, RZ, 0xc0, !PT ;  /* 0x0000ffff100c7812 */ /* 0x004fe200078ec0ff */
[----:B------:R-:W2:Y:S01]  /*4a560*/  LDCU UR74, c[0x0][0x398] ;  /* 0x00007300ff4a77ac */ /* 0x000ea20008000800 */
[----:B------:R-:W-:Y:S01]  /*4a570*/  SHF.R.U32.HI R13, RZ, 0x8, R4 ;  /* 0x00000008ff0d7819 */ /* 0x000fe20000011604 */
[----:B------:R-:W0:Y:S01]  /*4a580*/  LDCU UR30, c[0x0][0x398] ;  /* 0x00007300ff1e77ac */ /* 0x000e220008000800 */
[----:B------:R-:W0:Y:S03]  /*4a590*/  LDCU UR28, c[0x0][0x39c] ;  /* 0x00007380ff1c77ac */ /* 0x000e260008000800 */
        /* <DEDUP_REMOVED lines=8> */
[----:B-1----:R-:W-:Y:S02]  /*4a620*/  ISETP.LT.AND P0, PT, R27, UR29, !P0 ;  /* 0x0000001d1b007c0c */ /* 0x002fe4000c701270 */
[----:B------:R-:W-:Y:S02]  /*4a630*/  SHF.R.U32.HI R12, RZ, 0x8, R3 ;  /* 0x00000008ff0c7819 */ /* 0x000fe40000011603 */
[--C-:B------:R-:W-:Y:S02]  /*4a640*/  PRMT R4, R4, 0x3340, R0.reuse ;  /* 0x0000334004047816 */ /* 0x100fe40000000000 */
[----:B------:R-:W-:Y:S02]  /*4a650*/  SHF.R.U32.HI R3, RZ, 0x8, R0 ;  /* 0x00000008ff037819 */ /* 0x000fe40000011600 */
[----:B------:R-:W-:Y:S02]  /*4a660*/  LOP3.LUT R2, R2, 0xffff, RZ, 0xc0, !PT ;  /* 0x0000ffff02027812 */ /* 0x000fe400078ec0ff */
[----:B------:R-:W-:Y:S01]  /*4a670*/  LOP3.LUT R0, R12, 0xffff, RZ, 0xc0, !PT ;  /* 0x0000ffff0c007812 */ /* 0x000fe200078ec0ff */
[----:B------:R0:W-:Y:S01]  /*4a680*/  STL [R1+0x12b8], R5 ;  /* 0x0012b80501007387 */ /* 0x0001e20000100800 */
[----:B------:R-:W1:Y:S01]  /*4a690*/  LDCU UR36, c[0x0][0x398] ;  /* 0x00007300ff2477ac */ /* 0x000e620008000800 */
[----:B------:R-:W1:Y:S01]  /*4a6a0*/  LDCU UR32, c[0x0][0x398] ;  /* 0x00007300ff2077ac */ /* 0x000e620008000800 */
[----:B------:R-:W1:Y:S01]  /*4a6b0*/  LDCU UR29, c[0x0][0x39c] ;  /* 0x00007380ff1d77ac */ /* 0x000e620008000800 */
[----:B------:R-:W-:-:S02]  /*4a6c0*/  @P1 LOP3.LUT R21, R21, 0x100, RZ, 0xfc, !PT ;  /* 0x0000010015151812 */ /* 0x000fc400078efcff */
[----:B0-----:R-:W-:Y:S02]  /*4a6d0*/  PRMT R5, R2, 0x3340, R0 ;  /* 0x0000334002057816 */ /* 0x001fe40000000000 */
[----:B------:R-:W-:Y:S01]  /*4a6e0*/  LOP3.LUT R21, R21, 0xffffff7f, RZ, 0xc0, !PT ;  /* 0xffffff7f15157812 */ /* 0x000fe200078ec0ff */
[----:B------:R-:W-:-:S03]  /*4a6f0*/  VIADD R0, R24, 0x64 ;  /* 0x0000006418007836 */ /* 0x000fc60000000000 */
[----:B------:R-:W-:Y:S02]  /*4a700*/  @P0 LOP3.LUT R21, R21, 0x80, RZ, 0xfc, !PT ;  /* 0x0000008015150812 */ /* 0x000fe400078efcff */
[----:B------:R-:W-:Y:S01]  /*4a710*/  ISETP.GE.AND P0, PT, R0, UR34, PT ;  /* 0x0000002200007c0c */ /* 0x000fe2000bf06270 */
[----:B------:R0:W-:Y:S01]  /*4a720*/  STL [R1+0x12b4], R4 ;  /* 0x0012b40401007387 */ /* 0x0001e20000100800 */
[----:B------:R-:W-:Y:S02]  /*4a730*/  LOP3.LUT R3, R3, 0xffff, RZ, 0xc0, !PT ;  /* 0x0000ffff03037812 */ /* 0x000fe400078ec0ff */
[----:B------:R-:W-:Y:S02]  /*4a740*/  LOP3.LUT R21, R21, 0xffffffbf, RZ, 0xc0, !PT ;  /* 0xffffffbf15157812 */ /* 0x000fe400078ec0ff */
[----:B--2---:R-:W-:Y:S02]  /*4a750*/  ISETP.LT.AND P1, PT, R29, UR74, !P0 ;  /* 0x0000004a1d007c0c */ /* 0x004fe4000c721270 */
[----:B------:R-:W-:Y:S01]  /*4a760*/  ISETP.LT.AND P0, PT, R27, UR30, !P0 ;  /* 0x0000001e1b007c0c */ /* 0x000fe2000c701270 */
[----:B------:R-:W-:Y:S01]  /*4a770*/  VIADD R0, R24, 0x65 ;  /* 0x0000006518007836 */ /* 0x000fe20000000000 */
[----:B------:R-:W2:Y:S01]  /*4a780*/  LDCU UR34, c[0x0][0x398] ;  /* 0x00007300ff2277ac */ /* 0x000ea20008000800 */
[----:B0-----:R-:W-:Y:S01]  /*4a790*/  LOP3.LUT R4, R13, 0xffff, RZ, 0xc0, !PT ;  /* 0x0000ffff0d047812 */ /* 0x001fe200078ec0ff */
[----:B------:R-:W-:Y:S01]  /*4a7a0*/  STL [R1+0x1214], R5 ;  /* 0x0012140501007387 */ /* 0x000fe20000100800 */
[----:B------:R-:W0:Y:S01]  /*4a7b0*/  LDCU UR74, c[0x0][0x398] ;  /* 0x00007300ff4a77ac */ /* 0x000e220008000800 */
[----:B------:R-:W0:Y:S01]  /*4a7c0*/  LDCU UR30, c[0x0][0x39c] ;  /* 0x00007380ff1e77ac */ /* 0x000e220008000800 */
[----:B------:R-:W-:-:S04]  /*4a7d0*/  PRMT R2, R4, 0x3340, R3 ;  /* 0x0000334004027816 */ /* 0x000fc80000000003 */
[----:B------:R-:W-:Y:S01]  /*4a7e0*/  @P1 LOP3.LUT R21, R21, 0x40, RZ, 0xfc, !PT ;  /* 0x0000004015151812 */ /* 0x000fe200078efcff */
[----:B------:R4:W-:Y:S03]  /*4a7f0*/  STL [R1+0x1210], R2 ;  /* 0x0012100201007387 */ /* 0x0009e60000100800 */
[----:B------:R-:W-:-:S04]  /*4a800*/  LOP3.LUT R21, R21, 0xffffffdf, RZ, 0xc0, !PT ;  /* 0xffffffdf15157812 */ /* 0x000fc800078ec0ff */
[----:B------:R-:W-:Y:S02]  /*4a810*/  @P0 LOP3.LUT R21, R21, 0x20, RZ, 0xfc, !PT ;  /* 0x0000002015150812 */ /* 0x000fe400078efcff */
[----:B------:R-:W-:Y:S01]  /*4a820*/  ISETP.GE.AND P0, PT, R0, UR54, PT ;  /* 0x0000003600007c0c */ /* 0x000fe2000bf06270 */
[----:B------:R-:W0:Y:S01]  /*4a830*/  LDCU UR54, c[0x0][0x398] ;  /* 0x00007300ff3677ac */ /* 0x000e220008000800 */
[----:B----4-:R-:W-:Y:S02]  /*4a840*/  LOP3.LUT R2, R11, 0xffff, RZ, 0xc0, !PT ;  /* 0x0000ffff0b027812 */ /* 0x010fe400078ec0ff */
[----:B---3--:R-:W-:Y:S01]  /*4a850*/  LOP3.LUT R3, R15, 0xffff, RZ, 0xc0, !PT ;  /* 0x0000ffff0f037812 */ /* 0x008fe200078ec0ff */
[----:B------:R-:W3:Y:S04]  /*4a860*/  LDL.LU R11, [R1+0x16c4] ;  /* 0x0016c400010b7983 */ /* 0x000ee80000300800 */
[----:B------:R-:W4:Y:S04]  /*4a870*/  LDL.LU R19, [R1+0x144c] ;  /* 0x00144c0001137983 */ /* 0x000f280000300800 */
[----:B------:R-:W3:Y:S01]  /*4a880*/  LDL.LU R18, [R1+0x1410] ;  /* 0x0014100001127983 */ /* 0x000ee20000300800 */
[----:B------:R-:W-:-:S05]  /*4a890*/  PRMT R0, R3, 0x3340, R2 ;  /* 0x0000334003007816 */ /* 0x000fca0000000002 */
[----:B------:R0:W-:Y:S04]  /*4a8a0*/  STL [R1+0x12ac], R0 ;  /* 0x0012ac0001007387 */ /* 0x0001e80000100800 */
[----:B------:R-:W3:Y:S04]  /*4a8b0*/  LDL.LU R16, [R1+0x139c] ;  /* 0x00139c0001107983 */ /* 0x000ee80000300800 */
[----:B------:R-:W4:Y:S01]  /*4a8c0*/  LDL.LU R15, [R1+0x1364] ;  /* 0x00136400010f7983 */ /* 0x000f220000300800 */
[----:B-1----:R-:W-:Y:S02]  /*4a8d0*/  ISETP.LT.AND P1, PT, R29, UR36, !P0 ;  /* 0x000000241d007c0c */ /* 0x002fe4000c721270 */
[----:B------:R-:W-:-:S02]  /*4a8e0*/  ISETP.LT.AND P0, PT, R27, UR32, !P0 ;  /* 0x000000201b007c0c */ /* 0x000fc4000c701270 */
[----:B------:R-:W-:Y:S02]  /*4a8f0*/  LOP3.LUT R21, R21, 0xffffffef, RZ, 0xc0, !PT ;  /* 0xffffffef15157812 */ /* 0x000fe400078ec0ff */
[----:B------:R-:W-:Y:S02]  /*4a900*/  SHF.R.U32.HI R4, RZ, 0x8, R3 ;  /* 0x00000008ff047819 */ /* 0x000fe40000011603 */
[----:B------:R-:W-:Y:S01]  /*4a910*/  SHF.R.U32.HI R2, RZ, 0x8, R2 ;  /* 0x00000008ff027819 */ /* 0x000fe20000011602 */
[----:B------:R-:W1:Y:S01]  /*4a920*/  LDCU UR36, c[0x0][0x398] ;  /* 0x00007300ff2477ac */ /* 0x000e620008000800 */
[----:B------:R-:W1:Y:S01]  /*4a930*/  LDCU UR32, c[0x0][0x39c] ;  /* 0x00007380ff2077ac */ /* 0x000e620008000800 */
[----:B0-----:R-:W-:Y:S02]  /*4a940*/  VIADD R0, R24, 0x66 ;  /* 0x0000006618007836 */ /* 0x001fe40000000000 */
        /* <DEDUP_REMOVED lines=8> */
[----:B--2---:R-:W-:Y:S02]  /*4a9d0*/  ISETP.LT.AND P0, PT, R27, UR34, !P0 ;  /* 0x000000221b007c0c */ /* 0x004fe4000c701270 */
        /* <DEDUP_REMOVED lines=13> */
[----:B------:R-:W-:Y:S01]  /*4aab0*/  ISETP.LT.AND P1, PT, R29, UR54, !P0 ;  /* 0x000000361d007c0c */ /* 0x000fe2000c721270 */
[----:B------:R-:W0:-:S12]  /*4aac0*/  LDCU UR54, c[0x0][0x398] ;  /* 0x00007300ff3677ac */ /* 0x000e180008000800 */
[----:B------:R-:W-:-:S05]  /*4aad0*/  @P1 LOP3.LUT R21, R21, 0x1, RZ, 0xfc, !PT ;  /* 0x0000000115151812 */ /* 0x000fca00078efcff */
[----:B------:R-:W-:Y:S01]  /*4aae0*/  STL [R1+0x163c], R21 ;  /* 0x00163c1501007387 */ /* 0x000fe20000100800 */
[----:B---3--:R-:W-:Y:S02]  /*4aaf0*/  LOP3.LUT R3, R16, 0xffff, RZ, 0xc0, !PT ;  /* 0x0000ffff10037812 */ /* 0x008fe400078ec0ff */
[----:B----4-:R-:W-:Y:S01]  /*4ab00*/  LOP3.LUT R0, R15, 0xffff, RZ, 0xc0, !PT ;  /* 0x0000ffff0f007812 */ /* 0x010fe200078ec0ff */
[----:B------:R-:W3:Y:S04]  /*4ab10*/  LDL.LU R16, [R1+0x141c] ;  /* 0x00141c0001107983 */ /* 0x000ee80000300800 */
[----:B------:R-:W4:Y:S01]  /*4ab20*/  LDL.LU R15, [R1+0x136c] ;  /* 0x00136c00010f7983 */ /* 0x000f220000300800 */
[----:B------:R-:W-:Y:S02]  /*4ab30*/  ISETP.LT.AND P0, PT, R27, UR36, !P0 ;  /* 0x000000241b007c0c */ /* 0x000fe4000c701270 */
[----:B------:R-:W-:-:S02]  /*4ab40*/  LOP3.LUT R11, R11, 0x7fffffff, RZ, 0xc0, !PT ;  /* 0x7fffffff0b0b7812 */ /* 0x000fc400078ec0ff */
[----:B------:R-:W-:Y:S02]  /*4ab50*/  LOP3.LUT R12, R19, 0xffff, RZ, 0xc0, !PT ;  /* 0x0000ffff130c7812 */ /* 0x000fe400078ec0ff */
[----:B------:R-:W-:Y:S01]  /*4ab60*/  LOP3.LUT R4, R18, 0xffff, RZ, 0xc0, !PT ;  /* 0x0000ffff12047812 */ /* 0x000fe200078ec0ff */
[----:B------:R-:W1:Y:S06]  /*4ab70*/  LDCU UR36, c[0x0][0x39c] ;  /* 0x00007380ff2477ac */ /* 0x000e6c0008000800 */
[----:B------:R-:W-:Y:S02]  /*4ab80*/  @P0 LOP3.LUT R11, R11, 0x80000000, RZ, 0xfc, !PT ;  /* 0x800000000b0b0812 */ /* 0x000fe400078efcff */
[----:B------:R-:W-:-:S02]  /*4ab90*/  ISETP.GE.AND P0, PT, R2, UR51, PT ;  /* 0x0000003302007c0c */ /* 0x000fc4000bf06270 */
[----:B------:R-:W-:Y:S02]  /*4aba0*/  SHF.R.U32.HI R2, RZ, 0x8, R12 ;  /* 0x00000008ff027819 */ /* 0x000fe4000001160c */
[--C-:B------:R-:W-:Y:S02]  /*4abb0*/  PRMT R5, R12, 0x3340, R3.reuse ;  /* 0x000033400c057816 */ /* 0x100fe40000000003 */
[----:B------:R-:W-:Y:S02]  /*4abc0*/  LOP3.LUT R11, R11, 0xbfffffff, RZ, 0xc0, !PT ;  /* 0xbfffffff0b0b7812 */ /* 0x000fe400078ec0ff */
[----:B0-----:R-:W-:Y:S02]  /*4abd0*/  ISETP.LT.AND P1, PT, R29, UR74, !P0 ;  /* 0x0000004a1d007c0c */ /* 0x001fe4000c721270 */
[----:B--2---:R-:W-:Y:S02]  /*4abe0*/  ISETP.LT.AND P0, PT, R27, UR53, !P0 ;  /* 0x000000351b007c0c */ /* 0x004fe4000c701270 */
[----:B------:R-:W-:-:S02]  /*4abf0*/  SHF.R.U32.HI R12, RZ, 0x8, R3 ;  /* 0x00000008ff0c7819 */ /* 0x000fc40000011603 */
[----:B------:R-:W-:Y:S02]  /*4ac00*/  SHF.R.U32.HI R13, RZ, 0x8, R4 ;  /* 0x00000008ff0d7819 */ /* 0x000fe40000011604 */
[--C-:B------:R-:W-:Y:S02]  /*4ac10*/  PRMT R4, R4, 0x3340, R0.reuse ;  /* 0x0000334004047816 */ /* 0x100fe40000000000 */
[----:B------:R-:W-:Y:S02]  /*4ac20*/  SHF.R.U32.HI R3, RZ, 0x8, R0 ;  /* 0x00000008ff037819 */ /* 0x000fe40000011600 */
[----:B------:R-:W-:Y:S02]  /*4ac30*/  LOP3.LUT R2, R2, 0xffff, RZ, 0xc0, !PT ;  /* 0x0000ffff02027812 */ /* 0x000fe400078ec0ff */
[----:B------:R-:W-:Y:S01]  /*4ac40*/  LOP3.LUT R0, R12, 0xffff, RZ, 0xc0, !PT ;  /* 0x0000ffff0c007812 */ /* 0x000fe200078ec0ff */
[----:B------:R0:W-:Y:S01]  /*4ac50*/  STL [R1+0x12a8], R5 ;  /* 0x0012a80501007387 */ /* 0x0001e20000100800 */
[----:B------:R-:W2:Y:S01]  /*4ac60*/  LDCU UR74, c[0x0][0x398] ;  /* 0x00007300ff4a77ac */ /* 0x000ea20008000800 */
[----:B------:R-:W1:Y:S01]  /*4ac70*/  LDCU UR53, c[0x0][0x398] ;  /* 0x00007300ff3577ac */ /* 0x000e620008000800 */
[----:B------:R-:W1:Y:S01]  /*4ac80*/  LDCU UR51, c[0x0][0x39c] ;  /* 0x00007380ff3377ac */ /* 0x000e620008000800 */
[----:B------:R-:W-:-:S04]  /*4ac90*/  @P1 LOP3.LUT R11, R11, 0x40000000, RZ, 0xfc, !PT ;  /* 0x400000000b0b1812 */ /* 0x000fc800078efcff */
[----:B------:R-:W-:Y:S02]  /*4aca0*/  LOP3.LUT R11, R11, 0xdfffffff, RZ, 0xc0, !PT ;  /* 0xdfffffff0b0b7812 */ /* 0x000fe400078ec0ff */
[----:B0-----:R-:W-:Y:S01]  /*4acb0*/  PRMT R5, R2, 0x3340, R0 ;  /* 0x0000334002057816 */ /* 0x001fe20000000000 */
[----:B------:R-:W-:Y:S01]  /*4acc0*/  VIADD R0, R24, 0x69 ;  /* 0x0000006918007836 */ /* 0x000fe20000000000 */
[----:B------:R-:W-:-:S04]  /*4acd0*/  @P0 LOP3.LUT R11, R11, 0x20000000, RZ, 0xfc, !PT ;  /* 0x200000000b0b0812 */ /* 0x000fc800078efcff */
[----:B------:R-:W-:Y:S01]  /*4ace0*/  ISETP.GE.AND P0, PT, R0, UR50, PT ;  /* 0x0000003200007c0c */ /* 0x000fe2000bf06270 */
[----:B------:R0:W-:Y:S01]  /*4acf0*/  STL [R1+0x1290], R4 ;  /* 0x0012900401007387 */ /* 0x0001e20000100800 */
[----:B------:R-:W-:Y:S02]  /*4ad00*/  LOP3.LUT R3, R3, 0xffff, RZ, 0xc0, !PT ;  /* 0x0000ffff03037812 */ /* 0x000fe400078ec0ff */
[----:B------:R-:W-:Y:S02]  /*4ad10*/  LOP3.LUT R11, R11, 0xefffffff, RZ, 0xc0, !PT ;  /* 0xefffffff0b0b7812 */ /* 0x000fe400078ec0ff */
[----:B------:R-:W-:Y:S02]  /*4ad20*/  ISETP.LT.AND P1, PT, R29, UR54, !P0 ;  /* 0x000000361d007c0c */ /* 0x000fe4000c721270 */
[----:B-1----:R-:W-:Y:S01]  /*4ad30*/  ISETP.LT.AND P0, PT, R27, UR52, !P0 ;  /* 0x000000341b007c0c */ /* 0x002fe2000c701270 */
        /* <DEDUP_REMOVED lines=10> */
[----:B------:R-:W2:Y:S04]  /*4ade0*/  LDL.LU R19, [R1+0x1460] ;  /* 0x0014600001137983 */ /* 0x000ea80000300800 */
[----:B------:R-:W2:Y:S01]  /*4adf0*/  LDL.LU R18, [R1+0x13f4] ;  /* 0x0013f40001127983 */ /* 0x000ea20000300800 */
[----:B------:R-:W-:-:S02]  /*4ae00*/  @P0 LOP3.LUT R11, R11, 0x8000000, RZ, 0xfc, !PT ;  /* 0x080000000b0b0812 */ /* 0x000fc400078efcff */
[----:B------:R-:W-:Y:S01]  /*4ae10*/  ISETP.GE.AND P0, PT, R0, UR49, PT ;  /* 0x0000003100007c0c */ /* 0x000fe2000bf06270 */
[----:B------:R-:W0:Y:S01]  /*4ae20*/  LDCU UR49, c[0x0][0x39c] ;  /* 0x00007380ff3177ac */ /* 0x000e220008000800 */
[----:B---3--:R-:W-:Y:S02]  /*4ae30*/  LOP3.LUT R3, R16, 0xffff, RZ, 0xc0, !PT ;  /* 0x0000ffff10037812 */ /* 0x008fe400078ec0ff */
[----:B----4-:R-:W-:-:S04]  /*4ae40*/  LOP3.LUT R2, R15, 0xffff, RZ, 0xc0, !PT ;  /* 0x0000ffff0f027812 */ /* 0x010fc800078ec0ff */
[----:B------:R-:W-:-:S05]  /*4ae50*/  PRMT R0, R3, 0x3340, R2 ;  /* 0x0000334003007816 */ /* 0x000fca0000000002 */
[----:B------:R3:W-:Y:S04]  /*4ae60*/  STL [R1+0x1284], R0 ;  /* 0x0012840001007387 */ /* 0x0007e80000100800 */
[----:B------:R-:W4:Y:S04]  /*4ae70*/  LDL.LU R16, [R1+0x13bc] ;  /* 0x0013bc0001107983 */ /* 0x000f280000300800 */
[----:B------:R-:W4:Y:S01]  /*4ae80*/  LDL.LU R15, [R1+0x1358] ;  /* 0x00135800010f7983 */ /* 0x000f220000300800 */
[----:B--2---:R-:W-:Y:S02]  /*4ae90*/  ISETP.LT.AND P1, PT, R29, UR74, !P0 ;  /* 0x0000004a1d007c0c */ /* 0x004fe4000c721270 */
[----:B------:R-:W-:-:S02]  /*4aea0*/  ISETP.LT.AND P0, PT, R27, UR53, !P0 ;  /* 0x000000351b007c0c */ /* 0x000fc4000c701270 */
[----:B------:R-:W-:Y:S02]  /*4aeb0*/  LOP3.LUT R11, R11, 0xfbffffff, RZ, 0xc0, !PT ;  /* 0xfbffffff0b0b7812 */ /* 0x000fe400078ec0ff */
[----:B------:R-:W-:Y:S02]  /*4aec0*/  SHF.R.U32.HI R4, RZ, 0x8, R3 ;  /* 0x00000008ff047819 */ /* 0x000fe40000011603 */
[----:B------:R-:W-:Y:S01]  /*4aed0*/  SHF.R.U32.HI R2, RZ, 0x8, R2 ;  /* 0x00000008ff027819 */ /* 0x000fe20000011602 */
[----:B------:R-:W2:Y:S01]  /*4aee0*/  LDCU UR74, c[0x0][0x398] ;  /* 0x00007300ff4a77ac */ /* 0x000ea20008000800 */
[----:B------:R-:W0:Y:S01]  /*4aef0*/  LDCU UR53, c[0x0][0x398] ;  /* 0x00007300ff3577ac */ /* 0x000e220008000800 */
[----:B---3--:R-:W-:Y:S02]  /*4af00*/  VIADD R0, R24, 0x6b ;  /* 0x0000006b18007836 */ /* 0x008fe40000000000 */
        /* <DEDUP_REMOVED lines=11> */
[----:B------:R-:W3:Y:S01]  /*4afc0*/  LDCU UR52, c[0x0][0x398] ;  /* 0x00007300ff3477ac */ /* 0x000ee20008000800 */
[----:B------:R-:W-:Y:S01]  /*4afd0*/  VIADD R25, R24, 0xa1 ;  /* 0x000000a118197836 */ /* 0x000fe20000000000 */
[----:B------:R-:W0:Y:S01]  /*4afe0*/  LDCU UR48, c[0x0][0x39c] ;  /* 0x00007380ff3077ac */ /* 0x000e220008000800 */
[----:B------:R1:W-:Y:S04]  /*4aff0*/  STL [R1+0x13c], R0 ;  /* 0x00013c0001007387 */ /* 0x0003e80000100800 */
[----:B------:R-:W-:-:S04]  /*4b000*/  @P1 LOP3.LUT R11, R11, 0x1000000, RZ, 0xfc, !PT ;  /* 0x010000000b0b1812 */ /* 0x000fc800078efcff */
[----:B------:R-:W-:Y:S01]  /*4b010*/  LOP3.LUT R11, R11, 0xff7fffff, RZ, 0xc0, !PT ;  /* 0xff7fffff0b0b7812 */ /* 0x000fe200078ec0ff */
[----:B-1----:R-:W-:-:S03]  /*4b020*/  VIADD R0, R24, 0x6c ;  /* 0x0000006c18007836 */ /* 0x002fc60000000000 */
[----:B------:R-:W-:Y:S02]  /*4b030*/  @P0 LOP3.LUT R11, R11, 0x800000, RZ, 0xfc, !PT ;  /* 0x008000000b0b0812 */ /* 0x000fe400078efcff */
[----:B------:R-:W-:Y:S01]  /*4b040*/  ISETP.GE.AND P0, PT, R0, UR46, PT ;  /* 0x0000002e00007c0c */ /* 0x000fe2000bf06270 */
[C---:B------:R-:W-:Y:S01]  /*4b050*/  VIADD R2, R24.reuse, 0x6d ;  /* 0x0000006d18027836 */ /* 0x040fe20000000000 */
[----:B------:R-:W-:Y:S01]  /*4b060*/  LOP3.LUT R11, R11, 0xffbfffff, RZ, 0xc0, !PT ;  /* 0xffbfffff0b0b7812 */ /* 0x000fe200078ec0ff */
[----:B------:R-:W-:Y:S01]  /*4b070*/  VIADD R21, R24, 0xa2 ;  /* 0x000000a218157836 */ /* 0x000fe20000000000 */
[----:B--2---:R-:W-:Y:S02]  /*4b080*/  ISETP.LT.AND P1, PT, R29, UR74, !P0 ;  /* 0x0000004a1d007c0c */ /* 0x004fe4000c721270 */
[----:B------:R-:W-:Y:S02]  /*4b090*/  ISETP.LT.AND P0, PT, R27, UR53, !P0 ;  /* 0x000000351b007c0c */ /* 0x000fe4000c701270 */
[----:B------:R-:W-:-:S02]  /*4b0a0*/  LOP3.LUT R4, R18, 0xffff, RZ, 0xc0, !PT ;  /* 0x0000ffff12047812 */ /* 0x000fc400078ec0ff */
[----:B------:R-:W-:Y:S01]  /*4b0b0*/  LOP3.LUT R12, R19, 0xffff, RZ, 0xc0, !PT ;  /* 0x0000ffff130c7812 */ /* 0x000fe200078ec0ff */
[----:B------:R-:W1:Y:S01]  /*4b0c0*/  LDCU UR74, c[0x0][0x398] ;  /* 0x00007300ff4a77ac */ /* 0x000e620008000800 */
[----:B------:R-:W2:Y:S01]  /*4b0d0*/  LDCU UR53, c[0x0][0x398] ;  /* 0x00007300ff3577ac */ /* 0x000ea20008000800 */
[----:B------:R-:W0:Y:S01]  /*4b0e0*/  LDCU UR46, c[0x0][0x39c] ;  /* 0x00007380ff2e77ac */ /* 0x000e220008000800 */
[----:B----4-:R-:W-:Y:S02]  /*4b0f0*/  LOP3.LUT R3, R16, 0xffff, RZ, 0xc0, !PT ;  /* 0x0000ffff10037812 */ /* 0x010fe400078ec0ff */
[----:B------:R-:W-:Y:S01]  /*4b100*/  LOP3.LUT R0, R15, 0xffff, RZ, 0xc0, !PT ;  /* 0x0000ffff0f007812 */ /* 0x000fe200078ec0ff */
[----:B------:R-:W4:Y:S04]  /*4b110*/  LDL.LU R16, [R1+0x1468] ;  /* 0x0014680001107983 */ /* 0x000f280000300800 */
[----:B------:R-:W4:Y:S01]  /*4b120*/  LDL.LU R15, [R1+0x13cc] ;  /* 0x0013cc00010f7983 */ /* 0x000f220000300800 */
        /* <DEDUP_REMOVED lines=16> */
[----:B------:R-:W3:Y:S01]  /*4b230*/  LDCU UR54, c[0x0][0x398] ;  /* 0x00007300ff3677ac */ /* 0x000ee20008000800 */
[----:B------:R-:W1:Y:S01]  /*4b240*/  LDCU UR52, c[0x0][0x398] ;  /* 0x00007300ff3477ac */ /* 0x000e620008000800 */
        /* <DEDUP_REMOVED lines=10> */
[----:B-1----:R-:W-:Y:S02]  /*4b2f0*/  ISETP.LT.AND P1, PT, R29, UR74, !P0 ;  /* 0x0000004a1d007c0c */ /* 0x002fe4000c721270 */
[----:B--2---:R-:W-:-:S02]  /*4b300*/  ISETP.LT.AND P0, PT, R27, UR53, !P0 ;  /* 0x000000351b007c0c */ /* 0x004fc4000c701270 */
[----:B------:R-:W-:Y:S01]  /*4b310*/  LOP3.LUT R4, R4, 0xffff, RZ, 0xc0, !PT ;  /* 0x0000ffff04047812 */ /* 0x000fe200078ec0ff */
[----:B------:R-:W-:Y:S01]  /*4b320*/  STL [R1+0x134], R5 ;  /* 0x0001340501007387 */ /* 0x000fe20000100800 */
[----:B------:R-:W-:Y:S01]  /*4b330*/  VIADD R0, R24, 0x6f ;  /* 0x0000006f18007836 */ /* 0x000fe20000000000 */
[----:B------:R-:W0:Y:S01]  /*4b340*/  LDCU UR74, c[0x0][0x398] ;  /* 0x00007300ff4a77ac */ /* 0x000e220008000800 */
[----:B------:R-:W-:Y:S01]  /*4b350*/  PRMT R2, R4, 0x3340, R3 ;  /* 0x0000334004027816 */ /* 0x000fe20000000003 */
[----:B------:R-:W1:Y:S01]  /*4b360*/  LDCU UR53, c[0x0][0x398] ;  /* 0x00007300ff3577ac */ /* 0x000e620008000800 */
[----:B------:R-:W2:Y:S03]  /*4b370*/  LDCU UR44, c[0x0][0x39c] ;  /* 0x00007380ff2c77ac */ /* 0x000ea60008000800 */
[----:B------:R-:W-:Y:S01]  /*4b380*/  @P1 LOP3.LUT R11, R11, 0x40000, RZ, 0xfc, !PT ;  /* 0x000400000b0b1812 */ /* 0x000fe200078efcff */
[----:B------:R0:W-:Y:S04]  /*4b390*/  STL [R1+0x138], R2 ;  /* 0x0001380201007387 */ /* 0x0001e80000100800 */
[----:B------:R-:W2:Y:S04]  /*4b3a0*/  LDL.LU R19, [R1+0x1448] ;  /* 0x0014480001137983 */ /* 0x000ea80000300800 */
[----:B------:R-:W2:Y:S01]  /*4b3b0*/  LDL.LU R18, [R1+0x1444] ;  /* 0x0014440001127983 */ /* 0x000ea20000300800 */
[----:B------:R-:W-:-:S04]  /*4b3c0*/  LOP3.LUT R11, R11, 0xfffdffff, RZ, 0xc0, !PT ;  /* 0xfffdffff0b0b7812 */ /* 0x000fc800078ec0ff */
[----:B------:R-:W-:Y:S02]  /*4b3d0*/  @P0 LOP3.LUT R11, R11, 0x20000, RZ, 0xfc, !PT ;  /* 0x000200000b0b0812 */ /* 0x000fe400078efcff */
[----:B------:R-:W-:Y:S01]  /*4b3e0*/  ISETP.GE.AND P0, PT, R0, UR42, PT ;  /* 0x0000002a00007c0c */ /* 0x000fe2000bf06270 */
[----:B------:R-:W0:Y:S01]  /*4b3f0*/  LDCU UR42, c[0x0][0x39c] ;  /* 0x00007380ff2a77ac */ /* 0x000e220008000800 */
[----:B----4-:R-:W-:Y:S02]  /*4b400*/  LOP3.LUT R3, R16, 0xffff, RZ, 0xc0, !PT ;  /* 0x0000ffff10037812 */ /* 0x010fe400078ec0ff */
[----:B0-----:R-:W-:-:S04]  /*4b410*/  LOP3.LUT R2, R15, 0xffff, RZ, 0xc0, !PT ;  /* 0x0000ffff0f027812 */ /* 0x001fc800078ec0ff */
[----:B------:R-:W-:-:S05]  /*4b420*/  PRMT R0, R3, 0x3340, R2 ;  /* 0x0000334003007816 */ /* 0x000fca0000000002 */
[----:B------:R0:W-:Y:S04]  /*4b430*/  STL [R1+0x1268], R0 ;  /* 0x0012680001007387 */ /* 0x0001e80000100800 */
[----:B------:R-:W4:Y:S04]  /*4b440*/  LDL.LU R16, [R1+0x1398] ;  /* 0x0013980001107983 */ /* 0x000f280000300800 */
[----:B------:R-:W4:Y:S01]  /*4b450*/  LDL.LU R15, [R1+0x1394] ;  /* 0x00139400010f7983 */ /* 0x000f220000300800 */
[----:B---3--:R-:W-:Y:S02]  /*4b460*/  ISETP.LT.AND P1, PT, R29, UR54, !P0 ;  /* 0x000000361d007c0c */ /* 0x008fe4000c721270 */
[----:B------:R-:W-:-:S02]  /*4b470*/  ISETP.LT.AND P0, PT, R27, UR52, !P0 ;  /* 0x000000341b007c0c */ /* 0x000fc4000c701270 */
[----:B------:R-:W-:Y:S02]  /*4b480*/  LOP3.LUT R11, R11, 0xfffeffff, RZ, 0xc0, !PT ;  /* 0xfffeffff0b0b7812 */ /* 0x000fe400078ec0ff */
[----:B------:R-:W-:Y:S02]  /*4b490*/  SHF.R.U32.HI R4, RZ, 0x8, R3 ;  /* 0x00000008ff047819 */ /* 0x000fe40000011603 */
[----:B------:R-:W-:Y:S01]  /*4b4a0*/  SHF.R.U32.HI R2, RZ, 0x8, R2 ;  /* 0x00000008ff027819 */ /* 0x000fe20000011602 */
[----:B------:R-:W3:Y:S01]  /*4b4b0*/  LDCU UR54, c[0x0][0x398] ;  /* 0x00007300ff3677ac */ /* 0x000ee20008000800 */
        /* <DEDUP_REMOVED lines=10> */
[----:B-1----:R-:W-:Y:S02]  /*4b560*/  ISETP.LT.AND P0, PT, R27, UR53, !P0 ;  /* 0x000000351b007c0c */ /* 0x002fe4000c701270 */
[----:B------:R-:W-:Y:S01]  /*4b570*/  PRMT R0, R3, 0x3340, R2 ;  /* 0x0000334003007816 */ /* 0x000fe20000000002 */
[----:B------:R-:W0:Y:S01]  /*4b580*/  LDCU UR74, c[0x0][0x398] ;  /* 0x00007300ff4a77ac */ /* 0x000e220008000800 */
[----:B------:R-:W1:Y:S01]  /*4b590*/  LDCU UR53, c[0x0][0x398] ;  /* 0x00007300ff3577ac */ /* 0x000e620008000800 */
[----:B------:R-:W0:Y:S02]  /*4b5a0*/  LDCU UR41, c[0x0][0x39c] ;  /* 0x00007380ff2977ac */ /* 0x000e240008000800 */
[----:B------:R3:W-:Y:S04]  /*4b5b0*/  STL [R1+0x130], R0 ;  /* 0x0001300001007387 */ /* 0x0007e80000100800 */
[----:B------:R-:W-:-:S04]  /*4b5c0*/  @P1 LOP3.LUT R11, R11, 0x4000, RZ, 0xfc, !PT ;  /* 0x000040000b0b1812 */ /* 0x000fc800078efcff */
[----:B------:R-:W-:Y:S01]  /*4b5d0*/  LOP3.LUT R11, R11, 0xffffdfff, RZ, 0xc0, !PT ;  /* 0xffffdfff0b0b7812 */ /* 0x000fe200078ec0ff */
[----:B---3--:R-:W-:-:S03]  /*4b5e0*/  VIADD R0, R24, 0x71 ;  /* 0x0000007118007836 */ /* 0x008fc60000000000 */
[----:B------:R-:W-:Y:S02]  /*4b5f0*/  @P0 LOP3.LUT R11, R11, 0x2000, RZ, 0xfc, !PT ;  /* 0x000020000b0b0812 */ /* 0x000fe400078efcff */
[----:B------:R-:W-:Y:S01]  /*4b600*/  ISETP.GE.AND P0, PT, R0, UR40, PT ;  /* 0x0000002800007c0c */ /* 0x000fe2000bf06270 */
[----:B------:R-:W-:Y:S01]  /*4b610*/  VIADD R2, R24, 0x72 ;  /* 0x0000007218027836 */ /* 0x000fe20000000000 */
[----:B------:R-:W-:Y:S02]  /*4b620*/  LOP3.LUT R11, R11, 0xffffefff, RZ, 0xc0, !PT ;  /* 0xffffefff0b0b7812 */ /* 0x000fe400078ec0ff */
[----:B--2---:R-:W-:Y:S02]  /*4b630*/  LOP3.LUT R12, R19, 0xffff, RZ, 0xc0, !PT ;  /* 0x0000ffff130c7812 */ /* 0x004fe400078ec0ff */
[----:B------:R-:W-:Y:S02]  /*4b640*/  ISETP.LT.AND P1, PT, R29, UR54, !P0 ;  /* 0x000000361d007c0c */ /* 0x000fe4000c721270 */
[----:B------:R-:W-:-:S02]  /*4b650*/  ISETP.LT.AND P0, PT, R27, UR52, !P0 ;  /* 0x000000341b007c0c */ /* 0x000fc4000c701270 */
[----:B------:R-:W-:Y:S01]  /*4b660*/  LOP3.LUT R4, R18, 0xffff, RZ, 0xc0, !PT ;  /* 0x0000ffff12047812 */ /* 0x000fe200078ec0ff */
[----:B------:R-:W2:Y:S01]  /*4b670*/  LDCU UR54, c[0x0][0x398] ;  /* 0x00007300ff3677ac */ /* 0x000ea20008000800 */
[----:B------:R-:W3:Y:S01]  /*4b680*/  LDCU UR40, c[0x0][0x39c] ;  /* 0x00007380ff2877ac */ /* 0x000ee20008000800 */
[----:B------:R-:W-:Y:S01]  /*4b690*/  VIADD R26, R24, 0xb6 ;  /* 0x000000b6181a7836 */ /* 0x000fe20000000000 */
[----:B----4-:R-:W-:-:S05]  /*4b6a0*/  LOP3.LUT R0, R15, 0xffff, RZ, 0xc0, !PT ;  /* 0x0000ffff0f007812 */ /* 0x010fca00078ec0ff */
[----:B------:R-:W-:Y:S01]  /*4b6b0*/  @P1 LOP3.LUT R11, R11, 0x1000, RZ, 0xfc, !PT ;  /* 0x000010000b0b1812 */ /* 0x000fe200078efcff */
[----:B------:R-:W4:Y:S01]  /*4b6c0*/  LDL.LU R15, [R1+0x1414] ;  /* 0x00141400010f7983 */ /* 0x000f220000300800 */
[----:B------:R-:W-:Y:S01]  /*4b6d0*/  LOP3.LUT R3, R16, 0xffff, RZ, 0xc0, !PT ;  /* 0x0000ffff10037812 */ /* 0x000fe200078ec0ff */
[----:B------:R-:W2:Y:S01]  /*4b6e0*/  LDCU UR52, c[0x0][0x39c] ;  /* 0x00007380ff3477ac */ /* 0x000ea20008000800 */
        /* <DEDUP_REMOVED lines=9> */
[----:B------:R-:W-:Y:S02]  /*4b780*/  SHF.R.U32.HI R13, RZ, 0x8, R4 ;  /* 0x00000008ff0d7819 */ /* 0x000fe40000011604 */
[--C-:B------:R-:W-:Y:S02]  /*4b790*/  PRMT R4, R4, 0x3340, R0.reuse ;  /* 0x0000334004047816 */ /* 0x100fe40000000000 */
[----:B------:R-:W-:Y:S02]  /*4b7a0*/  SHF.R.U32.HI R3, RZ, 0x8, R0 ;  /* 0x00000008ff037819 */ /* 0x000fe40000011600 */
[----:B------:R-:W-:-:S02]  /*4b7b0*/  LOP3.LUT R2, R2, 0xffff, RZ, 0xc0, !PT ;  /* 0x0000ffff02027812 */ /* 0x000fc400078ec0ff */
[----:B------:R-:W-:Y:S01]  /*4b7c0*/  LOP3.LUT R0, R12, 0xffff, RZ, 0xc0, !PT ;  /* 0x0000ffff0c007812 */ /* 0x000fe200078ec0ff */
[----:B------:R0:W-:Y:S04]  /*4b7d0*/  STL [R1+0x1260], R5 ;  /* 0x0012600501007387 */ /* 0x0001e80000100800 */
[----:B------:R1:W-:Y:S01]  /*4b7e0*/  STL [R1+0x125c], R4 ;  /* 0x00125c0401007387 */ /* 0x0003e20000100800 */
[----:B------:R-:W-:Y:S01]  /*4b7f0*/  LOP3.LUT R3, R3, 0xffff, RZ, 0xc0, !PT ;  /* 0x0000ffff03037812 */ /* 0x000fe200078ec0ff */
[----:B------:R-:W2:Y:S01]  /*4b800*/  LDCU UR55, c[0x0][0x398] ;  /* 0x00007300ff3777ac */ /* 0x000ea20008000800 */
[----:B------:R-:W2:Y:S01]  /*4b810*/  LDCU UR53, c[0x0][0x398] ;  /* 0x00007300ff3577ac */ /* 0x000ea20008000800 */
[----:B------:R-:W-:Y:S01]  /*4b820*/  @P1 LOP3.LUT R11, R11, 0x400, RZ, 0xfc, !PT ;  /* 0x000004000b0b1812 */ /* 0x000fe200078efcff */
[----:B------:R-:W2:Y:S03]  /*4b830*/  LDCU UR74, c[0x0][0x398] ;  /* 0x00007300ff4a77ac */ /* 0x000ea60008000800 */
[----:B------:R-:W-:-:S02]  /*4b840*/  LOP3.LUT R11, R11, 0xfffffdff, RZ, 0xc0, !PT ;  /* 0xfffffdff0b0b7812 */ /* 0x000fc400078ec0ff */
[----:B0-----:R-:W-:Y:S02]  /*4b850*/  PRMT R5, R2, 0x3340, R0 ;  /* 0x0000334002057816 */ /* 0x001fe40000000000 */
[----:B-1----:R-:W-:Y:S01]  /*4b860*/  LOP3.LUT R4, R13, 0xffff, RZ, 0xc0, !PT ;  /* 0x0000ffff0d047812 */ /* 0x002fe200078ec0ff */
[----:B------:R-:W-:Y:S01]  /*4b870*/  VIADD R0, R24, 0x73 ;  /* 0x0000007318007836 */ /* 0x000fe20000000000 */
[----:B------:R-:W-:Y:S02]  /*4b880*/  @P0 LOP3.LUT R11, R11, 0x200, RZ, 0xfc, !PT ;  /* 0x000002000b0b0812 */ /* 0x000fe400078efcff */
[----:B------:R-:W-:Y:S02]  /*4b890*/  PRMT R2, R4, 0x3340, R3 ;  /* 0x0000334004027816 */ /* 0x000fe40000000003 */
[----:B------:R-:W-:Y:S01]  /*4b8a0*/  ISETP.GE.AND P0, PT, R0, UR26, PT ;  /* 0x0000001a00007c0c */ /* 0x000fe2000bf06270 */
[----:B------:R-:W-:Y:S04]  /*4b8b0*/  STL [R1+0x128], R5 ;  /* 0x0001280501007387 */ /* 0x000fe80000100800 */
[----:B------:R0:W-:Y:S01]  /*4b8c0*/  STL [R1+0x12c], R2 ;  /* 0x00012c0201007387 */ /* 0x0001e20000100800 */
[----:B------:R-:W-:-:S02]  /*4b8d0*/  LOP3.LUT R11, R11, 0xfffffeff, RZ, 0xc0, !PT ;  /* 0xfffffeff0b0b7812 */ /* 0x000fc400078ec0ff */
[----:B------:R-:W-:Y:S01]  /*4b8e0*/  ISETP.LT.AND P1, PT, R29, UR75, !P0 ;  /* 0x0000004b1d007c0c */ /* 0x000fe2000c721270 */
[----:B------:R-:W-:Y:S01]  /*4b8f0*/  VIADD R0, R24, 0x74 ;  /* 0x0000007418007836 */ /* 0x000fe20000000000 */
[----:B------:R-:W1:Y:S01]  /*4b900*/  LDCU UR26, c[0x0][0x39c] ;  /* 0x00007380ff1a77ac */ /* 0x000e620008000800 */
[----:B0-----:R-:W-:Y:S01]  /*4b910*/  LOP3.LUT R2, R20, 0xffff, RZ, 0xc0, !PT ;  /* 0x0000ffff14027812 */ /* 0x001fe200078ec0ff */
[----:B------:R-:W0:Y:S01]  /*4b920*/  LDCU UR75, c[0x0][0x398] ;  /* 0x00007300ff4b77ac */ /* 0x000e220008000800 */
[----:B------:R-:W3:Y:S01]  /*4b930*/  LDL.LU R20, [R1+0x16c0] ;  /* 0x0016c00001147983 */ /* 0x000ee20000300800 */
[----:B--2---:R-:W-:-:S03]  /*4b940*/  ISETP.LT.AND P0, PT, R27, UR54, !P0 ;  /* 0x000000361b007c0c */ /* 0x004fc6000c701270 */
[----:B------:R-:W2:Y:S04]  /*4b950*/  LDL.LU R18, [R1+0x1458] ;  /* 0x0014580001127983 */ /* 0x000ea80000300800 */
[----:B------:R-:W-:Y:S01]  /*4b960*/  @P1 LOP3.LUT R11, R11, 0x100, RZ, 0xfc, !PT ;  /* 0x000001000b0b1812 */ /* 0x000fe200078efcff */
[----:B------:R-:W2:Y:S01]  /*4b970*/  LDL.LU R16, [R1+0x1454] ;  /* 0x0014540001107983 */ /* 0x000ea20000300800 */
[----:B------:R-:W0:Y:S02]  /*4b980*/  LDCU UR54, c[0x0][0x398] ;  /* 0x00007300ff3677ac */ /* 0x000e240008000800 */
[----:B------:R-:W-:-:S04]  /*4b990*/  LOP3.LUT R11, R11, 0xffffff7f, RZ, 0xc0, !PT ;  /* 0xffffff7f0b0b7812 */ /* 0x000fc800078ec0ff */
[----:B------:R-:W-:Y:S02]  /*4b9a0*/  @P0 LOP3.LUT R11, R11, 0x80, RZ, 0xfc, !PT ;  /* 0x000000800b0b0812 */ /* 0x000fe400078efcff */
[----:B------:R-:W-:Y:S01]  /*4b9b0*/  ISETP.GE.AND P0, PT, R0, UR56, PT ;  /* 0x0000003800007c0c */ /* 0x000fe2000bf06270 */
[----:B------:R-:W0:Y:S01]  /*4b9c0*/  LDCU UR56, c[0x0][0x398] ;  /* 0x00007300ff3877ac */ /* 0x000e220008000800 */
[----:B----4-:R-:W-:-:S04]  /*4b9d0*/  LOP3.LUT R3, R15, 0xffff, RZ, 0xc0, !PT ;  /* 0x0000ffff0f037812 */ /* 0x010fc800078ec0ff */
[----:B------:R-:W-:-:S05]  /*4b9e0*/  PRMT R0, R3, 0x3340, R2 ;  /* 0x0000334003007816 */ /* 0x000fca0000000002 */
[----:B------:R4:W-:Y:S04]  /*4b9f0*/  STL [R1+0x1244], R0 ;  /* 0x0012440001007387 */ /* 0x0009e80000100800 */
[----:B------:R-:W2:Y:S01]  /*4ba00*/  LDL.LU R15, [R1+0x13b4] ;  /* 0x0013b400010f7983 */ /* 0x000ea20000300800 */
[----:B------:R-:W-:Y:S02]  /*4ba10*/  ISETP.LT.AND P1, PT, R29, UR55, !P0 ;  /* 0x000000371d007c0c */ /* 0x000fe4000c721270 */
[----:B------:R-:W-:Y:S02]  /*4ba20*/  ISETP.LT.AND P0, PT, R27, UR53, !P0 ;  /* 0x000000351b007c0c */ /* 0x000fe4000c701270 */
[----:B------:R-:W-:Y:S02]  /*4ba30*/  LOP3.LUT R11, R11, 0xffffffbf, RZ, 0xc0, !PT ;  /* 0xffffffbf0b0b7812 */ /* 0x000fe400078ec0ff */
[----:B------:R-:W-:-:S02]  /*4ba40*/  SHF.R.U32.HI R4, RZ, 0x8, R3 ;  /* 0x00000008ff047819 */ /* 0x000fc40000011603 */
[----:B------:R-:W-:Y:S01]  /*4ba50*/  SHF.R.U32.HI R2, RZ, 0x8, R2 ;  /* 0x00000008ff027819 */ /* 0x000fe20000011602 */
[----:B------:R-:W0:Y:S01]  /*4ba60*/  LDCU UR55, c[0x0][0x398] ;  /* 0x00007300ff3777ac */ /* 0x000e220008000800 */
        /* <DEDUP_REMOVED lines=21> */
[----:B---3--:R-:W-:Y:S02]  /*4bbc0*/  LOP3.LUT R0, R20, 0xffff, RZ, 0xc0, !PT ;  /* 0x0000ffff14007812 */ /* 0x008fe400078ec0ff */
[----:B--2---:R-:W-:Y:S01]  /*4bbd0*/  LOP3.LUT R4, R16, 0xffff, RZ, 0xc0, !PT ;  /* 0x0000ffff10047812 */ /* 0x004fe200078ec0ff */
[----:B------:R-:W2:Y:S04]  /*4bbe0*/  LDL.LU R20, [R1+0x16bc] ;  /* 0x0016bc0001147983 */ /* 0x000ea80000300800 */
[----:B------:R-:W3:Y:S01]  /*4bbf0*/  LDL.LU R16, [R1+0x1424] ;  /* 0x0014240001107983 */ /* 0x000ee20000300800 */
[----:B------:R-:W-:-:S02]  /*4bc00*/  ISETP.LT.AND P1, PT, R29, UR56, !P0 ;  /* 0x000000381d007c0c */ /* 0x000fc4000c721270 */
[----:B------:R-:W-:Y:S02]  /*4bc10*/  ISETP.LT.AND P0, PT, R27, UR55, !P0 ;  /* 0x000000371b007c0c */ /* 0x000fe4000c701270 */
[----:B------:R-:W-:Y:S02]  /*4bc20*/  LOP3.LUT R11, R11, 0xfffffffb, RZ, 0xc0, !PT ;  /* 0xfffffffb0b0b7812 */ /* 0x000fe400078ec0ff */
[----:B------:R-:W-:Y:S01]  /*4bc30*/  LOP3.LUT R3, R15, 0xffff, RZ, 0xc0, !PT ;  /* 0x0000ffff0f037812 */ /* 0x000fe200078ec0ff */
[----:B------:R-:W-:Y:S01]  /*4bc40*/  VIADD R2, R24, 0x77 ;  /* 0x0000007718027836 */ /* 0x000fe20000000000 */
[----:B------:R-:W4:Y:S05]  /*4bc50*/  LDL.LU R15, [R1+0x1c4] ;  /* 0x0001c400010f7983 */ /* 0x000f2a0000300800 */
[----:B------:R-:W-:-:S02]  /*4bc60*/  @P1 LOP3.LUT R11, R11, 0x4, RZ, 0xfc, !PT ;  /* 0x000000040b0b1812 */ /* 0x000fc400078efcff */
[----:B------:R-:W-:Y:S01]  /*4bc70*/  LOP3.LUT R12, R18, 0xffff, RZ, 0xc0, !PT ;  /* 0x0000ffff120c7812 */ /* 0x000fe200078ec0ff */
[----:B------:R-:W1:Y:S01]  /*4bc80*/  LDCU UR56, c[0x0][0x398] ;  /* 0x00007300ff3877ac */ /* 0x000e620008000800 */
[----:B------:R-:W-:Y:S02]  /*4bc90*/  SHF.R.U32.HI R13, RZ, 0x8, R4 ;  /* 0x00000008ff0d7819 */ /* 0x000fe40000011604 */
[----:B------:R-:W-:Y:S01]  /*4bca0*/  LOP3.LUT R11, R11, 0xfffffffd, RZ, 0xc0, !PT ;  /* 0xfffffffd0b0b7812 */ /* 0x000fe200078ec0ff */
[----:B------:R-:W1:Y:S01]  /*4bcb0*/  LDCU UR55, c[0x0][0x398] ;  /* 0x00007300ff3777ac */ /* 0x000e620008000800 */
[----:B------:R-:W1:Y:S02]  /*4bcc0*/  LDCU UR57, c[0x0][0x398] ;  /* 0x00007300ff3977ac */ /* 0x000e640008000800 */
[----:B------:R-:W-:Y:S02]  /*4bcd0*/  @P0 LOP3.LUT R11, R11, 0x2, RZ, 0xfc, !PT ;  /* 0x000000020b0b0812 */ /* 0x000fe400078efcff */
[----:B------:R-:W-:-:S02]  /*4bce0*/  ISETP.GE.AND P0, PT, R2, UR24, PT ;  /* 0x0000001802007c0c */ /* 0x000fc4000bf06270 */
[----:B------:R-:W-:Y:S02]  /*4bcf0*/  SHF.R.U32.HI R2, RZ, 0x8, R12 ;  /* 0x00000008ff027819 */ /* 0x000fe4000001160c */
[--C-:B------:R-:W-:Y:S02]  /*4bd00*/  PRMT R5, R12, 0x3340, R3.reuse ;  /* 0x000033400c057816 */ /* 0x100fe40000000003 */
[----:B------:R-:W-:Y:S02]  /*4bd10*/  LOP3.LUT R11, R11, 0xfffffffe, RZ, 0xc0, !PT ;  /* 0xfffffffe0b0b7812 */ /* 0x000fe400078ec0ff */
[----:B------:R-:W-:Y:S02]  /*4bd20*/  ISETP.LT.AND P1, PT, R29, UR75, !P0 ;  /* 0x0000004b1d007c0c */ /* 0x000fe4000c721270 */
[----:B0-----:R-:W-:Y:S02]  /*4bd30*/  ISETP.LT.AND P0, PT, R27, UR74, !P0 ;  /* 0x0000004a1b007c0c */ /* 0x001fe4000c701270 */
[----:B------:R-:W-:-:S02]  /*4bd40*/  SHF.R.U32.HI R12, RZ, 0x8, R3 ;  /* 0x00000008ff0c7819 */ /* 0x000fc40000011603 */
[--C-:B------:R-:W-:Y:S02]  /*4bd50*/  PRMT R4, R4, 0x3340, R0.reuse ;  /* 0x0000334004047816 */ /* 0x100fe40000000000 */
[----:B------:R-:W-:Y:S02]  /*4bd60*/  SHF.R.U32.HI R3, RZ, 0x8, R0 ;  /* 0x00000008ff037819 */ /* 0x000fe40000011600 */
[----:B------:R-:W-:Y:S02]  /*4bd70*/  LOP3.LUT R2, R2, 0xffff, RZ, 0xc0, !PT ;  /* 0x0000ffff02027812 */ /* 0x000fe400078ec0ff */
[----:B------:R-:W-:Y:S01]  /*4bd80*/  LOP3.LUT R0, R12, 0xffff, RZ, 0xc0, !PT ;  /* 0x0000ffff0c007812 */ /* 0x000fe200078ec0ff */
        /* <DEDUP_REMOVED lines=8> */
[----:B--2---:R-:W-:-:S04]  /*4be10*/  LOP3.LUT R20, R20, 0x7fffffff, RZ, 0xc0, !PT ;  /* 0x7fffffff14147812 */ /* 0x004fc800078ec0ff */
[----:B------:R-:W-:Y:S02]  /*4be20*/  @P0 LOP3.LUT R20, R20, 0x80000000, RZ, 0xfc, !PT ;  /* 0x8000000014140812 */ /* 0x000fe400078efcff */
[----:B------:R-:W-:Y:S01]  /*4be30*/  ISETP.GE.AND P0, PT, R0, UR58, PT ;  /* 0x0000003a00007c0c */ /* 0x000fe2000bf06270 */
[----:B------:R0:W-:Y:S01]  /*4be40*/  STL [R1+0x1250], R4 ;  /* 0x0012500401007387 */ /* 0x0001e20000100800 */
[----:B------:R-:W-:Y:S02]  /*4be50*/  LOP3.LUT R3, R3, 0xffff, RZ, 0xc0, !PT ;  /* 0x0000ffff03037812 */ /* 0x000fe400078ec0ff */
[----:B------:R-:W-:Y:S02]  /*4be60*/  LOP3.LUT R20, R20, 0xbfffffff, RZ, 0xc0, !PT ;  /* 0xbfffffff14147812 */ /* 0x000fe400078ec0ff */
[----:B-1----:R-:W-:Y:S02]  /*4be70*/  ISETP.LT.AND P1, PT, R29, UR56, !P0 ;  /* 0x000000381d007c0c */ /* 0x002fe4000c721270 */
[----:B------:R-:W-:Y:S01]  /*4be80*/  ISETP.LT.AND P0, PT, R27, UR55, !P0 ;  /* 0x000000371b007c0c */ /* 0x000fe2000c701270 */
[----:B------:R-:W-:Y:S01]  /*4be90*/  VIADD R0, R24, 0x79 ;  /* 0x0000007918007836 */ /* 0x000fe20000000000 */
[----:B------:R-:W1:Y:S01]  /*4bea0*/  LDCU UR58, c[0x0][0x398] ;  /* 0x00007300ff3a77ac */ /* 0x000e620008000800 */
[----:B0-----:R-:W-:Y:S01]  /*4beb0*/  LOP3.LUT R4, R13, 0xffff, RZ, 0xc0, !PT ;  /* 0x0000ffff0d047812 */ /* 0x001fe200078ec0ff */
[----:B------:R-:W-:Y:S01]  /*4bec0*/  STL [R1+0x1dc], R5 ;  /* 0x0001dc0501007387 */ /* 0x000fe20000100800 */
[----:B------:R-:W0:Y:S01]  /*4bed0*/  LDCU UR56, c[0x0][0x398] ;  /* 0x00007300ff3877ac */ /* 0x000e220008000800 */
[----:B------:R-:W2:Y:S01]  /*4bee0*/  LDCU UR55, c[0x0][0x39c] ;  /* 0x00007380ff3777ac */ /* 0x000ea20008000800 */
[----:B------:R-:W-:-:S04]  /*4bef0*/  PRMT R2, R4, 0x3340, R3 ;  /* 0x0000334004027816 */ /* 0x000fc80000000003 */
[----:B------:R-:W-:Y:S02]  /*4bf00*/  @P1 LOP3.LUT R20, R20, 0x40000000, RZ, 0xfc, !PT ;  /* 0x4000000014141812 */ /* 0x000fe400078efcff */
[----:B---3--:R-:W-:Y:S01]  /*4bf10*/  LOP3.LUT R3, R16, 0xffff, RZ, 0xc0, !PT ;  /* 0x0000ffff10037812 */ /* 0x008fe200078ec0ff */
[----:B------:R4:W-:Y:S01]  /*4bf20*/  STL [R1+0x11e0], R2 ;  /* 0x0011e00201007387 */ /* 0x0009e20000100800 */
[----:B------:R-:W-:-:S03]  /*4bf30*/  LOP3.LUT R20, R20, 0xdfffffff, RZ, 0xc0, !PT ;  /* 0xdfffffff14147812 */ /* 0x000fc600078ec0ff */
[----:B------:R-:W3:Y:S04]  /*4bf40*/  LDL.LU R19, [R1+0x1464] ;  /* 0x0014640001137983 */ /* 0x000ee80000300800 */
[----:B------:R-:W2:Y:S01]  /*4bf50*/  LDL.LU R18, [R1+0x142c] ;  /* 0x00142c0001127983 */ /* 0x000ea20000300800 */
[----:B------:R-:W-:Y:S02]  /*4bf60*/  @P0 LOP3.LUT R20, R20, 0x20000000, RZ, 0xfc, !PT ;  /* 0x2000000014140812 */ /* 0x000fe400078efcff */
[----:B------:R-:W-:Y:S02]  /*4bf70*/  ISETP.GE.AND P0, PT, R0, UR22, PT ;  /* 0x0000001600007c0c */ /* 0x000fe4000bf06270 */
[----:B------:R-:W-:Y:S01]  /*4bf80*/  SHF.R.U32.HI R4, RZ, 0x8, R3 ;  /* 0x00000008ff047819 */ /* 0x000fe20000011603 */
[----:B------:R-:W0:Y:S01]  /*4bf90*/  LDCU UR22, c[0x0][0x39c] ;  /* 0x00007380ff1677ac */ /* 0x000e220008000800 */
[----:B----4-:R-:W-:-:S04]  /*4bfa0*/  LOP3.LUT R2, R15, 0xffff, RZ, 0xc0, !PT ;  /* 0x0000ffff0f027812 */ /* 0x010fc800078ec0ff */
[----:B------:R-:W-:-:S05]  /*4bfb0*/  PRMT R0, R3, 0x3340, R2 ;  /* 0x0000334003007816 */ /* 0x000fca0000000002 */
[----:B------:R4:W-:Y:S04]  /*4bfc0*/  STL [R1+0x1258], R0 ;  /* 0x0012580001007387 */ /* 0x0009e80000100800 */
[----:B------:R-:W2:Y:S04]  /*4bfd0*/  LDL.LU R16, [R1+0x13c4] ;  /* 0x0013c40001107983 */ /* 0x000ea80000300800 */
[----:B------:R-:W3:Y:S01]  /*4bfe0*/  LDL.LU R15, [R1+0x1c8] ;  /* 0x0001c800010f7983 */ /* 0x000ee20000300800 */
[----:B------:R-:W-:Y:S02]  /*4bff0*/  ISETP.LT.AND P1, PT, R29, UR74, !P0 ;  /* 0x0000004a1d007c0c */ /* 0x000fe4000c721270 */
[----:B------:R-:W-:-:S02]  /*4c000*/  ISETP.LT.AND P0, PT, R27, UR57, !P0 ;  /* 0x000000391b007c0c */ /* 0x000fc4000c701270 */
[----:B------:R-:W-:Y:S02]  /*4c010*/  LOP3.LUT R20, R20, 0xefffffff, RZ, 0xc0, !PT ;  /* 0xefffffff14147812 */ /* 0x000fe400078ec0ff */
[----:B------:R-:W-:Y:S02]  /*4c020*/  SHF.R.U32.HI R2, RZ, 0x8, R2 ;  /* 0x00000008ff027819 */ /* 0x000fe40000011602 */
[----:B------:R-:W-:Y:S01]  /*4c030*/  LOP3.LUT R3, R4, 0xffff, RZ, 0xc0, !PT ;  /* 0x0000ffff04037812 */ /* 0x000fe200078ec0ff */
[----:B------:R-:W0:Y:S01]  /*4c040*/  LDCU UR74, c[0x0][0x398] ;  /* 0x00007300ff4a77ac */ /* 0x000e220008000800 */
[----:B------:R-:W0:Y:S01]  /*4c050*/  LDCU UR57, c[0x0][0x398] ;  /* 0x00007300ff3977ac */ /* 0x000e220008000800 */
[----:B----4-:R-:W-:Y:S02]  /*4c060*/  VIADD R0, R24, 0x7a ;  /* 0x0000007a18007836 */ /* 0x010fe40000000000 */
[----:B------:R-:W-:-:S04]  /*4c070*/  @P1 LOP3.LUT R20, R20, 0x10000000, RZ, 0xfc, !PT ;  /* 0x1000000014141812 */ /* 0x000fc800078efcff */
[----:B------:R-:W-:-:S04]  /*4c080*/  LOP3.LUT R20, R20, 0xf7ffffff, RZ, 0xc0, !PT ;  /* 0xf7ffffff14147812 */ /* 0x000fc800078ec0ff */
[----:B------:R-:W-:Y:S02]  /*4c090*/  @P0 LOP3.LUT R20, R20, 0x8000000, RZ, 0xfc, !PT ;  /* 0x0800000014140812 */ /* 0x000fe400078efcff */
[----:B------:R-:W-:Y:S02]  /*4c0a0*/  ISETP.GE.AND P0, PT, R0, UR59, PT ;  /* 0x0000003b00007c0c */ /* 0x000fe4000bf06270 */
[----:B------:R-:W-:Y:S01]  /*4c0b0*/  LOP3.LUT R2, R2, 0xffff, RZ, 0xc0, !PT ;  /* 0x0000ffff02027812 */ /* 0x000fe200078ec0ff */
[----:B------:R-:W4:Y:S01]  /*4c0c0*/  LDCU UR59, c[0x0][0x398] ;  /* 0x00007300ff3b77ac */ /* 0x000f220008000800 */
[----:B-1----:R-:W-:Y:S02]  /*4c0d0*/  ISETP.LT.AND P1, PT, R29, UR58, !P0 ;  /* 0x0000003a1d007c0c */ /* 0x002fe4000c721270 */
[----:B0-----:R-:W-:Y:S02]  /*4c0e0*/  ISETP.LT.AND P0, PT, R27, UR56, !P0 ;  /* 0x000000381b007c0c */ /* 0x001fe4000c701270 */
[----:B------:R-:W-:-:S02]  /*4c0f0*/  LOP3.LUT R20, R20, 0xfbffffff, RZ, 0xc0, !PT ;  /* 0xfbffffff14147812 */ /* 0x000fc400078ec0ff */
[----:B------:R-:W-:Y:S01]  /*4c100*/  PRMT R0, R3, 0x3340, R2 ;  /* 0x0000334003007816 */ /* 0x000fe20000000002 */
[----:B------:R-:W0:Y:S01]  /*4c110*/  LDCU UR58, c[0x0][0x398] ;  /* 0x00007300ff3a77ac */ /* 0x000e220008000800 */
[----:B------:R-:W1:Y:S03]  /*4c120*/  LDCU UR56, c[0x0][0x39c] ;  /* 0x00007380ff3877ac */ /* 0x000e660008000800 */
[----:B------:R4:W-:Y:S02]  /*4c130*/  STL [R1+0x11e4], R0 ;  /* 0x0011e40001007387 */ /* 0x0009e40000100800 */
[----:B------:R-:W-:-:S04]  /*4c140*/  @P1 LOP3.LUT R20, R20, 0x4000000, RZ, 0xfc, !PT ;  /* 0x0400000014141812 */ /* 0x000fc800078efcff */
[----:B------:R-:W-:Y:S01]  /*4c150*/  LOP3.LUT R20, R20, 0xfdffffff, RZ, 0xc0, !PT ;  /* 0xfdffffff14147812 */ /* 0x000fe200078ec0ff */
[----:B----4-:R-:W-:-:S03]  /*4c160*/  VIADD R0, R24, 0x7b ;  /* 0x0000007b18007836 */ /* 0x010fc60000000000 */
[----:B------:R-:W-:Y:S02]  /*4c170*/  @P0 LOP3.LUT R20, R20, 0x2000000, RZ, 0xfc, !PT ;  /* 0x0200000014140812 */ /* 0x000fe400078efcff */
[----:B------:R-:W-:Y:S02]  /*4c180*/  ISETP.GE.AND P0, PT, R0, UR20, PT ;  /* 0x0000001400007c0c */ /* 0x000fe4000bf06270 */
[----:B--2---:R-:W-:Y:S02]  /*4c190*/  LOP3.LUT R3, R16, 0xffff, RZ, 0xc0, !PT ;  /* 0x0000ffff10037812 */ /* 0x004fe400078ec0ff */
[----:B---3--:R-:W-:Y:S01]  /*4c1a0*/  LOP3.LUT R0, R15, 0xffff, RZ, 0xc0, !PT ;  /* 0x0000ffff0f007812 */ /* 0x008fe200078ec0ff */
[----:B------:R-:W2:Y:S04]  /*4c1b0*/  LDL.LU R16, [R1+0x146c] ;  /* 0x00146c0001107983 */ /* 0x000ea80000300800 */
[----:B------:R-:W3:Y:S01]  /*4c1c0*/  LDL.LU R15, [R1+0x13d0] ;  /* 0x0013d000010f7983 */ /* 0x000ee20000300800 */
[----:B------:R-:W-:-:S02]  /*4c1d0*/  ISETP.LT.AND P1, PT, R29, UR74, !P0 ;  /* 0x0000004a1d007c0c */ /* 0x000fc4000c721270 */
[----:B------:R-:W-:Y:S02]  /*4c1e0*/  ISETP.LT.AND P0, PT, R27, UR57, !P0 ;  /* 0x000000391b007c0c */ /* 0x000fe4000c701270 */
[----:B------:R-:W-:Y:S01]  /*4c1f0*/  LOP3.LUT R20, R20, 0xfeffffff, RZ, 0xc0, !PT ;  /* 0xfeffffff14147812 */ /* 0x000fe200078ec0ff */
[----:B------:R-:W-:Y:S01]  /*4c200*/  VIADD R2, R24, 0x7c ;  /* 0x0000007c18027836 */ /* 0x000fe20000000000 */
[----:B------:R-:W-:Y:S02]  /*4c210*/  LOP3.LUT R12, R19, 0xffff, RZ, 0xc0, !PT ;  /* 0x0000ffff130c7812 */ /* 0x000fe400078ec0ff */
[----:B------:R-:W-:Y:S01]  /*4c220*/  LOP3.LUT R4, R18, 0xffff, RZ, 0xc0, !PT ;  /* 0x0000ffff12047812 */ /* 0x000fe200078ec0ff */
[----:B------:R-:W4:Y:S01]  /*4c230*/  LDCU UR74, c[0x0][0x398] ;  /* 0x00007300ff4a77ac */ /* 0x000f220008000800 */
[----:B------:R-:W0:Y:S01]  /*4c240*/  LDCU UR20, c[0x0][0x39c] ;  /* 0x00007380ff1477ac */ /* 0x000e220008000800 */
[----:B------:R-:W-:Y:S01]  /*4c250*/  VIADD R23, R24, 0xb2 ;  /* 0x000000b218177836 */ /* 0x000fe20000000000 */
[----:B------:R-:W0:Y:S01]  /*4c260*/  LDCU UR57, c[0x0][0x39c] ;  /* 0x00007380ff3977ac */ /* 0x000e220008000800 */
        /* <DEDUP_REMOVED lines=22> */
[----:B------:R-:W-:Y:S02]  /*4c3d0*/  ISETP.LT.AND P1, PT, R29, UR59, !P0 ;  /* 0x0000003b1d007c0c */ /* 0x000fe4000c721270 */
[----:B------:R-:W-:Y:S01]  /*4c3e0*/  ISETP.LT.AND P0, PT, R27, UR58, !P0 ;  /* 0x0000003a1b007c0c */ /* 0x000fe2000c701270 */
[----:B------:R-:W-:Y:S01]  /*4c3f0*/  VIADD R0, R24, 0x7d ;  /* 0x0000007d18007836 */ /* 0x000fe20000000000 */
[----:B------:R-:W0:Y:S01]  /*4c400*/  LDCU UR59, c[0x0][0x398] ;  /* 0x00007300ff3b77ac */ /* 0x000e220008000800 */
[----:B------:R-:W0:Y:S08]  /*4c410*/  LDCU UR58, c[0x0][0x398] ;  /* 0x00007300ff3a77ac */ /* 0x000e300008000800 */
[----:B------:R-:W-:-:S04]  /*4c420*/  @P1 LOP3.LUT R20, R20, 0x400000, RZ, 0xfc, !PT ;  /* 0x0040000014141812 */ /* 0x000fc800078efcff */
[----:B------:R-:W-:-:S04]  /*4c430*/  LOP3.LUT R20, R20, 0xffdfffff, RZ, 0xc0, !PT ;  /* 0xffdfffff14147812 */ /* 0x000fc800078ec0ff */
[----:B------:R-:W-:Y:S02]  /*4c440*/  @P0 LOP3.LUT R20, R20, 0x200000, RZ, 0xfc, !PT ;  /* 0x0020000014140812 */ /* 0x000fe400078efcff */
[----:B------:R-:W-:Y:S02]  /*4c450*/  ISETP.GE.AND P0, PT, R0, UR18, PT ;  /* 0x0000001200007c0c */ /* 0x000fe4000bf06270 */
[----:B------:R-:W-:Y:S02]  /*4c460*/  LOP3.LUT R20, R20, 0xffefffff, RZ, 0xc0, !PT ;  /* 0xffefffff14147812 */ /* 0x000fe400078ec0ff */
[----:B------:R-:W-:Y:S02]  /*4c470*/  ISETP.LT.AND P1, PT, R29, UR75, !P0 ;  /* 0x0000004b1d007c0c */ /* 0x000fe4000c721270 */
[----:B----4-:R-:W-:Y:S01]  /*4c480*/  ISETP.LT.AND P0, PT, R27, UR74, !P0 ;  /* 0x0000004a1b007c0c */ /* 0x010fe2000c701270 */
[----:B------:R-:W-:Y:S01]  /*4c490*/  VIADD R0, R24, 0x7e ;  /* 0x0000007e18007836 */ /* 0x000fe20000000000 */
[----:B------:R-:W4:Y:S01]  /*4c4a0*/  LDCU UR74, c[0x0][0x398] ;  /* 0x00007300ff4a77ac */ /* 0x000f220008000800 */
[----:B------:R-:W0:Y:S01]  /*4c4b0*/  LDCU UR75, c[0x0][0x39c] ;  /* 0x00007380ff4b77ac */ /* 0x000e220008000800 */
[----:B------:R-:W0:Y:S07]  /*4c4c0*/  LDCU UR18, c[0x0][0x39c] ;  /* 0x00007380ff1277ac */ /* 0x000e2e0008000800 */
[----:B------:R-:W-:-:S02]  /*4c4d0*/  @P1 LOP3.LUT R20, R20, 0x100000, RZ, 0xfc, !PT ;  /* 0x0010000014141812 */ /* 0x000fc400078efcff */
[----:B--2---:R-:W-:Y:S02]  /*4c4e0*/  LOP3.LUT R3, R16, 0xffff, RZ, 0xc0, !PT ;  /* 0x0000ffff10037812 */ /* 0x004fe400078ec0ff */
[----:B---3--:R-:W-:Y:S01]  /*4c4f0*/  LOP3.LUT R2, R15, 0xffff, RZ, 0xc0, !PT ;  /* 0x0000ffff0f027812 */ /* 0x008fe200078ec0ff */
[----:B------:R-:W2:Y:S04]  /*4c500*/  LDL.LU R16, [R1+0x1430] ;  /* 0x0014300001107983 */ /* 0x000ea80000300800 */
[----:B------:R-:W3:Y:S01]  /*4c510*/  LDL.LU R15, [R1+0x120] ;  /* 0x00012000010f7983 */ /* 0x000ee20000300800 */
[----:B------:R-:W-:-:S04]  /*4c520*/  LOP3.LUT R20, R20, 0xfff7ffff, RZ, 0xc0, !PT ;  /* 0xfff7ffff14147812 */ /* 0x000fc800078ec0ff */
[----:B------:R-:W-:Y:S02]  /*4c530*/  @P0 LOP3.LUT R20, R20, 0x80000, RZ, 0xfc, !PT ;  /* 0x0008000014140812 */ /* 0x000fe400078efcff */
[----:B------:R-:W-:Y:S02]  /*4c540*/  ISETP.GE.AND P0, PT, R0, UR16, PT ;  /* 0x0000001000007c0c */ /* 0x000fe4000bf06270 */
[----:B------:R-:W-:Y:S02]  /*4c550*/  PRMT R0, R3, 0x3340, R2 ;  /* 0x0000334003007816 */ /* 0x000fe40000000002 */
[----:B------:R-:W-:Y:S02]  /*4c560*/  SHF.R.U32.HI R4, RZ, 0x8, R3 ;  /* 0x00000008ff047819 */ /* 0x000fe40000011603 */
[----:B------:R-:W-:Y:S02]  /*4c570*/  LOP3.LUT R20, R20, 0xfffbffff, RZ, 0xc0, !PT ;  /* 0xfffbffff14147812 */ /* 0x000fe400078ec0ff */
[----:B0-----:R-:W-:-:S02]  /*4c580*/  ISETP.LT.AND P1, PT, R29, UR59, !P0 ;  /* 0x0000003b1d007c0c */ /* 0x001fc4000c721270 */
[----:B------:R-:W-:Y:S02]  /*4c590*/  ISETP.LT.AND P0, PT, R27, UR58, !P0 ;  /* 0x0000003a1b007c0c */ /* 0x000fe4000c701270 */
[----:B------:R-:W-:Y:S01]  /*4c5a0*/  SHF.R.U32.HI R2, RZ, 0x8, R2 ;  /* 0x00000008ff027819 */ /* 0x000fe20000011602 */
[----:B------:R0:W-:Y:S01]  /*4c5b0*/  STL [R1+0x1280], R0 ;  /* 0x0012800001007387 */ /* 0x0001e20000100800 */
[----:B------:R-:W-:-:S03]  /*4c5c0*/  LOP3.LUT R3, R4, 0xffff, RZ, 0xc0, !PT ;  /* 0x0000ffff04037812 */ /* 0x000fc600078ec0ff */
[----:B------:R-:W3:Y:S01]  /*4c5d0*/  LDL.LU R17, [R1+0x14b8] ;  /* 0x0014b80001117983 */ /* 0x000ee20000300800 */
[----:B------:R-:W-:-:S03]  /*4c5e0*/  LOP3.LUT R2, R2, 0xffff, RZ, 0xc0, !PT ;  /* 0x0000ffff02027812 */ /* 0x000fc600078ec0ff */
[----:B------:R-:W3:Y:S01]  /*4c5f0*/  LDL.LU R19, [R1+0x1590] ;  /* 0x0015900001137983 */ /* 0x000ee20000300800 */
[----:B------:R-:W1:Y:S01]  /*4c600*/  LDCU UR58, c[0x0][0x398] ;  /* 0x00007300ff3a77ac */ /* 0x000e620008000800 */
[----:B------:R-:W1:Y:S01]  /*4c610*/  LDCU UR59, c[0x0][0x398] ;  /* 0x00007300ff3b77ac */ /* 0x000e620008000800 */
[----:B------:R-:W1:Y:S01]  /*4c620*/  LDCU UR16, c[0x0][0x39c] ;  /* 0x00007380ff1077ac */ /* 0x000e620008000800 */
[----:B------:R-:W-:Y:S01]  /*4c630*/  @P1 LOP3.LUT R20, R20, 0x40000, RZ, 0xfc, !PT ;  /* 0x0004000014141812 */ /* 0x000fe200078efcff */
[----:B0-----:R-:W-:-:S03]  /*4c640*/  VIADD R0, R24, 0x7f ;  /* 0x0000007f18007836 */ /* 0x001fc60000000000 */
[----:B------:R-:W-:-:S04]  /*4c650*/  LOP3.LUT R20, R20, 0xfffdffff, RZ, 0xc0, !PT ;  /* 0xfffdffff14147812 */ /* 0x000fc800078ec0ff */
[----:B------:R-:W-:Y:S02]  /*4c660*/  @P0 LOP3.LUT R20, R20, 0x20000, RZ, 0xfc, !PT ;  /* 0x0002000014140812 */ /* 0x000fe400078efcff */
[----:B------:R-:W-:Y:S02]  /*4c670*/  ISETP.GE.AND P0, PT, R0, UR61, PT ;  /* 0x0000003d00007c0c */ /* 0x000fe4000bf06270 */
[----:B------:R-:W-:Y:S01]  /*4c680*/  PRMT R0, R3, 0x3340, R2 ;  /* 0x0000334003007816 */ /* 0x000fe20000000002 */
[----:B------:R-:W0:Y:S04]  /*4c690*/  LDCU UR61, c[0x0][0x398] ;  /* 0x00007300ff3d77ac */ /* 0x000e280008000800 */
[----:B------:R0:W-:Y:S04]  /*4c6a0*/  STL [R1+0x11f4], R0 ;  /* 0x0011f40001007387 */ /* 0x0001e80000100800 */
[----:B------:R-:W3:Y:S01]  /*4c6b0*/  LDL.LU R18, [R1+0x1580] ;  /* 0x0015800001127983 */ /* 0x000ee20000300800 */
[----:B----4-:R-:W-:-:S02]  /*4c6c0*/  ISETP.LT.AND P1, PT, R29, UR74, !P0 ;  /* 0x0000004a1d007c0c */ /* 0x010fc4000c721270 */
[----:B-1----:R-:W-:Y:S02]  /*4c6d0*/  ISETP.LT.AND P0, PT, R27, UR60, !P0 ;  /* 0x0000003c1b007c0c */ /* 0x002fe4000c701270 */
[----:B------:R-:W-:Y:S01]  /*4c6e0*/  LOP3.LUT R20, R20, 0xfffeffff, RZ, 0xc0, !PT ;  /* 0xfffeffff14147812 */ /* 0x000fe200078ec0ff */
[----:B------:R-:W1:Y:S01]  /*4c6f0*/  LDCU UR60, c[0x0][0x398] ;  /* 0x00007300ff3c77ac */ /* 0x000e620008000800 */
[C---:B------:R-:W-:Y:S01]  /*4c700*/  VIADD R2, R24.reuse, 0x81 ;  /* 0x0000008118027836 */ /* 0x040fe20000000000 */
[----:B------:R-:W4:Y:S01]  /*4c710*/  LDCU UR74, c[0x0][0x398] ;  /* 0x00007300ff4a77ac */ /* 0x000f220008000800 */
[----:B0-----:R-:W-:-:S05]  /*4c720*/  VIADD R0, R24, 0x80 ;  /* 0x0000008018007836 */ /* 0x001fca0000000000 */
[----:B------:R-:W-:-:S04]  /*4c730*/  @P1 LOP3.LUT R20, R20, 0x10000, RZ, 0xfc, !PT ;  /* 0x0001000014141812 */ /* 0x000fc800078efcff */
[----:B------:R-:W-:-:S04]  /*4c740*/  LOP3.LUT R20, R20, 0xffff7fff, RZ, 0xc0, !PT ;  /* 0xffff7fff14147812 */ /* 0x000fc800078ec0ff */
[----:B------:R-:W-:Y:S02]  /*4c750*/  @P0 LOP3.LUT R20, R20, 0x8000, RZ, 0xfc, !PT ;  /* 0x0000800014140812 */ /* 0x000fe400078efcff */
[----:B------:R-:W-:Y:S02]  /*4c760*/  ISETP.GE.AND P0, PT, R0, UR62, PT ;  /* 0x0000003e00007c0c */ /* 0x000fe4000bf06270 */
[----:B------:R-:W-:Y:S02]  /*4c770*/  LOP3.LUT R20, R20, 0xffffbfff, RZ, 0xc0, !PT ;  /* 0xffffbfff14147812 */ /* 0x000fe400078ec0ff */
[----:B------:R-:W-:Y:S02]  /*4c780*/  ISETP.LT.AND P1, PT, R29, UR58, !P0 ;  /* 0x0000003a1d007c0c */ /* 0x000fe4000c721270 */
[----:B------:R-:W-:Y:S01]  /*4c790*/  ISETP.LT.AND P0, PT, R27, UR59, !P0 ;  /* 0x0000003b1b007c0c */ /* 0x000fe2000c701270 */
[----:B------:R-:W0:Y:S01]  /*4c7a0*/  LDCU UR58, c[0x0][0x398] ;  /* 0x00007300ff3a77ac */ /* 0x000e220008000800 */
[----:B------:R-:W0:Y:S01]  /*4c7b0*/  LDCU UR59, c[0x0][0x398] ;  /* 0x00007300ff3b77ac */ /* 0x000e220008000800 */
[----:B------:R-:W-:Y:S01]  /*4c7c0*/  VIADD R0, R24, 0x82 ;  /* 0x0000008218007836 */ /* 0x000fe20000000000 */
[----:B------:R-:W0:Y:S07]  /*4c7d0*/  LDCU UR62, c[0x0][0x398] ;  /* 0x00007300ff3e77ac */ /* 0x000e2e0008000800 */
[----:B------:R-:W-:-:S04]  /*4c7e0*/  @P1 LOP3.LUT R20, R20, 0x4000, RZ, 0xfc, !PT ;  /* 0x0000400014141812 */ /* 0x000fc800078efcff */
[----:B------:R-:W-:-:S04]  /*4c7f0*/  LOP3.LUT R20, R20, 0xffffdfff, RZ, 0xc0, !PT ;  /* 0xffffdfff14147812 */ /* 0x000fc800078ec0ff */
[----:B------:R-:W-:Y:S02]  /*4c800*/  @P0 LOP3.LUT R20, R20, 0x2000, RZ, 0xfc, !PT ;  /* 0x0000200014140812 */ /* 0x000fe400078efcff */
[----:B------:R-:W-:Y:S01]  /*4c810*/  ISETP.GE.AND P0, PT, R2, UR14, PT ;  /* 0x0000000e02007c0c */ /* 0x000fe2000bf06270 */
[----:B------:R-:W0:Y:S03]  /*4c820*/  LDCU UR14, c[0x0][0x398] ;  /* 0x00007300ff0e77ac */ /* 0x000e260008000800 */
[----:B-1----:R-:W-:Y:S02]  /*4c830*/  ISETP.LT.AND P1, PT, R29, UR60, !P0 ;  /* 0x0000003c1d007c0c */ /* 0x002fe4000c721270 */
[----:B------:R-:W-:Y:S02]  /*4c840*/  ISETP.LT.AND P0, PT, R27, UR61, !P0 ;  /* 0x0000003d1b007c0c */ /* 0x000fe4000c701270 */
[----:B--2---:R-:W-:-:S02]  /*4c850*/  LOP3.LUT R4, R16, 0xffff, RZ, 0xc0, !PT ;  /* 0x0000ffff10047812 */ /* 0x004fc400078ec0ff */
[----:B---3--:R-:W-:Y:S01]  /*4c860*/  LOP3.LUT R3, R15, 0xffff, RZ, 0xc0, !PT ;  /* 0x0000ffff0f037812 */ /* 0x008fe200078ec0ff */
[----:B------:R-:W2:Y:S04]  /*4c870*/  LDL.LU R16, [R1+0x1474] ;  /* 0x0014740001107983 */ /* 0x000ea80000300800 */
[----:B------:R-:W3:Y:S01]  /*4c880*/  LDL.LU R15, [R1+0x13d8] ;  /* 0x0013d800010f7983 */ /* 0x000ee20000300800 */
[----:B------:R-:W-:Y:S01]  /*4c890*/  LOP3.LUT R20, R20, 0xffffefff, RZ, 0xc0, !PT ;  /* 0xffffefff14147812 */ /* 0x000fe200078ec0ff */
[----:B------:R-:W1:Y:S01]  /*4c8a0*/  LDCU UR60, c[0x0][0x398] ;  /* 0x00007300ff3c77ac */ /* 0x000e620008000800 */
[----:B------:R-:W0:Y:S02]  /*4c8b0*/  LDCU UR61, c[0x0][0x398] ;  /* 0x00007300ff3d77ac */ /* 0x000e240008000800 */
[----:B------:R-:W-:-:S04]  /*4c8c0*/  @P1 LOP3.LUT R20, R20, 0x1000, RZ, 0xfc, !PT ;  /* 0x0000100014141812 */ /* 0x000fc800078efcff */
[----:B------:R-:W-:-:S04]  /*4c8d0*/  LOP3.LUT R20, R20, 0xfffff7ff, RZ, 0xc0, !PT ;  /* 0xfffff7ff14147812 */ /* 0x000fc800078ec0ff */
[----:B------:R-:W-:Y:S02]  /*4c8e0*/  @P0 LOP3.LUT R20, R20, 0x800, RZ, 0xfc, !PT ;  /* 0x0000080014140812 */ /* 0x000fe400078efcff */
[----:B------:R-:W-:Y:S02]  /*4c8f0*/  ISETP.GE.AND P0, PT, R0, UR73, PT ;  /* 0x0000004900007c0c */ /* 0x000fe4000bf06270 */
[----:B------:R-:W-:Y:S02]  /*4c900*/  PRMT R2, R4, 0x3340, R3 ;  /* 0x0000334004027816 */ /* 0x000fe40000000003 */
[----:B------:R-:W-:Y:S02]  /*4c910*/  LOP3.LUT R20, R20, 0xfffffbff, RZ, 0xc0, !PT ;  /* 0xfffffbff14147812 */ /* 0x000fe400078ec0ff */
[----:B0-----:R-:W-:Y:S02]  /*4c920*/  ISETP.LT.AND P1, PT, R29, UR58, !P0 ;  /* 0x0000003a1d007c0c */ /* 0x001fe4000c721270 */
[----:B------:R-:W-:Y:S01]  /*4c930*/  ISETP.LT.AND P0, PT, R27, UR59, !P0 ;  /* 0x0000003b1b007c0c */ /* 0x000fe2000c701270 */
[----:B------:R0:W-:Y:S01]  /*4c940*/  STL [R1+0x1288], R2 ;  /* 0x0012880201007387 */ /* 0x0001e20000100800 */
[----:B------:R-:W-:Y:S01]  /*4c950*/  SHF.R.U32.HI R12, RZ, 0x8, R4 ;  /* 0x00000008ff0c7819 */ /* 0x000fe20000011604 */
[----:B------:R-:W-:Y:S01]  /*4c960*/  VIADD R0, R24, 0x83 ;  /* 0x0000008318007836 */ /* 0x000fe20000000000 */
[----:B------:R-:W-:Y:S01]  /*4c970*/  PRMT R4, R19, 0x5410, R17 ;  /* 0x0000541013047816 */ /* 0x000fe20000000011 */
[----:B------:R-:W1:Y:S01]  /*4c980*/  LDCU UR58, c[0x0][0x398] ;  /* 0x00007300ff3a77ac */ /* 0x000e620008000800 */
[----:B------:R-:W1:Y:S01]  /*4c990*/  LDCU UR59, c[0x0][0x398] ;  /* 0x00007300ff3b77ac */ /* 0x000e620008000800 */
[----:B------:R-:W1:Y:S01]  /*4c9a0*/  LDCU UR73, c[0x0][0x398] ;  /* 0x00007300ff4977ac */ /* 0x000e620008000800 */
[----:B0-----:R-:W-:-:S03]  /*4c9b0*/  SHF.R.U32.HI R2, RZ, 0x8, R3 ;  /* 0x00000008ff027819 */ /* 0x001fc60000011603 */
[----:B------:R-:W-:Y:S02]  /*4c9c0*/  @P1 LOP3.LUT R20, R20, 0x400, RZ, 0xfc, !PT ;  /* 0x0000040014141812 */ /* 0x000fe400078efcff */
[----:B------:R-:W-:Y:S02]  /*4c9d0*/  LOP3.LUT R3, R12, 0xffff, RZ, 0xc0, !PT ;  /* 0x0000ffff0c037812 */ /* 0x000fe400078ec0ff */
[----:B------:R-:W-:Y:S02]  /*4c9e0*/  LOP3.LUT R2, R2, 0xffff, RZ, 0xc0, !PT ;  /* 0x0000ffff02027812 */ /* 0x000fe400078ec0ff */
[----:B------:R-:W-:Y:S02]  /*4c9f0*/  LOP3.LUT R20, R20, 0xfffffdff, RZ, 0xc0, !PT ;  /* 0xfffffdff14147812 */ /* 0x000fe400078ec0ff */
[----:B------:R-:W-:Y:S02]  /*4ca00*/  PRMT R2, R3, 0x3340, R2 ;  /* 0x0000334003027816 */ /* 0x000fe40000000002 */
[----:B------:R-:W-:-:S02]  /*4ca10*/  @P0 LOP3.LUT R20, R20, 0x200, RZ, 0xfc, !PT ;  /* 0x0000020014140812 */ /* 0x000fc400078efcff */
[----:B------:R-:W-:Y:S02]  /*4ca20*/  ISETP.GE.AND P0, PT, R0, UR72, PT ;  /* 0x0000004800007c0c */ /* 0x000fe4000bf06270 */
[----:B------:R-:W-:Y:S01]  /*4ca30*/  PRMT R0, R18, 0x5410, R6 ;  /* 0x0000541012007816 */ /* 0x000fe20000000006 */
[----:B------:R-:W-:Y:S04]  /*4ca40*/  STL [R1+0x1d0], R4 ;  /* 0x0001d00401007387 */ /* 0x000fe80000100800 */
[----:B------:R-:W-:Y:S04]  /*4ca50*/  STL [R1+0x11f8], R2 ;  /* 0x0011f80201007387 */ /* 0x000fe80000100800 */
[----:B------:R-:W4:Y:S01]  /*4ca60*/  LDL.LU R6, [R1+0x16b8] ;  /* 0x0016b80001067983 */ /* 0x000f220000300800 */
[----:B------:R-:W-:-:S03]  /*4ca70*/  LOP3.LUT R20, R20, 0xfffffeff, RZ, 0xc0, !PT ;  /* 0xfffffeff14147812 */ /* 0x000fc600078ec0ff */
[----:B------:R0:W-:Y:S04]  /*4ca80*/  STL [R1+0x1d4], R0 ;  /* 0x0001d40001007387 */ /* 0x0001e80000100800 */
[----:B------:R-:W4:Y:S01]  /*4ca90*/  LDL.LU R18, [R1+0x14b4] ;  /* 0x0014b40001127983 */ /* 0x000f220000300800 */
[----:B------:R-:W-:Y:S02]  /*4caa0*/  ISETP.LT.AND P1, PT, R29, UR14, !P0 ;  /* 0x0000000e1d007c0c */ /* 0x000fe4000c721270 */
[----:B-1----:R-:W-:Y:S01]  /*4cab0*/  ISETP.LT.AND P0, PT, R27, UR60, !P0 ;  /* 0x0000003c1b007c0c */ /* 0x002fe2000c701270 */
[----:B------:R-:W1:Y:S01]  /*4cac0*/  LDCU UR60, c[0x0][0x398] ;  /* 0x00007300ff3c77ac */ /* 0x000e620008000800 */
[----:B------:R-:W1:Y:S01]  /*4cad0*/  LDCU UR72, c[0x0][0x398] ;  /* 0x00007300ff4877ac */ /* 0x000e620008000800 */
[----:B------:R-:W1:Y:S01]  /*4cae0*/  LDCU UR14, c[0x0][0x39c] ;  /* 0x00007380ff0e77ac */ /* 0x000e620008000800 */
[----:B0-----:R-:W-:-:S07]  /*4caf0*/  VIADD R0, R24, 0x84 ;  /* 0x0000008418007836 */ /* 0x001fce0000000000 */
[----:B------:R-:W-:-:S04]  /*4cb00*/  @P1 LOP3.LUT R20, R20, 0x100, RZ, 0xfc, !PT ;  /* 0x0000010014141812 */ /* 0x000fc800078efcff */
[----:B------:R-:W-:-:S04]  /*4cb10*/  LOP3.LUT R20, R20, 0xffffff7f, RZ, 0xc0, !PT ;  /* 0xffffff7f14147812 */ /* 0x000fc800078ec0ff */
[----:B------:R-:W-:Y:S02]  /*4cb20*/  @P0 LOP3.LUT R20, R20, 0x80, RZ, 0xfc, !PT ;  /* 0x0000008014140812 */ /* 0x000fe400078efcff */
[----:B------:R-:W-:Y:S02]  /*4cb30*/  ISETP.GE.AND P0, PT, R0, UR71, PT ;  /* 0x0000004700007c0c */ /* 0x000fe4000bf06270 */
[----:B------:R-:W-:Y:S02]  /*4cb40*/  LOP3.LUT R20, R20, 0xffffffbf, RZ, 0xc0, !PT ;  /* 0xffffffbf14147812 */ /* 0x000fe400078ec0ff */
[----:B------:R-:W-:Y:S02]  /*4cb50*/  ISETP.LT.AND P1, PT, R29, UR58, !P0 ;  /* 0x0000003a1d007c0c */ /* 0x000fe4000c721270 */
[----:B------:R-:W-:Y:S02]  /*4cb60*/  ISETP.LT.AND P0, PT, R27, UR59, !P0 ;  /* 0x0000003b1b007c0c */ /* 0x000fe4000c701270 */
[----:B--2---:R-:W-:-:S02]  /*4cb70*/  LOP3.LUT R4, R16, 0xffff, RZ, 0xc0, !PT ;  /* 0x0000ffff10047812 */ /* 0x004fc400078ec0ff */
[----:B---3--:R-:W-:Y:S01]  /*4cb80*/  LOP3.LUT R3, R15, 0xffff, RZ, 0xc0, !PT ;  /* 0x0000ffff0f037812 */ /* 0x008fe200078ec0ff */
[----:B------:R-:W2:Y:S04]  /*4cb90*/  LDL.LU R16, [R1+0x14a4] ;  /* 0x0014a40001107983 */ /* 0x000ea80000300800 */
[----:B------:R-:W2:Y:S02]  /*4cba0*/  LDL.LU R15, [R1+0x1578] ;  /* 0x00157800010f7983 */ /* 0x000ea40000300800 */
[----:B------:R-:W-:Y:S01]  /*4cbb0*/  @P1 LOP3.LUT R20, R20, 0x40, RZ, 0xfc, !PT ;  /* 0x0000004014141812 */ /* 0x000fe200078efcff */
[C---:B------:R-:W-:Y:S01]  /*4cbc0*/  VIADD R2, R24.reuse, 0x85 ;  /* 0x0000008518027836 */ /* 0x040fe20000000000 */
[----:B------:R-:W0:Y:S01]  /*4cbd0*/  LDCU UR59, c[0x0][0x398] ;  /* 0x00007300ff3b77ac */ /* 0x000e220008000800 */
[----:B------:R-:W-:Y:S01]  /*4cbe0*/  VIADD R0, R24, 0x86 ;  /* 0x0000008618007836 */ /* 0x000fe20000000000 */
[----:B------:R-:W-:Y:S01]  /*4cbf0*/  LOP3.LUT R20, R20, 0xffffffdf, RZ, 0xc0, !PT ;  /* 0xffffffdf14147812 */ /* 0x000fe200078ec0ff */
[----:B------:R-:W3:Y:S01]  /*4cc00*/  LDCU UR71, c[0x0][0x398] ;  /* 0x00007300ff4777ac */ /* 0x000ee20008000800 */
[----:B------:R-:W0:Y:S02]  /*4cc10*/  LDCU UR58, c[0x0][0x39c] ;  /* 0x00007380ff3a77ac */ /* 0x000e240008000800 */
[----:B------:R-:W-:-:S02]  /*4cc20*/  @P0 LOP3.LUT R20, R20, 0x20, RZ, 0xfc, !PT ;  /* 0x0000002014140812 */ /* 0x000fc400078efcff */
[----:B------:R-:W-:Y:S02]  /*4cc30*/  ISETP.GE.AND P0, PT, R2, UR70, PT ;  /* 0x0000004602007c0c */ /* 0x000fe4000bf06270 */
[----:B------:R-:W-:Y:S02]  /*4cc40*/  PRMT R2, R4, 0x3340, R3 ;  /* 0x0000334004027816 */ /* 0x000fe40000000003 */
[----:B------:R-:W-:Y:S02]  /*4cc50*/  SHF.R.U32.HI R12, RZ, 0x8, R4 ;  /* 0x00000008ff0c7819 */ /* 0x000fe40000011604 */
[----:B------:R-:W-:Y:S02]  /*4cc60*/  LOP3.LUT R20, R20, 0xffffffef, RZ, 0xc0, !PT ;  /* 0xffffffef14147812 */ /* 0x000fe400078ec0ff */
[----:B-1----:R-:W-:Y:S02]  /*4cc70*/  ISETP.LT.AND P1, PT, R29, UR60, !P0 ;  /* 0x0000003c1d007c0c */ /* 0x002fe4000c721270 */
[----:B------:R-:W-:Y:S01]  /*4cc80*/  ISETP.LT.AND P0, PT, R27, UR61, !P0 ;  /* 0x0000003d1b007c0c */ /* 0x000fe2000c701270 */
[----:B------:R1:W-:Y:S04]  /*4cc90*/  STL [R1+0x128c], R2 ;  /* 0x00128c0201007387 */ /* 0x0003e80000100800 */
[----:B------:R-:W3:Y:S04]  /*4cca0*/  LDL.LU R22, [R1+0x1cc] ;  /* 0x0001cc0001167983 */ /* 0x000ee80000300800 */
[----:B------:R-:W3:Y:S04]  /*4ccb0*/  LDL.LU R5, [R1+0x157c] ;  /* 0x00157c0001057983 */ /* 0x000ee80000300800 */
[----:B------:R-:W3:Y:S04]  /*4ccc0*/  LDL.LU R28, [R1+0x1498] ;  /* 0x00149800011c7983 */ /* 0x000ee80000300800 */
[----:B------:R-:W3:Y:S01]  /*4ccd0*/  LDL.LU R17, [R1+0x156c] ;  /* 0x00156c0001117983 */ /* 0x000ee20000300800 */
[----:B------:R-:W0:Y:S01]  /*4cce0*/  LDCU UR60, c[0x0][0x398] ;  /* 0x00007300ff3c77ac */ /* 0x000e220008000800 */
[----:B------:R-:W0:Y:S01]  /*4ccf0*/  LDCU UR61, c[0x0][0x398] ;  /* 0x00007300ff3d77ac */ /* 0x000e220008000800 */
[----:B------:R-:W0:Y:S01]  /*4cd00*/  LDCU UR70, c[0x0][0x398] ;  /* 0x00007300ff4677ac */ /* 0x000e220008000800 */
[----:B------:R-:W-:-:S04]  /*4cd10*/  @P1 LOP3.LUT R20, R20, 0x10, RZ, 0xfc, !PT ;  /* 0x0000001014141812 */ /* 0x000fc800078efcff */
[----:B------:R-:W-:-:S04]  /*4cd20*/  LOP3.LUT R20, R20, 0xfffffff7, RZ, 0xc0, !PT ;  /* 0xfffffff714147812 */ /* 0x000fc800078ec0ff */
[----:B------:R-:W-:Y:S02]  /*4cd30*/  @P0 LOP3.LUT R20, R20, 0x8, RZ, 0xfc, !PT ;  /* 0x0000000814140812 */ /* 0x000fe400078efcff */
[----:B------:R-:W-:Y:S02]  /*4cd40*/  ISETP.GE.AND P0, PT, R0, UR69, PT ;  /* 0x0000004500007c0c */ /* 0x000fe4000bf06270 */
[----:B----4-:R-:W-:Y:S02]  /*4cd50*/  PRMT R4, R6, 0x5410, R18 ;  /* 0x0000541006047816 */ /* 0x010fe40000000012 */
[----:B------:R-:W-:Y:S01]  /*4cd60*/  LOP3.LUT R20, R20, 0xfffffffb, RZ, 0xc0, !PT ;  /* 0xfffffffb14147812 */ /* 0x000fe200078ec0ff */
[----:B------:R-:W4:Y:S01]  /*4cd70*/  LDL.LU R6, [R1+0x16b4] ;  /* 0x0016b40001067983 */ /* 0x000f220000300800 */
[----:B0-----:R-:W-:Y:S02]  /*4cd80*/  ISETP.LT.AND P1, PT, R29, UR59, !P0 ;  /* 0x0000003b1d007c0c */ /* 0x001fe4000c721270 */
[----:B------:R-:W-:Y:S01]  /*4cd90*/  ISETP.LT.AND P0, PT, R27, UR62, !P0 ;  /* 0x0000003e1b007c0c */ /* 0x000fe2000c701270 */
[----:B------:R-:W-:Y:S01]  /*4cda0*/  VIADD R0, R24, 0x87 ;  /* 0x0000008718007836 */ /* 0x000fe20000000000 */
[----:B-1----:R-:W-:Y:S01]  /*4cdb0*/  SHF.R.U32.HI R2, RZ, 0x8, R3 ;  /* 0x00000008ff027819 */ /* 0x002fe20000011603 */
[----:B------:R-:W-:Y:S01]  /*4cdc0*/  STL [R1+0x1d8], R4 ;  /* 0x0001d80401007387 */ /* 0x000fe20000100800 */
[----:B------:R-:W0:Y:S01]  /*4cdd0*/  LDCU UR69, c[0x0][0x398] ;  /* 0x00007300ff4577ac */ /* 0x000e220008000800 */
[----:B------:R-:W1:Y:S06]  /*4cde0*/  LDCU UR59, c[0x0][0x39c] ;  /* 0x00007380ff3b77ac */ /* 0x000e6c0008000800 */
[----:B------:R-:W-:-:S02]  /*4cdf0*/  @P1 LOP3.LUT R20, R20, 0x4, RZ, 0xfc, !PT ;  /* 0x0000000414141812 */ /* 0x000fc400078efcff */
[----:B------:R-:W-:Y:S02]  /*4ce00*/  LOP3.LUT R3, R12, 0xffff, RZ, 0xc0, !PT ;  /* 0x0000ffff0c037812 */ /* 0x000fe400078ec0ff */
[----:B------:R-:W-:Y:S01]  /*4ce10*/  LOP3.LUT R2, R2, 0xffff, RZ, 0xc0, !PT ;  /* 0x0000ffff02027812 */ /* 0x000fe200078ec0ff */
[----:B------:R-:W4:Y:S01]  /*4ce20*/  LDL.LU R19, [R1+0x1478] ;  /* 0x0014780001137983 */ /* 0x000f220000300800 */
[----:B------:R-:W-:Y:S01]  /*4ce30*/  LOP3.LUT R20, R20, 0xfffffffd, RZ, 0xc0, !PT ;  /* 0xfffffffd14147812 */ /* 0x000fe200078ec0ff */
[----:B------:R-:W0:Y:S03]  /*4ce40*/  LDCU UR62, c[0x0][0x398] ;  /* 0x00007300ff3e77ac */ /* 0x000e260008000800 */
[----:B------:R-:W-:Y:S02]  /*4ce50*/  @P0 LOP3.LUT R20, R20, 0x2, RZ, 0xfc, !PT ;  /* 0x0000000214140812 */ /* 0x000fe400078efcff */
[----:B------:R-:W-:-:S02]  /*4ce60*/  ISETP.GE.AND P0, PT, R0, UR68, PT ;  /* 0x0000004400007c0c */ /* 0x000fc4000bf06270 */
[----:B------:R-:W-:Y:S01]  /*4ce70*/  PRMT R2, R3, 0x3340, R2 ;  /* 0x0000334003027816 */ /* 0x000fe20000000002 */
[----:B------:R-:W0:Y:S01]  /*4ce80*/  LDCU UR68, c[0x0][0x398] ;  /* 0x00007300ff4477ac */ /* 0x000e220008000800 */
[----:B------:R-:W-:Y:S02]  /*4ce90*/  ISETP.LT.AND P1, PT, R29, UR60, !P0 ;  /* 0x0000003c1d007c0c */ /* 0x000fe4000c721270 */
[----:B------:R-:W-:Y:S01]  /*4cea0*/  LOP3.LUT R20, R20, 0xfffffffe, RZ, 0xc0, !PT ;  /* 0xfffffffe14147812 */ /* 0x000fe200078ec0ff */
[----:B------:R3:W-:Y:S01]  /*4ceb0*/  STL [R1+0x1200], R2 ;  /* 0x0012000201007387 */ /* 0x0007e20000100800 */
[----:B------:R-:W0:Y:S09]  /*4cec0*/  LDCU UR60, c[0x0][0x39c] ;  /* 0x00007380ff3c77ac */ /* 0x000e320008000800 */
[----:B------:R-:W-:-:S05]  /*4ced0*/  @P1 LOP3.LUT R20, R20, 0x1, RZ, 0xfc, !PT ;  /* 0x0000000114141812 */ /* 0x000fca00078efcff */
[----:B------:R-:W-:Y:S04]  /*4cee0*/  STL [R1+0x1644], R20 ;  /* 0x0016441401007387 */ /* 0x000fe80000100800 */
[----:B------:R-:W4:Y:S01]  /*4cef0*/  LDL.LU R18, [R1+0x1434] ;  /* 0x0014340001127983 */ /* 0x000f220000300800 */
[----:B--2---:R-:W-:-:S03]  /*4cf00*/  PRMT R0, R15, 0x5410, R16 ;  /* 0x000054100f007816 */ /* 0x004fc60000000010 */
[----:B------:R-:W2:Y:S04]  /*4cf10*/  LDL.LU R16, [R1+0x13e8] ;  /* 0x0013e80001107983 */ /* 0x000ea80000300800 */
[----:B------:R0:W-:Y:S04]  /*4cf20*/  STL [R1+0x1c8], R0 ;  /* 0x0001c80001007387 */ /* 0x0001e80000100800 */
[----:B------:R-:W2:Y:S01]  /*4cf30*/  LDL.LU R15, [R1+0xe0] ;  /* 0x0000e000010f7983 */ /* 0x000ea20000300800 */
[----:B------:R-:W-:Y:S02]  /*4cf40*/  ISETP.LT.AND P0, PT, R27, UR61, !P0 ;  /* 0x0000003d1b007c0c */ /* 0x000fe4000c701270 */
[----:B---3--:R-:W-:Y:S01]  /*4cf50*/  PRMT R2, R5, 0x5410, R22 ;  /* 0x0000541005027816 */ /* 0x008fe20000000016 */
[----:B0-----:R-:W-:Y:S01]  /*4cf60*/  VIADD R0, R24, 0x88 ;  /* 0x0000008818007836 */ /* 0x001fe20000000000 */
[----:B----4-:R-:W-:-:S02]  /*4cf70*/  LOP3.LUT R6, R6, 0x7fffffff, RZ, 0xc0, !PT ;  /* 0x7fffffff06067812 */ /* 0x010fc400078ec0ff */
[----:B------:R-:W-:-:S07]  /*4cf80*/  LOP3.LUT R12, R19, 0xffff, RZ, 0xc0, !PT ;  /* 0x0000ffff130c7812 */ /* 0x000fce00078ec0ff */
[----:B------:R-:W-:Y:S02]  /*4cf90*/  @P0 LOP3.LUT R6, R6, 0x80000000, RZ, 0xfc, !PT ;  /* 0x8000000006060812 */ /* 0x000fe400078efcff */
[----:B------:R-:W-:Y:S02]  /*4cfa0*/  ISETP.GE.AND P0, PT, R0, UR67, PT ;  /* 0x0000004300007c0c */ /* 0x000fe4000bf06270 */
[----:B------:R-:W-:Y:S01]  /*4cfb0*/  PRMT R0, R17, 0x5410, R28 ;  /* 0x0000541011007816 */ /* 0x000fe2000000001c */
[----:B------:R0:W-:Y:S01]  /*4cfc0*/  STL [R1+0x1cc], R2 ;  /* 0x0001cc0201007387 */ /* 0x0001e20000100800 */
[----:B------:R-:W-:Y:S02]  /*4cfd0*/  LOP3.LUT R6, R6, 0xbfffffff, RZ, 0xc0, !PT ;  /* 0xbfffffff06067812 */ /* 0x000fe400078ec0ff */
[----:B------:R-:W-:Y:S02]  /*4cfe0*/  ISETP.LT.AND P1, PT, R29, UR62, !P0 ;  /* 0x0000003e1d007c0c */ /* 0x000fe4000c721270 */
[----:B------:R-:W-:Y:S01]  /*4cff0*/  ISETP.LT.AND P0, PT, R27, UR69, !P0 ;  /* 0x000000451b007c0c */ /* 0x000fe2000c701270 */
[----:B------:R3:W-:Y:S04]  /*4d000*/  STL [R1+0x1c0], R0 ;  /* 0x0001c00001007387 */ /* 0x0007e80000100800 */
[----:B------:R-:W4:Y:S01]  /*4d010*/  LDL.LU R5, [R1+0x14a0] ;  /* 0x0014a00001057983 */ /* 0x000f220000300800 */
[----:B------:R-:W1:Y:S01]  /*4d020*/  LDCU UR67, c[0x0][0x398] ;  /* 0x00007300ff4377ac */ /* 0x000e620008000800 */
[----:B------:R-:W1:Y:S01]  /*4d030*/  LDCU UR69, c[0x0][0x398] ;  /* 0x00007300ff4577ac */ /* 0x000e620008000800 */
[C---:B------:R-:W-:Y:S01]  /*4d040*/  VIADD R20, R24.reuse, 0xa3 ;  /* 0x000000a318147836 */ /* 0x040fe20000000000 */
[----:B------:R-:W1:Y:S01]  /*4d050*/  LDCU UR61, c[0x0][0x39c] ;  /* 0x00007380ff3d77ac */ /* 0x000e620008000800 */
[----:B0-----:R-:W-:Y:S01]  /*4d060*/  VIADD R2, R24, 0x8a ;  /* 0x0000008a18027836 */ /* 0x001fe20000000000 */
[----:B------:R-:W0:Y:S01]  /*4d070*/  LDCU UR62, c[0x0][0x39c] ;  /* 0x00007380ff3e77ac */ /* 0x000e220008000800 */
[----:B------:R-:W-:Y:S01]  /*4d080*/  @P1 LOP3.LUT R6, R6, 0x40000000, RZ, 0xfc, !PT ;  /* 0x4000000006061812 */ /* 0x000fe200078efcff */
[----:B---3--:R-:W-:-:S03]  /*4d090*/  VIADD R0, R24, 0x89 ;  /* 0x0000008918007836 */ /* 0x008fc60000000000 */
[----:B------:R-:W-:-:S04]  /*4d0a0*/  LOP3.LUT R6, R6, 0xdfffffff, RZ, 0xc0, !PT ;  /* 0xdfffffff06067812 */ /* 0x000fc800078ec0ff */
[----:B------:R-:W-:Y:S02]  /*4d0b0*/  @P0 LOP3.LUT R6, R6, 0x20000000, RZ, 0xfc, !PT ;  /* 0x2000000006060812 */ /* 0x000fe400078efcff */
[----:B------:R-:W-:Y:S02]  /*4d0c0*/  ISETP.GE.AND P0, PT, R0, UR66, PT ;  /* 0x0000004200007c0c */ /* 0x000fe4000bf06270 */
[----:B------:R-:W-:Y:S01]  /*4d0d0*/  LOP3.LUT R4, R18, 0xffff, RZ, 0xc0, !PT ;  /* 0x0000ffff12047812 */ /* 0x000fe200078ec0ff */
[----:B------:R-:W3:Y:S01]  /*4d0e0*/  LDCU UR66, c[0x0][0x398] ;  /* 0x00007300ff4277ac */ /* 0x000ee20008000800 */
[----:B------:R-:W-:Y:S02]  /*4d0f0*/  LOP3.LUT R6, R6, 0xefffffff, RZ, 0xc0, !PT ;  /* 0xefffffff06067812 */ /* 0x000fe400078ec0ff */
[----:B------:R-:W-:Y:S02]  /*4d100*/  ISETP.LT.AND P1, PT, R29, UR68, !P0 ;  /* 0x000000441d007c0c */ /* 0x000fe4000c721270 */
[----:B------:R-:W-:Y:S01]  /*4d110*/  ISETP.LT.AND P0, PT, R27, UR70, !P0 ;  /* 0x000000461b007c0c */ /* 0x000fe2000c701270 */
[----:B------:R-:W4:Y:S04]  /*4d120*/  LDL.LU R18, [R1+0x1574] ;  /* 0x0015740001127983 */ /* 0x000f280000300800 */
[----:B------:R-:W3:Y:S04]  /*4d130*/  LDL.LU R28, [R1+0x149c] ;  /* 0x00149c00011c7983 */ /* 0x000ee80000300800 */
[----:B------:R-:W3:Y:S01]  /*4d140*/  LDL.LU R19, [R1+0x1570] ;  /* 0x0015700001137983 */ /* 0x000ee20000300800 */
        /* <DEDUP_REMOVED lines=8> */
[----:B--2---:R-:W-:-:S04]  /*4d1d0*/  LOP3.LUT R0, R15, 0xffff, RZ, 0xc0, !PT ;  /* 0x0000ffff0f007812 */ /* 0x004fc800078ec0ff */
[----:B------:R-:W-:Y:S02]  /*4d1e0*/  PRMT R4, R4, 0x3340, R0 ;  /* 0x0000334004047816 */ /* 0x000fe40000000000 */
[----:B------:R-:W-:-:S03]  /*4d1f0*/  LOP3.LUT R3, R16, 0xffff, RZ, 0xc0, !PT ;  /* 0x0000ffff10037812 */ /* 0x000fc600078ec0ff */
[----:B------:R2:W-:Y:S04]  /*4d200*/  STL [R1+0x1294], R4 ;  /* 0x0012940401007387 */ /* 0x0005e80000100800 */
[----:B------:R-:W3:Y:S04]  /*4d210*/  LDL.LU R16, [R1+0x10c] ;  /* 0x00010c0001107983 */ /* 0x000ee80000300800 */
[----:B------:R-:W3:Y:S01]  /*4d220*/  LDL.LU R15, [R1+0x1528] ;  /* 0x00152800010f7983 */ /* 0x000ee20000300800 */
[----:B-1----:R-:W-:Y:S02]  /*4d230*/  ISETP.LT.AND P1, PT, R29, UR67, !P0 ;  /* 0x000000431d007c0c */ /* 0x002fe4000c721270 */
[----:B------:R-:W-:-:S02]  /*4d240*/  ISETP.LT.AND P0, PT, R27, UR69, !P0 ;  /* 0x000000451b007c0c */ /* 0x000fc4000c701270 */
[----:B------:R-:W-:Y:S02]  /*4d250*/  SHF.R.U32.HI R0, RZ, 0x8, R0 ;  /* 0x00000008ff007819 */ /* 0x000fe40000011600 */
[----:B------:R-:W-:Y:S02]  /*4d260*/  LOP3.LUT R6, R6, 0xfbffffff, RZ, 0xc0, !PT ;  /* 0xfbffffff06067812 */ /* 0x000fe400078ec0ff */
[--C-:B------:R-:W-:Y:S02]  /*4d270*/  PRMT R11, R12, 0x3340, R3.reuse ;  /* 0x000033400c0b7816 */ /* 0x100fe40000000003 */
[----:B------:R-:W-:Y:S02]  /*4d280*/  SHF.R.U32.HI R3, RZ, 0x8, R3 ;  /* 0x00000008ff037819 */ /* 0x000fe40000011603 */
[----:B------:R-:W-:Y:S02]  /*4d290*/  LOP3.LUT R2, R2, 0xffff, RZ, 0xc0, !PT ;  /* 0x0000ffff02027812 */ /* 0x000fe400078ec0ff */
[----:B--2---:R-:W-:-:S02]  /*4d2a0*/  SHF.R.U32.HI R4, RZ, 0x8, R12 ;  /* 0x00000008ff047819 */ /* 0x004fc4000001160c */
[----:B------:R-:W-:Y:S01]  /*4d2b0*/  LOP3.LUT R0, R0, 0xffff, RZ, 0xc0, !PT ;  /* 0x0000ffff00007812 */ /* 0x000fe200078ec0ff */
[----:B------:R1:W-:Y:S01]  /*4d2c0*/  STL [R1+0x12a0], R11 ;  /* 0x0012a00b01007387 */ /* 0x0003e20000100800 */
[----:B------:R-:W-:Y:S01]  /*4d2d0*/  LOP3.LUT R3, R3, 0xffff, RZ, 0xc0, !PT ;  /* 0x0000ffff03037812 */ /* 0x000fe200078ec0ff */
[----:B------:R-:W2:Y:S01]  /*4d2e0*/  LDCU UR67, c[0x0][0x398] ;  /* 0x00007300ff4377ac */ /* 0x000ea20008000800 */
[----:B------:R-:W0:Y:S01]  /*4d2f0*/  LDCU UR69, c[0x0][0x398] ;  /* 0x00007300ff4577ac */ /* 0x000e220008000800 */
[----:B------:R-:W-:Y:S02]  /*4d300*/  @P1 LOP3.LUT R6, R6, 0x4000000, RZ, 0xfc, !PT ;  /* 0x0400000006061812 */ /* 0x000fe400078efcff */
[----:B------:R-:W-:Y:S02]  /*4d310*/  LOP3.LUT R4, R4, 0xffff, RZ, 0xc0, !PT ;  /* 0x0000ffff04047812 */ /* 0x000fe400078ec0ff */
[----:B------:R-:W-:Y:S02]  /*4d320*/  LOP3.LUT R6, R6, 0xfdffffff, RZ, 0xc0, !PT ;  /* 0xfdffffff06067812 */ /* 0x000fe400078ec0ff */
[----:B-1----:R-:W-:Y:S01]  /*4d330*/  PRMT R11, R2, 0x3340, R0 ;  /* 0x00003340020b7816 */ /* 0x002fe20000000000 */
[----:B------:R-:W-:Y:S01]  /*4d340*/  VIADD R0, R24, 0x8b ;  /* 0x0000008b18007836 */ /* 0x000fe20000000000 */
[----:B------:R-:W-:-:S02]  /*4d350*/  PRMT R2, R4, 0x3340, R3 ;  /* 0x0000334004027816 */ /* 0x000fc40000000003 */
[----:B------:R-:W-:Y:S01]  /*4d360*/  @P0 LOP3.LUT R6, R6, 0x2000000, RZ, 0xfc, !PT ;  /* 0x0200000006060812 */ /* 0x000fe200078efcff */
[----:B------:R-:W-:Y:S01]  /*4d370*/  STL [R1+0x1208], R11 ;  /* 0x0012080b01007387 */ /* 0x000fe20000100800 */
[----:B------:R-:W-:-:S03]  /*4d380*/  ISETP.GE.AND P0, PT, R0, UR64, PT ;  /* 0x0000004000007c0c */ /* 0x000fc6000bf06270 */
[----:B------:R-:W2:Y:S04]  /*4d390*/  LDL.LU R14, [R1+0x108] ;  /* 0x00010800010e7983 */ /* 0x000ea80000300800 */
[----:B------:R-:W2:Y:S04]  /*4d3a0*/  LDL.LU R17, [R1+0x1524] ;  /* 0x0015240001117983 */ /* 0x000ea80000300800 */
[----:B------:R1:W-:Y:S04]  /*4d3b0*/  STL [R1+0x120c], R2 ;  /* 0x00120c0201007387 */ /* 0x0003e80000100800 */
[----:B------:R-:W2:Y:S01]  /*4d3c0*/  LDL.LU R22, [R1+0x104] ;  /* 0x0001040001167983 */ /* 0x000ea20000300800 */
[----:B---3--:R-:W-:-:S02]  /*4d3d0*/  PRMT R16, R15, 0x5410, R16 ;  /* 0x000054100f107816 */ /* 0x008fc40000000010 */
[----:B----4-:R-:W-:Y:S02]  /*4d3e0*/  PRMT R0, R18, 0x5410, R5 ;  /* 0x0000541012007816 */ /* 0x010fe40000000005 */
[----:B-1----:R-:W-:Y:S01]  /*4d3f0*/  PRMT R2, R19, 0x5410, R28 ;  /* 0x0000541013027816 */ /* 0x002fe2000000001c */
[----:B------:R-:W3:Y:S04]  /*4d400*/  LDL.LU R18, [R1+0x151c] ;  /* 0x00151c0001127983 */ /* 0x000ee80000300800 */
[----:B------:R1:W-:Y:S04]  /*4d410*/  STL [R1+0x1c4], R0 ;  /* 0x0001c40001007387 */ /* 0x0003e80000100800 */
[----:B------:R-:W4:Y:S04]  /*4d420*/  LDL.LU R5, [R1+0x100] ;  /* 0x0001000001057983 */ /* 0x000f280000300800 */
[----:B------:R-:W4:Y:S04]  /*4d430*/  LDL.LU R28, [R1+0x1510] ;  /* 0x00151000011c7983 */ /* 0x000f280000300800 */
[----:B------:R0:W-:Y:S04]  /*4d440*/  STL [R1], R2 ;  /* 0x0000000201007387 */ /* 0x0001e80000100800 */
[----:B------:R-:W4:Y:S04]  /*4d450*/  LDL.LU R19, [R1+0xec] ;  /* 0x0000ec0001137983 */ /* 0x000f280000300800 */
[----:B------:R-:W4:Y:S04]  /*4d460*/  LDL.LU R15, [R1+0x150c] ;  /* 0x00150c00010f7983 */ /* 0x000f280000300800 */
[----:B------:R-:W-:Y:S01]  /*4d470*/  STL [R1+0x1648], R16 ;  /* 0x0016481001007387 */ /* 0x000fe20000100800 */
[----:B------:R-:W-:Y:S01]  /*4d480*/  LOP3.LUT R6, R6, 0xfeffffff, RZ, 0xc0, !PT ;  /* 0xfeffffff06067812 */ /* 0x000fe200078ec0ff */
[----:B------:R-:W-:-:S02]  /*4d490*/  VIADD R3, R24, 0x9a ;  /* 0x0000009a18037836 */ /* 0x000fc40000000000 */
[C---:B------:R-:W-:Y:S02]  /*4d4a0*/  VIADD R4, R24.reuse, 0x9b ;  /* 0x0000009b18047836 */ /* 0x040fe40000000000 */
[----:B------:R-:W-:Y:S01]  /*4d4b0*/  VIADD R11, R24, 0x9e ;  /* 0x0000009e180b7836 */ /* 0x000fe20000000000 */
[----:B------:R-:W3:Y:S01]  /*4d4c0*/  LDCU UR64, c[0x0][0x39c] ;  /* 0x00007380ff4077ac */ /* 0x000ee20008000800 */
[----:B--2---:R-:W-:Y:S02]  /*4d4d0*/  PRMT R17, R17, 0x5410, R14 ;  /* 0x0000541011117816 */ /* 0x004fe4000000000e */
[----:B------:R-:W-:-:S03]  /*4d4e0*/  PRMT R14, R8, 0x5410, R7 ;  /* 0x00005410080e7816 */ /* 0x000fc60000000007 */
[----:B------:R2:W-:Y:S01]  /*4d4f0*/  STL [R1+0x164c], R17 ;  /* 0x00164c1101007387 */ /* 0x0005e20000100800 */
[----:B------:R-:W-:Y:S02]  /*4d500*/  ISETP.LT.AND P1, PT, R29, UR66, !P0 ;  /* 0x000000421d007c0c */ /* 0x000fe4000c721270 */
[----:B0-----:R-:W-:Y:S01]  /*4d510*/  ISETP.LT.AND P0, PT, R27, UR68, !P0 ;  /* 0x000000441b007c0c */ /* 0x001fe2000c701270 */
[----:B-1----:R-:W-:Y:S01]  /*4d520*/  VIADD R0, R24, 0x8c ;  /* 0x0000008c18007836 */ /* 0x002fe20000000000 */
[----:B------:R-:W0:Y:S01]  /*4d530*/  LDCU UR66, c[0x0][0x398] ;  /* 0x00007300ff4277ac */ /* 0x000e220008000800 */
[----:B------:R-:W1:Y:S08]  /*4d540*/  LDCU UR68, c[0x0][0x398] ;  /* 0x00007300ff4477ac */ /* 0x000e700008000800 */
[----:B------:R-:W-:-:S04]  /*4d550*/  @P1 LOP3.LUT R6, R6, 0x1000000, RZ, 0xfc, !PT ;  /* 0x0100000006061812 */ /* 0x000fc800078efcff */
[----:B------:R-:W-:-:S04]  /*4d560*/  LOP3.LUT R6, R6, 0xff7fffff, RZ, 0xc0, !PT ;  /* 0xff7fffff06067812 */ /* 0x000fc800078ec0ff */
[----:B------:R-:W-:Y:S02]  /*4d570*/  @P0 LOP3.LUT R6, R6, 0x800000, RZ, 0xfc, !PT ;  /* 0x0080000006060812 */ /* 0x000fe400078efcff */
[----:B------:R-:W-:Y:S02]  /*4d580*/  ISETP.GE.AND P0, PT, R0, UR63, PT ;  /* 0x0000003f00007c0c */ /* 0x000fe4000bf06270 */
[----:B------:R-:W-:Y:S02]  /*4d590*/  LOP3.LUT R6, R6, 0xffbfffff, RZ, 0xc0, !PT ;  /* 0xffbfffff06067812 */ /* 0x000fe400078ec0ff */
[----:B------:R-:W-:Y:S02]  /*4d5a0*/  ISETP.LT.AND P1, PT, R29, UR67, !P0 ;  /* 0x000000431d007c0c */ /* 0x000fe4000c721270 */
[----:B------:R-:W-:Y:S01]  /*4d5b0*/  ISETP.LT.AND P0, PT, R27, UR69, !P0 ;  /* 0x000000451b007c0c */ /* 0x000fe2000c701270 */
[----:B------:R-:W-:Y:S01]  /*4d5c0*/  VIADD R0, R24, 0x8d ;  /* 0x0000008d18007836 */ /* 0x000fe20000000000 */
[----:B------:R-:W0:Y:S01]  /*4d5d0*/  LDCU UR67, c[0x0][0x398] ;  /* 0x00007300ff4377ac */ /* 0x000e220008000800 */
[----:B------:R-:W0:Y:S01]  /*4d5e0*/  LDCU UR69, c[0x0][0x398] ;  /* 0x00007300ff4577ac */ /* 0x000e220008000800 */
[----:B---3--:R-:W-:-:S02]  /*4d5f0*/  PRMT R18, R18, 0x5410, R22 ;  /* 0x0000541012127816 */ /* 0x008fc40000000016 */
[----:B----4-:R-:W-:Y:S02]  /*4d600*/  PRMT R12, R28, 0x5410, R5 ;  /* 0x000054101c0c7816 */ /* 0x010fe40000000005 */
[----:B------:R-:W-:Y:S01]  /*4d610*/  PRMT R13, R15, 0x5410, R19 ;  /* 0x000054100f0d7816 */ /* 0x000fe20000000013 */
[----:B------:R3:W-:Y:S04]  /*4d620*/  STL [R1+0x1650], R18 ;  /* 0x0016501201007387 */ /* 0x0007e80000100800 */
[----:B------:R-:W-:Y:S01]  /*4d630*/  STL [R1+0x1654], R12 ;  /* 0x0016540c01007387 */ /* 0x000fe20000100800 */
[C---:B------:R-:W-:Y:S02]  /*4d640*/  VIADD R2, R24.reuse, 0xfd ;  /* 0x000000fd18027836 */ /* 0x040fe40000000000 */
[----:B--2---:R-:W-:Y:S01]  /*4d650*/  VIADD R17, R24, 0xa5 ;  /* 0x000000a518117836 */ /* 0x004fe20000000000 */
[----:B------:R2:W-:Y:S04]  /*4d660*/  STL [R1+0x1658], R13 ;  /* 0x0016580d01007387 */ /* 0x0005e80000100800 */
[----:B------:R-:W4:Y:S01]  /*4d670*/  LDL.LU R7, [R1+0x16b0] ;  /* 0x0016b00001077983 */ /* 0x000f220000300800 */
[----:B------:R-:W-:-:S03]  /*4d680*/  @P1 LOP3.LUT R6, R6, 0x400000, RZ, 0xfc, !PT ;  /* 0x0040000006061812 */ /* 0x000fc600078efcff */
[----:B------:R-:W4:Y:S01]  /*4d690*/  LDL.LU R8, [R1+0x16ac] ;  /* 0x0016ac0001087983 */ /* 0x000f220000300800 */
[----:B------:R-:W-:Y:S01]  /*4d6a0*/  VIADD R16, R24, 0xb0 ;  /* 0x000000b018107836 */ /* 0x000fe20000000000 */
[----:B------:R-:W2:Y:S01]  /*4d6b0*/  LDCU UR63, c[0x0][0x39c] ;  /* 0x00007380ff3f77ac */ /* 0x000ea20008000800 */
[----:B------:R-:W-:-:S04]  /*4d6c0*/  LOP3.LUT R6, R6, 0xffdfffff, RZ, 0xc0, !PT ;  /* 0xffdfffff06067812 */ /* 0x000fc800078ec0ff */
[----:B------:R-:W-:Y:S02]  /*4d6d0*/  @P0 LOP3.LUT R6, R6, 0x200000, RZ, 0xfc, !PT ;  /* 0x0020000006060812 */ /* 0x000fe400078efcff */
[----:B------:R-:W-:Y:S02]  /*4d6e0*/  ISETP.GE.AND P0, PT, R0, UR12, PT ;  /* 0x0000000c00007c0c */ /* 0x000fe4000bf06270 */
[----:B------:R-:W-:Y:S02]  /*4d6f0*/  LOP3.LUT R6, R6, 0xfff7ffff, RZ, 0xc0, !PT ;  /* 0xfff7ffff06067812 */ /* 0x000fe400078ec0ff */
[----:B0-----:R-:W-:Y:S02]  /*4d700*/  ISETP.LT.AND P1, PT, R29, UR66, !P0 ;  /* 0x000000421d007c0c */ /* 0x001fe4000c721270 */
[----:B-1----:R-:W-:Y:S01]  /*4d710*/  ISETP.LT.AND P0, PT, R27, UR68, !P0 ;  /* 0x000000441b007c0c */ /* 0x002fe2000c701270 */
[----:B------:R-:W-:Y:S01]  /*4d720*/  VIADD R0, R24, 0x8e ;  /* 0x0000008e18007836 */ /* 0x000fe20000000000 */
[----:B------:R-:W0:Y:S01]  /*4d730*/  LDCU UR12, c[0x0][0x398] ;  /* 0x00007300ff0c77ac */ /* 0x000e220008000800 */
[----:B------:R-:W1:Y:S01]  /*4d740*/  LDCU UR66, c[0x0][0x398] ;  /* 0x00007300ff4277ac */ /* 0x000e620008000800 */
[----:B------:R-:W-:Y:S01]  /*4d750*/  PRMT R15, R10, 0x5410, R9 ;  /* 0x000054100a0f7816 */ /* 0x000fe20000000009 */
[----:B------:R0:W-:Y:S04]  /*4d760*/  STL [R1+0x165c], R14 ;  /* 0x00165c0e01007387 */ /* 0x0001e80000100800 */
[----:B------:R-:W4:Y:S04]  /*4d770*/  LDL.LU R9, [R1+0x16a8] ;  /* 0x0016a80001097983 */ /* 0x000f280000300800 */
[----:B------:R-:W4:Y:S01]  /*4d780*/  LDL.LU R10, [R1+0x16a4] ;  /* 0x0016a400010a7983 */ /* 0x000f220000300800 */
[----:B------:R-:W-:Y:S01]  /*4d790*/  VIADD R19, R24, 0x9c ;  /* 0x0000009c18137836 */ /* 0x000fe20000000000 */
[----:B------:R-:W-:Y:S01]  /*4d7a0*/  @P1 LOP3.LUT R6, R6, 0x80000, RZ, 0xfc, !PT ;  /* 0x0008000006061812 */ /* 0x000fe200078efcff */
[----:B------:R-:W-:-:S02]  /*4d7b0*/  VIADD R5, R24, 0x9f ;  /* 0x0000009f18057836 */ /* 0x000fc40000000000 */
[C---:B------:R-:W-:Y:S02]  /*4d7c0*/  VIADD R22, R24.reuse, 0xa0 ;  /* 0x000000a018167836 */ /* 0x040fe40000000000 */
[----:B---3--:R-:W-:Y:S01]  /*4d7d0*/  VIADD R18, R24, 0xa4 ;  /* 0x000000a418127836 */ /* 0x008fe20000000000 */
[----:B------:R-:W-:Y:S01]  /*4d7e0*/  LOP3.LUT R6, R6, 0xfffdffff, RZ, 0xc0, !PT ;  /* 0xfffdffff06067812 */ /* 0x000fe200078ec0ff */
[C---:B--2---:R-:W-:Y:S02]  /*4d7f0*/  VIADD R13, R24.reuse, 0xa8 ;  /* 0x000000a8180d7836 */ /* 0x044fe40000000000 */
[C---:B------:R-:W-:Y:S02]  /*4d800*/  VIADD R12, R24.reuse, 0xab ;  /* 0x000000ab180c7836 */ /* 0x040fe40000000000 */
[----:B------:R-:W-:Y:S01]  /*4d810*/  VIADD R28, R24, 0xb4 ;  /* 0x000000b4181c7836 */ /* 0x000fe20000000000 */
[----:B------:R-:W-:Y:S02]  /*4d820*/  @P0 LOP3.LUT R6, R6, 0x20000, RZ, 0xfc, !PT ;  /* 0x0002000006060812 */ /* 0x000fe400078efcff */
[----:B------:R-:W-:Y:S01]  /*4d830*/  ISETP.GE.AND P0, PT, R0, UR75, PT ;  /* 0x0000004b00007c0c */ /* 0x000fe2000bf06270 */
[----:B------:R-:W2:Y:S01]  /*4d840*/  LDCU UR75, c[0x0][0x39c] ;  /* 0x00007380ff4b77ac */ /* 0x000ea20008000800 */
[----:B------:R-:W3:Y:S02]  /*4d850*/  LDCU UR68, c[0x0][0x39c] ;  /* 0x00007380ff4477ac */ /* 0x000ee40008000800 */
[----:B------:R-:W-:-:S02]  /*4d860*/  ISETP.LT.AND P1, PT, R29, UR67, !P0 ;  /* 0x000000431d007c0c */ /* 0x000fc4000c721270 */
[----:B------:R-:W-:Y:S02]  /*4d870*/  ISETP.LT.AND P0, PT, R27, UR69, !P0 ;  /* 0x000000451b007c0c */ /* 0x000fe4000c701270 */
[----:B------:R-:W-:Y:S01]  /*4d880*/  LOP3.LUT R6, R6, 0xffff7fff, RZ, 0xc0, !PT ;  /* 0xffff7fff06067812 */ /* 0x000fe200078ec0ff */
[----:B------:R-:W-:Y:S01]  /*4d890*/  VIADD R0, R24, 0x8f ;  /* 0x0000008f18007836 */ /* 0x000fe20000000000 */
[----:B------:R-:W0:Y:S01]  /*4d8a0*/  LDCU UR67, c[0x0][0x398] ;  /* 0x00007300ff4377ac */ /* 0x000e220008000800 */
[----:B------:R0:W-:Y:S01]  /*4d8b0*/  STL [R1+0x1660], R15 ;  /* 0x0016600f01007387 */ /* 0x0001e20000100800 */
[----:B----4-:R-:W-:-:S05]  /*4d8c0*/  LOP3.LUT R7, R7, 0x7fffffff, RZ, 0xc0, !PT ;  /* 0x7fffffff07077812 */ /* 0x010fca00078ec0ff */
[----:B------:R-:W-:Y:S02]  /*4d8d0*/  @P1 LOP3.LUT R6, R6, 0x8000, RZ, 0xfc, !PT ;  /* 0x0000800006061812 */ /* 0x000fe400078efcff */
[----:B------:R-:W-:Y:S01]  /*4d8e0*/  LOP3.LUT R8, R8, 0x7fffffff, RZ, 0xc0, !PT ;  /* 0x7fffffff08087812 */ /* 0x000fe200078ec0ff */
[----:B0-----:R-:W-:Y:S01]  /*4d8f0*/  VIADD R14, R24, 0xa7 ;  /* 0x000000a7180e7836 */ /* 0x001fe20000000000 */
[----:B------:R-:W0:Y:S01]  /*4d900*/  LDCU UR69, c[0x0][0x39c] ;  /* 0x00007380ff4577ac */ /* 0x000e220008000800 */
[----:B------:R-:W-:-:S04]  /*4d910*/  LOP3.LUT R6, R6, 0xffffdfff, RZ, 0xc0, !PT ;  /* 0xffffdfff06067812 */ /* 0x000fc800078ec0ff */
[----:B------:R-:W-:Y:S02]  /*4d920*/  @P0 LOP3.LUT R6, R6, 0x2000, RZ, 0xfc, !PT ;  /* 0x0000200006060812 */ /* 0x000fe400078efcff */
[----:B--2---:R-:W-:Y:S01]  /*4d930*/  ISETP.GE.AND P0, PT, R0, UR75, PT ;  /* 0x0000004b00007c0c */ /* 0x004fe2000bf06270 */
[----:B------:R-:W2:Y:S03]  /*4d940*/  LDCU UR75, c[0x0][0x39c] ;  /* 0x00007380ff4b77ac */ /* 0x000ea60008000800 */
[----:B------:R-:W-:Y:S02]  /*4d950*/  ISETP.LT.AND P1, PT, R29, UR12, !P0 ;  /* 0x0000000c1d007c0c */ /* 0x000fe4000c721270 */
[----:B-1----:R-:W-:Y:S02]  /*4d960*/  ISETP.LT.AND P0, PT, R27, UR66, !P0 ;  /* 0x000000421b007c0c */ /* 0x002fe4000c701270 */
[----:B------:R-:W-:Y:S01]  /*4d970*/  LOP3.LUT R6, R6, 0xfffff7ff, RZ, 0xc0, !PT ;  /* 0xfffff7ff06067812 */ /* 0x000fe200078ec0ff */
[----:B------:R-:W-:Y:S01]  /*4d980*/  VIADD R0, R24, 0x90 ;  /* 0x0000009018007836 */ /* 0x000fe20000000000 */
[----:B------:R-:W1:Y:S01]  /*4d990*/  LDCU UR66, c[0x0][0x398] ;  /* 0x00007300ff4277ac */ /* 0x000e620008000800 */
[----:B------:R-:W4:Y:S06]  /*4d9a0*/  LDCU UR12, c[0x0][0x398] ;  /* 0x00007300ff0c77ac */ /* 0x000f2c0008000800 */
[----:B------:R-:W-:-:S04]  /*4d9b0*/  @P1 LOP3.LUT R6, R6, 0x800, RZ, 0xfc, !PT ;  /* 0x0000080006061812 */ /* 0x000fc800078efcff */
[----:B------:R-:W-:-:S04]  /*4d9c0*/  LOP3.LUT R6, R6, 0xfffffdff, RZ, 0xc0, !PT ;  /* 0xfffffdff06067812 */ /* 0x000fc800078ec0ff */
[----:B------:R-:W-:Y:S02]  /*4d9d0*/  @P0 LOP3.LUT R6, R6, 0x200, RZ, 0xfc, !PT ;  /* 0x0000020006060812 */ /* 0x000fe400078efcff */
[----:B--2---:R-:W-:Y:S01]  /*4d9e0*/  ISETP.GE.AND P0, PT, R0, UR75, PT ;  /* 0x0000004b00007c0c */ /* 0x004fe2000bf06270 */
[----:B------:R-:W-:Y:S01]  /*4d9f0*/  VIADD R0, R24, 0xfe ;  /* 0x000000fe18007836 */ /* 0x000fe20000000000 */
[----:B------:R-:W-:Y:S02]  /*4da00*/  LOP3.LUT R9, R9, 0x7fffffff, RZ, 0xc0, !PT ;  /* 0x7fffffff09097812 */ /* 0x000fe400078ec0ff */
[----:B------:R-:W-:Y:S02]  /*4da10*/  LOP3.LUT R6, R6, 0xfffffeff, RZ, 0xc0, !PT ;  /* 0xfffffeff06067812 */ /* 0x000fe400078ec0ff */
[----:B------:R-:W-:Y:S02]  /*4da20*/  ISETP.LT.AND P1, PT, R29, UR67, !P0 ;  /* 0x000000431d007c0c */ /* 0x000fe4000c721270 */
[----:B------:R-:W-:Y:S01]  /*4da30*/  ISETP.LT.AND P0, PT, R27, UR71, !P0 ;  /* 0x000000471b007c0c */ /* 0x000fe2000c701270 */
[----:B------:R2:W-:Y:S01]  /*4da40*/  STL [R1+0x120], R0 ;  /* 0x0001200001007387 */ /* 0x0005e20000100800 */
[----:B------:R-:W0:Y:S01]  /*4da50*/  LDCU UR71, c[0x0][0x398] ;  /* 0x00007300ff4777ac */ /* 0x000e220008000800 */
[----:B------:R-:W-:Y:S01]  /*4da60*/  VIADD R15, R24, 0xa6 ;  /* 0x000000a6180f7836 */ /* 0x000fe20000000000 */
[----:B------:R-:W-:Y:S01]  /*4da70*/  LOP3.LUT R10, R10, 0x7fffffff, RZ, 0xc0, !PT ;  /* 0x7fffffff0a0a7812 */ /* 0x000fe200078ec0ff */
[----:B------:R-:W0:Y:S01]  /*4da80*/  LDCU UR67, c[0x0][0x39c] ;  /* 0x00007380ff4377ac */ /* 0x000e220008000800 */
[----:B------:R-:W0:Y:S05]  /*4da90*/  LDCU UR75, c[0x0][0x39c] ;  /* 0x00007380ff4b77ac */ /* 0x000e2a0008000800 */
[----:B------:R-:W-:Y:S01]  /*4daa0*/  @P1 LOP3.LUT R6, R6, 0x100, RZ, 0xfc, !PT ;  /* 0x0000010006061812 */ /* 0x000fe200078efcff */
[----:B--2---:R-:W-:-:S03]  /*4dab0*/  VIADD R0, R24, 0x91 ;  /* 0x0000009118007836 */ /* 0x004fc60000000000 */
[----:B------:R-:W-:-:S04]  /*4dac0*/  LOP3.LUT R6, R6, 0xffffffdf, RZ, 0xc0, !PT ;  /* 0xffffffdf06067812 */ /* 0x000fc800078ec0ff */
[----:B------:R-:W-:Y:S02]  /*4dad0*/  @P0 LOP3.LUT R6, R6, 0x20, RZ, 0xfc, !PT ;  /* 0x0000002006060812 */ /* 0x000fe400078efcff */
[----:B------:R-:W-:Y:S01]  /*4dae0*/  ISETP.GE.AND P0, PT, R0, UR77, PT ;  /* 0x0000004d00007c0c */ /* 0x000fe2000bf06270 */
[----:B------:R-:W-:Y:S01]  /*4daf0*/  VIADD R0, R24, 0xfc ;  /* 0x000000fc18007836 */ /* 0x000fe20000000000 */
[----:B------:R-:W-:Y:S01]  /*4db00*/  STL [R1+0x11c], R2 ;  /* 0x00011c0201007387 */ /* 0x000fe20000100800 */
[----:B------:R-:W-:Y:S02]  /*4db10*/  LOP3.LUT R6, R6, 0xffffffef, RZ, 0xc0, !PT ;  /* 0xffffffef06067812 */ /* 0x000fe400078ec0ff */
[----:B-1----:R-:W-:Y:S02]  /*4db20*/  ISETP.LT.AND P1, PT, R29, UR66, !P0 ;  /* 0x000000421d007c0c */ /* 0x002fe4000c721270 */
[----:B------:R-:W-:Y:S01]  /*4db30*/  ISETP.LT.AND P0, PT, R27, UR72, !P0 ;  /* 0x000000481b007c0c */ /* 0x000fe2000c701270 */
[----:B------:R1:W-:Y:S01]  /*4db40*/  STL [R1+0x118], R0 ;  /* 0x0001180001007387 */ /* 0x0003e20000100800 */
[----:B------:R-:W2:Y:S01]  /*4db50*/  LDCU UR72, c[0x0][0x398] ;  /* 0x00007300ff4877ac */ /* 0x000ea20008000800 */
[----:B------:R-:W0:Y:S01]  /*4db60*/  LDCU UR66, c[0x0][0x39c] ;  /* 0x00007380ff4277ac */ /* 0x000e220008000800 */
[----:B------:R-:W0:Y:S07]  /*4db70*/  LDCU UR77, c[0x0][0x39c] ;  /* 0x00007380ff4d77ac */ /* 0x000e2e0008000800 */
[----:B------:R-:W-:Y:S01]  /*4db80*/  @P1 LOP3.LUT R6, R6, 0x10, RZ, 0xfc, !PT ;  /* 0x0000001006061812 */ /* 0x000fe200078efcff */
[----:B-1----:R-:W-:-:S03]  /*4db90*/  VIADD R0, R24, 0x92 ;  /* 0x0000009218007836 */ /* 0x002fc60000000000 */
[----:B------:R-:W-:-:S04]  /*4dba0*/  LOP3.LUT R6, R6, 0xfffffffb, RZ, 0xc0, !PT ;  /* 0xfffffffb06067812 */ /* 0x000fc800078ec0ff */
[----:B------:R-:W-:Y:S02]  /*4dbb0*/  @P0 LOP3.LUT R6, R6, 0x4, RZ, 0xfc, !PT ;  /* 0x0000000406060812 */ /* 0x000fe400078efcff */
[----:B------:R-:W-:Y:S02]  /*4dbc0*/  ISETP.GE.AND P0, PT, R0, UR76, PT ;  /* 0x0000004c00007c0c */ /* 0x000fe4000bf06270 */
[----:B------:R-:W-:Y:S02]  /*4dbd0*/  LOP3.LUT R6, R6, 0xfffffffd, RZ, 0xc0, !PT ;  /* 0xfffffffd06067812 */ /* 0x000fe400078ec0ff */
[----:B----4-:R-:W-:Y:S02]  /*4dbe0*/  ISETP.LT.AND P1, PT, R29, UR12, !P0 ;  /* 0x0000000c1d007c0c */ /* 0x010fe4000c721270 */
[----:B0-----:R-:W-:Y:S01]  /*4dbf0*/  ISETP.LT.AND P0, PT, R27, UR71, !P0 ;  /* 0x000000471b007c0c */ /* 0x001fe2000c701270 */
[C---:B------:R-:W-:Y:S02]  /*4dc00*/  VIADD R2, R24.reuse, 0xfb ;  /* 0x000000fb18027836 */ /* 0x040fe40000000000 */
[----:B------:R-:W-:Y:S01]  /*4dc10*/  VIADD R0, R24, 0xf9 ;  /* 0x000000f918007836 */ /* 0x000fe20000000000 */
[----:B------:R-:W0:Y:S01]  /*4dc20*/  LDCU UR71, c[0x0][0x398] ;  /* 0x00007300ff4777ac */ /* 0x000e220008000800 */
[----:B------:R-:W1:Y:S01]  /*4dc30*/  LDCU UR12, c[0x0][0x39c] ;  /* 0x00007380ff0c77ac */ /* 0x000e620008000800 */
[----:B------:R-:W4:Y:S01]  /*4dc40*/  LDCU UR76, c[0x0][0x39c] ;  /* 0x00007380ff4c77ac */ /* 0x000f220008000800 */
[----:B------:R-:W-:Y:S04]  /*4dc50*/  STL [R1+0x114], R2 ;  /* 0x0001140201007387 */ /* 0x000fe80000100800 */
[----:B------:R-:W-:-:S05]  /*4dc60*/  @P1 LOP3.LUT R6, R6, 0x2, RZ, 0xfc, !PT ;  /* 0x0000000206061812 */ /* 0x000fca00078efcff */
[----:B------:R-:W-:Y:S04]  /*4dc70*/  STL [R1+0x1694], R6 ;  /* 0x0016940601007387 */ /* 0x000fe80000100800 */
[----:B------:R0:W-:Y:S01]  /*4dc80*/  STL [R1+0x10c], R0 ;  /* 0x00010c0001007387 */ /* 0x0001e20000100800 */
[----:B------:R-:W-:Y:S01]  /*4dc90*/  @P0 LOP3.LUT R7, R7, 0x80000000, RZ, 0xfc, !PT ;  /* 0x8000000007070812 */ /* 0x000fe200078efcff */
[----:B0-----:R-:W-:-:S05]  /*4dca0*/  VIADD R0, R24, 0x93 ;  /* 0x0000009318007836 */ /* 0x001fca0000000000 */
[----:B------:R-:W-:Y:S01]  /*4dcb0*/  ISETP.GE.AND P0, PT, R0, UR6, PT ;  /* 0x0000000600007c0c */ /* 0x000fe2000bf06270 */
[----:B------:R-:W-:Y:S01]  /*4dcc0*/  IMAD.MOV.U32 R6, RZ, RZ, R27 ;  /* 0x000000ffff067224 */ /* 0x000fe200078e001b */
[----:B------:R-:W-:Y:S01]  /*4dcd0*/  LOP3.LUT R7, R7, 0xdfffffff, RZ, 0xc0, !PT ;  /* 0xdfffffff07077812 */ /* 0x000fe200078ec0ff */
[C---:B------:R-:W-:Y:S01]  /*4dce0*/  VIADD R2, R24.reuse, 0xfa ;  /* 0x000000fa18027836 */ /* 0x040fe20000000000 */
[----:B------:R-:W-:Y:S01]  /*4dcf0*/  ISETP.LT.AND P1, PT, R29, UR73, !P0 ;  /* 0x000000491d007c0c */ /* 0x000fe2000c721270 */
[----:B------:R-:W-:Y:S01]  /*4dd00*/  VIADD R0, R24, 0xf7 ;  /* 0x000000f718007836 */ /* 0x000fe20000000000 */
[----:B------:R-:W-:Y:S01]  /*4dd10*/  ISETP.LT.AND P0, PT, R6, UR74, !P0 ;  /* 0x0000004a06007c0c */ /* 0x000fe2000c701270 */
[----:B------:R-:W0:Y:S01]  /*4dd20*/  LDCU UR73, c[0x0][0x398] ;  /* 0x00007300ff4977ac */ /* 0x000e220008000800 */
[----:B------:R-:W-:Y:S04]  /*4dd30*/  STL [R1+0x110], R2 ;  /* 0x0001100201007387 */ /* 0x000fe80000100800 */
[----:B------:R1:W-:Y:S01]  /*4dd40*/  STL [R1+0x104], R0 ;  /* 0x0001040001007387 */ /* 0x0003e20000100800 */
[----:B------:R-:W0:Y:S01]  /*4dd50*/  LDCU UR74, c[0x0][0x398] ;  /* 0x00007300ff4a77ac */ /* 0x000e220008000800 */
[----:B------:R-:W0:Y:S03]  /*4dd60*/  LDCU UR6, c[0x0][0x39c] ;  /* 0x00007380ff0677ac */ /* 0x000e260008000800 */
[----:B------:R-:W-:Y:S01]  /*4dd70*/  @P1 LOP3.LUT R7, R7, 0x20000000, RZ, 0xfc, !PT ;  /* 0x2000000007071812 */ /* 0x000fe200078efcff */
[----:B-1----:R-:W-:-:S03]  /*4dd80*/  VIADD R0, R24, 0x94 ;  /* 0x0000009418007836 */ /* 0x002fc60000000000 */
[----:B------:R-:W-:-:S04]  /*4dd90*/  LOP3.LUT R7, R7, 0xf7ffffff, RZ, 0xc0, !PT ;  /* 0xf7ffffff07077812 */ /* 0x000fc800078ec0ff */
[----:B------:R-:W-:Y:S02]  /*4dda0*/  @P0 LOP3.LUT R7, R7, 0x8000000, RZ, 0xfc, !PT ;  /* 0x0800000007070812 */ /* 0x000fe400078efcff */
[----:B------:R-:W-:Y:S01]  /*4ddb0*/  ISETP.GE.AND P0, PT, R0, UR8, PT ;  /* 0x0000000800007c0c */ /* 0x000fe2000bf06270 */
[----:B------:R-:W-:Y:S01]  /*4ddc0*/  VIADD R2, R24, 0xf8 ;  /* 0x000000f818027836 */ /* 0x000fe20000000000 */
[----:B------:R-:W-:Y:S02]  /*4ddd0*/  LOP3.LUT R7, R7, 0xfdffffff, RZ, 0xc0, !PT ;  /* 0xfdffffff07077812 */ /* 0x000fe400078ec0ff */
[----:B------:R-:W-:Y:S02]  /*4dde0*/  ISETP.LT.AND P1, PT, R29, UR71, !P0 ;  /* 0x000000471d007c0c */ /* 0x000fe4000c721270 */
[----:B--2---:R-:W-:Y:S01]  /*4ddf0*/  ISETP.LT.AND P0, PT, R6, UR72, !P0 ;  /* 0x0000004806007c0c */ /* 0x004fe2000c701270 */
[C---:B------:R-:W-:Y:S01]  /*4de00*/  VIADD R0, R24.reuse, 0xf6 ;  /* 0x000000f618007836 */ /* 0x040fe20000000000 */
[----:B------:R-:W-:Y:S01]  /*4de10*/  STL [R1+0x108], R2 ;  /* 0x0001080201007387 */ /* 0x000fe20000100800 */
[----:B------:R-:W1:Y:S01]  /*4de20*/  LDCU UR71, c[0x0][0x398] ;  /* 0x00007300ff4777ac */ /* 0x000e620008000800 */
[----:B------:R-:W2:Y:S01]  /*4de30*/  LDCU UR72, c[0x0][0x398] ;  /* 0x00007300ff4877ac */ /* 0x000ea20008000800 */
[----:B------:R-:W-:Y:S01]  /*4de40*/  VIADD R27, R24, 0x99 ;  /* 0x00000099181b7836 */ /* 0x000fe20000000000 */
[----:B------:R0:W-:Y:S01]  /*4de50*/  STL [R1+0x100], R0 ;  /* 0x0001000001007387 */ /* 0x0001e20000100800 */
[----:B------:R-:W1:Y:S04]  /*4de60*/  LDCU UR8, c[0x0][0x39c] ;  /* 0x00007380ff0877ac */ /* 0x000e680008000800 */
[----:B------:R-:W-:-:S04]  /*4de70*/  @P1 LOP3.LUT R7, R7, 0x2000000, RZ, 0xfc, !PT ;  /* 0x0200000007071812 */ /* 0x000fc800078efcff */
[----:B------:R-:W-:Y:S01]  /*4de80*/  LOP3.LUT R7, R7, 0xff7fffff, RZ, 0xc0, !PT ;  /* 0xff7fffff07077812 */ /* 0x000fe200078ec0ff */
[----:B0-----:R-:W-:-:S03]  /*4de90*/  VIADD R0, R24, 0x95 ;  /* 0x0000009518007836 */ /* 0x001fc60000000000 */
[----:B------:R-:W-:Y:S02]  /*4dea0*/  @P0 LOP3.LUT R7, R7, 0x800000, RZ, 0xfc, !PT ;  /* 0x0080000007070812 */ /* 0x000fe400078efcff */
[----:B------:R-:W-:Y:S01]  /*4deb0*/  ISETP.GE.AND P0, PT, R0, UR9, PT ;  /* 0x0000000900007c0c */ /* 0x000fe2000bf06270 */
[C---:B------:R-:W-:Y:S01]  /*4dec0*/  VIADD R2, R24.reuse, 0xf5 ;  /* 0x000000f518027836 */ /* 0x040fe20000000000 */
[----:B------:R-:W-:Y:S01]  /*4ded0*/  LOP3.LUT R7, R7, 0xffdfffff, RZ, 0xc0, !PT ;  /* 0xffdfffff07077812 */ /* 0x000fe200078ec0ff */
[----:B------:R-:W-:Y:S01]  /*4dee0*/  VIADD R0, R24, 0xf4 ;  /* 0x000000f418007836 */ /* 0x000fe20000000000 */
[----:B------:R-:W-:Y:S02]  /*4def0*/  ISETP.LT.AND P1, PT, R29, UR73, !P0 ;  /* 0x000000491d007c0c */ /* 0x000fe4000c721270 */
[----:B------:R-:W-:Y:S01]  /*4df00*/  ISETP.LT.AND P0, PT, R6, UR74, !P0 ;  /* 0x0000004a06007c0c */ /* 0x000fe2000c701270 */
[----:B------:R-:W-:Y:S04]  /*4df10*/  STL [R1+0xfc], R2 ;  /* 0x0000fc0201007387 */ /* 0x000fe80000100800 */
[----:B------:R0:W-:Y:S01]  /*4df20*/  STL [R1+0xf8], R0 ;  /* 0x0000f80001007387 */ /* 0x0001e20000100800 */
[----:B------:R-:W1:Y:S01]  /*4df30*/  LDCU UR73, c[0x0][0x398] ;  /* 0x00007300ff4977ac */ /* 0x000e620008000800 */
[----:B------:R-:W1:Y:S01]  /*4df40*/  LDCU UR74, c[0x0][0x398] ;  /* 0x00007300ff4a77ac */ /* 0x000e620008000800 */
[----:B------:R-:W1:Y:S03]  /*4df50*/  LDCU UR9, c[0x0][0x39c] ;  /* 0x00007380ff0977ac */ /* 0x000e660008000800 */
[----:B------:R-:W-:Y:S01]  /*4df60*/  @P1 LOP3.LUT R7, R7, 0x200000, RZ, 0xfc, !PT ;  /* 0x0020000007071812 */ /* 0x000fe200078efcff */
[----:B0-----:R-:W-:-:S03]  /*4df70*/  VIADD R0, R24, 0x96 ;  /* 0x0000009618007836 */ /* 0x001fc60000000000 */
[----:B------:R-:W-:-:S04]  /*4df80*/  LOP3.LUT R7, R7, 0xfff7ffff, RZ, 0xc0, !PT ;  /* 0xfff7ffff07077812 */ /* 0x000fc800078ec0ff */
[----:B------:R-:W-:Y:S02]  /*4df90*/  @P0 LOP3.LUT R7, R7, 0x80000, RZ, 0xfc, !PT ;  /* 0x0008000007070812 */ /* 0x000fe400078efcff */
[----:B------:R-:W-:Y:S02]  /*4dfa0*/  ISETP.GE.AND P0, PT, R0, UR10, PT ;  /* 0x0000000a00007c0c */ /* 0x000fe4000bf06270 */
[----:B------:R-:W-:Y:S02]  /*4dfb0*/  LOP3.LUT R7, R7, 0xfffbffff, RZ, 0xc0, !PT ;  /* 0xfffbffff07077812 */ /* 0x000fe400078ec0ff */
[----:B-1----:R-:W-:Y:S02]  /*4dfc0*/  ISETP.LT.AND P1, PT, R29, UR71, !P0 ;  /* 0x000000471d007c0c */ /* 0x002fe4000c721270 */
[----:B--2---:R-:W-:Y:S01]  /*4dfd0*/  ISETP.LT.AND P0, PT, R6, UR72, !P0 ;  /* 0x0000004806007c0c */ /* 0x004fe2000c701270 */
[C---:B------:R-:W-:Y:S01]  /*4dfe0*/  VIADD R0, R24.reuse, 0x97 ;  /* 0x0000009718007836 */ /* 0x040fe20000000000 */
[----:B------:R-:W0:Y:S01]  /*4dff0*/  LDCU UR71, c[0x0][0x398] ;  /* 0x00007300ff4777ac */ /* 0x000e220008000800 */
[----:B------:R-:W-:Y:S01]  /*4e000*/  VIADD R2, R24, 0xf3 ;  /* 0x000000f318027836 */ /* 0x000fe20000000000 */
[----:B------:R-:W1:Y:S01]  /*4e010*/  LDCU UR72, c[0x0][0x398] ;  /* 0x00007300ff4877ac */ /* 0x000e620008000800 */
[----:B------:R-:W2:Y:S06]  /*4e020*/  LDCU UR10, c[0x0][0x39c] ;  /* 0x00007380ff0a77ac */ /* 0x000eac0008000800 */
[----:B------:R-:W-:-:S04]  /*4e030*/  @P1 LOP3.LUT R7, R7, 0x40000, RZ, 0xfc, !PT ;  /* 0x0004000007071812 */ /* 0x000fc800078efcff */
[----:B------:R-:W-:-:S04]  /*4e040*/  LOP3.LUT R7, R7, 0xffff7fff, RZ, 0xc0, !PT ;  /* 0xffff7fff07077812 */ /* 0x000fc800078ec0ff */
[----:B------:R-:W-:Y:S02]  /*4e050*/  @P0 LOP3.LUT R7, R7, 0x8000, RZ, 0xfc, !PT ;  /* 0x0000800007070812 */ /* 0x000fe400078efcff */
[----:B------:R-:W-:Y:S02]  /*4e060*/  ISETP.GE.AND P0, PT, R0, UR11, PT ;  /* 0x0000000b00007c0c */ /* 0x000fe4000bf06270 */
[----:B------:R-:W-:Y:S02]  /*4e070*/  LOP3.LUT R7, R7, 0xffffbfff, RZ, 0xc0, !PT ;  /* 0xffffbfff07077812 */ /* 0x000fe400078ec0ff */
[----:B------:R-:W-:Y:S02]  /*4e080*/  ISETP.LT.AND P1, PT, R29, UR73, !P0 ;  /* 0x000000491d007c0c */ /* 0x000fe4000c721270 */
[----:B------:R-:W-:Y:S01]  /*4e090*/  ISETP.LT.AND P0, PT, R6, UR74, !P0 ;  /* 0x0000004a06007c0c */ /* 0x000fe2000c701270 */
[----:B------:R0:W-:Y:S01]  /*4e0a0*/  STL [R1+0xf4], R2 ;  /* 0x0000f40201007387 */ /* 0x0001e20000100800 */
[----:B------:R-:W1:Y:S01]  /*4e0b0*/  LDCU UR73, c[0x0][0x398] ;  /* 0x00007300ff4977ac */ /* 0x000e620008000800 */
[----:B------:R-:W1:Y:S01]  /*4e0c0*/  LDCU UR74, c[0x0][0x398] ;  /* 0x00007300ff4a77ac */ /* 0x000e620008000800 */
[C---:B------:R-:W-:Y:S01]  /*4e0d0*/  VIADD R0, R24.reuse, 0x9d ;  /* 0x0000009d18007836 */ /* 0x040fe20000000000 */
[----:B------:R-:W1:Y:S06]  /*4e0e0*/  LDCU UR11, c[0x0][0x39c] ;  /* 0x00007380ff0b77ac */ /* 0x000e6c0008000800 */
[----:B------:R-:W-:Y:S01]  /*4e0f0*/  @P1 LOP3.LUT R7, R7, 0x4000, RZ, 0xfc, !PT ;  /* 0x0000400007071812 */ /* 0x000fe200078efcff */
[----:B0-----:R-:W-:-:S03]  /*4e100*/  VIADD R2, R24, 0x98 ;  /* 0x0000009818027836 */ /* 0x001fc60000000000 */
[----:B------:R-:W-:-:S04]  /*4e110*/  LOP3.LUT R7, R7, 0xffffefff, RZ, 0xc0, !PT ;  /* 0xffffefff07077812 */ /* 0x000fc800078ec0ff */
[----:B------:R-:W-:Y:S02]  /*4e120*/  @P0 LOP3.LUT R7, R7, 0x1000, RZ, 0xfc, !PT ;  /* 0x0000100007070812 */ /* 0x000fe400078efcff */
[----:B------:R-:W-:Y:S02]  /*4e130*/  ISETP.GE.AND P0, PT, R2, UR27, PT ;  /* 0x0000001b02007c0c */ /* 0x000fe4000bf06270 */
[----:B------:R-:W-:Y:S02]  /*4e140*/  LOP3.LUT R7, R7, 0xfffff7ff, RZ, 0xc0, !PT ;  /* 0xfffff7ff07077812 */ /* 0x000fe400078ec0ff */
[----:B------:R-:W-:Y:S02]  /*4e150*/  ISETP.LT.AND P1, PT, R29, UR71, !P0 ;  /* 0x000000471d007c0c */ /* 0x000fe4000c721270 */
[----:B-1----:R-:W-:Y:S01]  /*4e160*/  ISETP.LT.AND P0, PT, R6, UR72, !P0 ;  /* 0x0000004806007c0c */ /* 0x002fe2000c701270 */
[----:B------:R-:W0:Y:S01]  /*4e170*/  LDCU UR71, c[0x0][0x398] ;  /* 0x00007300ff4777ac */ /* 0x000e220008000800 */
[----:B------:R-:W1:Y:S01]  /*4e180*/  LDCU UR72, c[0x0][0x398] ;  /* 0x00007300ff4877ac */ /* 0x000e620008000800 */
[----:B------:R-:W-:Y:S01]  /*4e190*/  VIADD R2, R24, 0xad ;  /* 0x000000ad18027836 */ /* 0x000fe20000000000 */
[----:B------:R-:W0:Y:S07]  /*4e1a0*/  LDCU UR27, c[0x0][0x39c] ;  /* 0x00007380ff1b77ac */ /* 0x000e2e0008000800 */
        /* <DEDUP_REMOVED lines=14> */
[----:B------:R-:W-:Y:S02]  /*4e290*/  ISETP.GE.AND P0, PT, R3, UR29, PT ;  /* 0x0000001d03007c0c */ /* 0x000fe4000bf06270 */
[----:B------:R-:W-:Y:S02]  /*4e2a0*/  LOP3.LUT R7, R7, 0xfffffff7, RZ, 0xc0, !PT ;  /* 0xfffffff707077812 */ /* 0x000fe400078ec0ff */
[----:B0-----:R-:W-:Y:S02]  /*4e2b0*/  ISETP.LT.AND P1, PT, R29, UR71, !P0 ;  /* 0x000000471d007c0c */ /* 0x001fe4000c721270 */
        /* <DEDUP_REMOVED lines=8> */
[----:B------:R-:W-:-:S03]  /*4e340*/  ISETP.GE.AND P0, PT, R4, UR30, PT ;  /* 0x0000001e04007c0c */ /* 0x000fc6000bf06270 */
[----:B------:R0:W-:Y:S01]  /*4e350*/  STL [R1+0x1664], R7 ;  /* 0x0016640701007387 */ /* 0x0001e20000100800 */
        /* <DEDUP_REMOVED lines=15> */
[C---:B------:R-:W-:Y:S01]  /*4e450*/  VIADD R7, R24.reuse, 0xb7 ;  /* 0x000000b718077836 */ /* 0x040fe20000000000 */
[----:B------:R-:W-:Y:S01]  /*4e460*/  STL [R1+0xec], R26 ;  /* 0x0000ec1a01007387 */ /* 0x000fe20000100800 */
        /* <DEDUP_REMOVED lines=11> */
[----:B------:R0:W-:Y:S01]  /*4e520*/  STL [R1+0xf0], R7 ;  /* 0x0000f00701007387 */ /* 0x0001e20000100800 */
[----:B------:R-:W-:Y:S01]  /*4e530*/  VIADD R0, R24, 0xac ;  /* 0x000000ac18007836 */ /* 0x000fe20000000000 */
[----:B------:R-:W0:Y:S06]  /*4e540*/  LDCU UR34, c[0x0][0x39c] ;  /* 0x00007380ff2277ac */ /* 0x000e2c0008000800 */
        /* <DEDUP_REMOVED lines=9> */
[----:B------:R-:W-:-:S02]  /*4e5e0*/  VIADD R7, R24, 0xb8 ;  /* 0x000000b818077836 */ /* 0x000fc40000000000 */
        /* <DEDUP_REMOVED lines=46> */
[----:B------:R-:W-:Y:S01]  /*4e8d0*/  STL [R1+0xe0], R25 ;  /* 0x0000e01901007387 */ /* 0x000fe20000100800 */
[----:B------:R-:W-:Y:S01]  /*4e8e0*/  VIADD R21, R24, 0xbc ;  /* 0x000000bc18157836 */ /* 0x000fe20000000000 */
        /* <DEDUP_REMOVED lines=8> */
[----:B------:R-:W-:Y:S02]  /*4e970*/  ISETP.LT.AND P0, PT, R6, UR74, !P0 ;  /* 0x0000004a06007c0c */ /* 0x000fe4000c701270 */
[----:B------:R-:W-:Y:S01]  /*4e980*/  LOP3.LUT R8, R8, 0xfffffffb, RZ, 0xc0, !PT ;  /* 0xfffffffb08087812 */ /* 0x000fe200078ec0ff */
[----:B------:R-:W0:Y:S01]  /*4e990*/  LDCU UR73, c[0x0][0x398] ;  /* 0x00007300ff4977ac */ /* 0x000e220008000800 */
[----:B------:R-:W0:Y:S07]  /*4e9a0*/  LDCU UR74, c[0x0][0x398] ;  /* 0x00007300ff4a77ac */ /* 0x000e2e0008000800 */
[----:B------:R-:W-:-:S04]  /*4e9b0*/  @P1 LOP3.LUT R8, R8, 0x4, RZ, 0xfc, !PT ;  /* 0x0000000408081812 */ /* 0x000fc800078efcff */
[----:B------:R-:W-:-:S04]  /*4e9c0*/  LOP3.LUT R8, R8, 0xfffffffe, RZ, 0xc0, !PT ;  /* 0xfffffffe08087812 */ /* 0x000fc800078ec0ff */
[----:B------:R-:W-:Y:S02]  /*4e9d0*/  @P0 LOP3.LUT R8, R8, 0x1, RZ, 0xfc, !PT ;  /* 0x0000000108080812 */ /* 0x000fe400078efcff */
[----:B------:R-:W-:Y:S01]  /*4e9e0*/  ISETP.GE.AND P0, PT, R18, UR45, PT ;  /* 0x0000002d12007c0c */ /* 0x000fe2000bf06270 */
[----:B0-----:R-:W-:Y:S01]  /*4e9f0*/  VIADD R7, R24, 0xbb ;  /* 0x000000bb18077836 */ /* 0x001fe20000000000 */
[----:B------:R-:W0:Y:S02]  /*4ea00*/  LDCU UR45, c[0x0][0x39c] ;  /* 0x00007380ff2d77ac */ /* 0x000e240008000800 */
[----:B------:R-:W-:Y:S02]  /*4ea10*/  ISETP.LT.AND P1, PT, R29, UR71, !P0 ;  /* 0x000000471d007c0c */ /* 0x000fe4000c721270 */
[----:B-1----:R-:W-:Y:S01]  /*4ea20*/  ISETP.LT.AND P0, PT, R6, UR72, !P0 ;  /* 0x0000004806007c0c */ /* 0x002fe2000c701270 */
[----:B------:R-:W1:Y:S01]  /*4ea30*/  LDCU UR71, c[0x0][0x398] ;  /* 0x00007300ff4777ac */ /* 0x000e620008000800 */
[----:B------:R-:W0:Y:S09]  /*4ea40*/  LDCU UR72, c[0x0][0x398] ;  /* 0x00007300ff4877ac */ /* 0x000e320008000800 */
        /* <DEDUP_REMOVED lines=16> */
[----:B------:R-:W-:Y:S01]  /*4eb50*/  STL [R1+0xd4], R21 ;  /* 0x0000d41501007387 */ /* 0x000fe20000100800 */
[----:B------:R-:W-:Y:S02]  /*4eb60*/  LOP3.LUT R9, R9, 0xff7fffff, RZ, 0xc0, !PT ;  /* 0xff7fffff09097812 */ /* 0x000fe400078ec0ff */
[----:B-1----:R-:W-:Y:S02]  /*4eb70*/  ISETP.LT.AND P1, PT, R29, UR71, !P0 ;  /* 0x000000471d007c0c */ /* 0x002fe4000c721270 */
[----:B------:R-:W-:Y:S01]  /*4eb80*/  ISETP.LT.AND P0, PT, R6, UR72, !P0 ;  /* 0x0000004806007c0c */ /* 0x000fe2000c701270 */
[----:B------:R-:W0:Y:S01]  /*4eb90*/  LDCU UR71, c[0x0][0x398] ;  /* 0x00007300ff4777ac */ /* 0x000e220008000800 */
[----:B------:R-:W1:Y:S01]  /*4eba0*/  LDCU UR72, c[0x0][0x398] ;  /* 0x00007300ff4877ac */ /* 0x000e620008000800 */
[----:B------:R-:W0:Y:S08]  /*4ebb0*/  LDCU UR42, c[0x0][0x39c] ;  /* 0x00007380ff2a77ac */ /* 0x000e300008000800 */
        /* <DEDUP_REMOVED lines=18> */
[----:B-1----:R-:W-:Y:S02]  /*4ece0*/  ISETP.LT.AND P0, PT, R6, UR72, !P0 ;  /* 0x0000004806007c0c */ /* 0x002fe4000c701270 */
[----:B------:R-:W-:Y:S01]  /*4ecf0*/  LOP3.LUT R9, R9, 0xfffeffff, RZ, 0xc0, !PT ;  /* 0xfffeffff09097812 */ /* 0x000fe200078ec0ff */
[----:B------:R-:W-:Y:S04]  /*4ed00*/  STL [R1+0xc0], R7 ;  /* 0x0000c00701007387 */ /* 0x000fe80000100800 */
[----:B------:R1:W-:Y:S01]  /*4ed10*/  STL [R1+0x1684], R8 ;  /* 0x0016840801007387 */ /* 0x0003e20000100800 */
[----:B------:R-:W0:Y:S01]  /*4ed20*/  LDCU UR71, c[0x0][0x398] ;  /* 0x00007300ff4777ac */ /* 0x000e220008000800 */
[----:B------:R-:W0:Y:S02]  /*4ed30*/  LDCU UR72, c[0x0][0x398] ;  /* 0x00007300ff4877ac */ /* 0x000e240008000800 */
[----:B------:R-:W-:-:S04]  /*4ed40*/  @P1 LOP3.LUT R9, R9, 0x10000, RZ, 0xfc, !PT ;  /* 0x0001000009091812 */ /* 0x000fc800078efcff */
[----:B------:R-:W-:Y:S01]  /*4ed50*/  LOP3.LUT R9, R9, 0xffffdfff, RZ, 0xc0, !PT ;  /* 0xffffdfff09097812 */ /* 0x000fe200078ec0ff */
[----:B-1----:R-:W-:-:S03]  /*4ed60*/  VIADD R8, R24, 0xbf ;  /* 0x000000bf18087836 */ /* 0x002fc60000000000 */
[----:B------:R-:W-:Y:S02]  /*4ed70*/  @P0 LOP3.LUT R9, R9, 0x2000, RZ, 0xfc, !PT ;  /* 0x0000200009090812 */ /* 0x000fe400078efcff */
[----:B------:R-:W-:Y:S01]  /*4ed80*/  ISETP.GE.AND P0, PT, R19, UR52, PT ;  /* 0x0000003413007c0c */ /* 0x000fe2000bf06270 */
[----:B------:R-:W-:Y:S01]  /*4ed90*/  VIADD R7, R24, 0xc0 ;  /* 0x000000c018077836 */ /* 0x000fe20000000000 */
[----:B------:R-:W-:Y:S01]  /*4eda0*/  STL [R1+0xc4], R8 ;  /* 0x0000c40801007387 */ /* 0x000fe20000100800 */
[----:B------:R-:W-:Y:S02]  /*4edb0*/  LOP3.LUT R9, R9, 0xffffefff, RZ, 0xc0, !PT ;  /* 0xffffefff09097812 */ /* 0x000fe400078ec0ff */
[----:B------:R-:W-:Y:S01]  /*4edc0*/  ISETP.LT.AND P1, PT, R29, UR73, !P0 ;  /* 0x000000491d007c0c */ /* 0x000fe2000c721270 */
[----:B------:R-:W1:Y:S01]  /*4edd0*/  LDCU UR52, c[0x0][0x39c] ;  /* 0x00007380ff3477ac */ /* 0x000e620008000800 */
[----:B------:R0:W-:Y:S01]  /*4ede0*/  STL [R1+0xc8], R7 ;  /* 0x0000c80701007387 */ /* 0x0001e20000100800 */
[----:B------:R-:W-:Y:S01]  /*4edf0*/  ISETP.LT.AND P0, PT, R6, UR74, !P0 ;  /* 0x0000004a06007c0c */ /* 0x000fe2000c701270 */
[----:B------:R-:W1:Y:S01]  /*4ee00*/  LDCU UR73, c[0x0][0x398] ;  /* 0x00007300ff4977ac */ /* 0x000e620008000800 */
[----:B------:R-:W1:Y:S01]  /*4ee10*/  LDCU UR74, c[0x0][0x398] ;  /* 0x00007300ff4a77ac */ /* 0x000e620008000800 */
[----:B0-----:R-:W-:-:S02]  /*4ee20*/  VIADD R7, R24, 0xc1 ;  /* 0x000000c118077836 */ /* 0x001fc40000000000 */
[----:B------:R-:W-:-:S03]  /*4ee30*/  VIADD R8, R24, 0xc2 ;  /* 0x000000c218087836 */ /* 0x000fc60000000000 */
[----:B------:R0:W-:Y:S02]  /*4ee40*/  STL [R1+0xb4], R7 ;  /* 0x0000b40701007387 */ /* 0x0001e40000100800 */
[----:B------:R-:W-:Y:S02]  /*4ee50*/  @P1 LOP3.LUT R9, R9, 0x1000, RZ, 0xfc, !PT ;  /* 0x0000100009091812 */ /* 0x000fe400078efcff */
[----:B------:R1:W-:Y:S01]  /*4ee60*/  STL [R1+0xb8], R8 ;  /* 0x0000b80801007387 */ /* 0x0003e20000100800 */
[----:B0-----:R-:W-:Y:S01]  /*4ee70*/  VIADD R7, R24, 0xc3 ;  /* 0x000000c318077836 */ /* 0x001fe20000000000 */
[----:B------:R-:W-:-:S04]  /*4ee80*/  LOP3.LUT R9, R9, 0xfffffbff, RZ, 0xc0, !PT ;  /* 0xfffffbff09097812 */ /* 0x000fc800078ec0ff */
[----:B------:R0:W-:Y:S01]  /*4ee90*/  STL [R1+0xbc], R7 ;  /* 0x0000bc0701007387 */ /* 0x0001e20000100800 */
[C---:B-1----:R-:W-:Y:S01]  /*4eea0*/  VIADD R8, R24.reuse, 0xc5 ;  /* 0x000000c518087836 */ /* 0x042fe20000000000 */
[----:B------:R-:W-:Y:S02]  /*4eeb0*/  @P0 LOP3.LUT R9, R9, 0x400, RZ, 0xfc, !PT ;  /* 0x0000040009090812 */ /* 0x000fe400078efcff */
[----:B------:R-:W-:Y:S01]  /*4eec0*/  ISETP.GE.AND P0, PT, R27, UR26, PT ;  /* 0x0000001a1b007c0c */ /* 0x000fe2000bf06270 */
[----:B------:R-:W1:Y:S01]  /*4eed0*/  LDCU UR26, c[0x0][0x39c] ;  /* 0x00007380ff1a77ac */ /* 0x000e620008000800 */
[----:B0-----:R-:W-:-:S05]  /*4eee0*/  VIADD R7, R24, 0xc4 ;  /* 0x000000c418077836 */ /* 0x001fca0000000000 */
[----:B------:R0:W-:Y:S04]  /*4eef0*/  STL [R1+0xa8], R7 ;  /* 0x0000a80701007387 */ /* 0x0001e80000100800 */
[----:B------:R1:W-:Y:S01]  /*4ef00*/  STL [R1+0xac], R8 ;  /* 0x0000ac0801007387 */ /* 0x0003e20000100800 */
[----:B------:R-:W-:Y:S01]  /*4ef10*/  ISETP.LT.AND P1, PT, R29, UR71, !P0 ;  /* 0x000000471d007c0c */ /* 0x000fe2000c721270 */
[C---:B0-----:R-:W-:Y:S02]  /*4ef20*/  VIADD R7, R24.reuse, 0xc6 ;  /* 0x000000c618077836 */ /* 0x041fe40000000000 */
[----:B-1----:R-:W-:Y:S01]  /*4ef30*/  VIADD R8, R24, 0xc8 ;  /* 0x000000c818087836 */ /* 0x002fe20000000000 */
[----:B------:R-:W-:Y:S01]  /*4ef40*/  LOP3.LUT R9, R9, 0xfffffdff, RZ, 0xc0, !PT ;  /* 0xfffffdff09097812 */ /* 0x000fe200078ec0ff */
[----:B------:R-:W0:Y:S01]  /*4ef50*/  LDCU UR71, c[0x0][0x398] ;  /* 0x00007300ff4777ac */ /* 0x000e220008000800 */
[----:B------:R1:W-:Y:S01]  /*4ef60*/  STL [R1+0xb0], R7 ;  /* 0x0000b00701007387 */ /* 0x0003e20000100800 */
[----:B------:R-:W-:-:S06]  /*4ef70*/  ISETP.LT.AND P0, PT, R6, UR72, !P0 ;  /* 0x0000004806007c0c */ /* 0x000fcc000c701270 */
[----:B------:R-:W-:Y:S01]  /*4ef80*/  @P1 LOP3.LUT R9, R9, 0x200, RZ, 0xfc, !PT ;  /* 0x0000020009091812 */ /* 0x000fe200078efcff */
[----:B------:R-:W0:Y:S01]  /*4ef90*/  LDCU UR72, c[0x0][0x398] ;  /* 0x00007300ff4877ac */ /* 0x000e220008000800 */
[----:B-1----:R-:W-:-:S05]  /*4efa0*/  VIADD R7, R24, 0xc7 ;  /* 0x000000c718077836 */ /* 0x002fca0000000000 */
[----:B------:R1:W-:Y:S04]  /*4efb0*/  STL [R1+0x98], R7 ;  /* 0x0000980701007387 */ /* 0x0003e80000100800 */
[----:B------:R0:W-:Y:S01]  /*4efc0*/  STL [R1+0x9c], R8 ;  /* 0x00009c0801007387 */ /* 0x0001e20000100800 */
[----:B-1----:R-:W-:Y:S01]  /*4efd0*/  VIADD R7, R24, 0xc9 ;  /* 0x000000c918077836 */ /* 0x002fe20000000000 */
[----:B------:R-:W-:-:S04]  /*4efe0*/  LOP3.LUT R9, R9, 0xffffff7f, RZ, 0xc0, !PT ;  /* 0xffffff7f09097812 */ /* 0x000fc800078ec0ff */
[----:B------:R1:W-:Y:S01]  /*4eff0*/  STL [R1+0xa0], R7 ;  /* 0x0000a00701007387 */ /* 0x0003e20000100800 */
[C---:B0-----:R-:W-:Y:S01]  /*4f000*/  VIADD R8, R24.reuse, 0xcb ;  /* 0x000000cb18087836 */ /* 0x041fe20000000000 */
[----:B------:R-:W-:Y:S01]  /*4f010*/  @P0 LOP3.LUT R9, R9, 0x80, RZ, 0xfc, !PT ;  /* 0x0000008009090812 */ /* 0x000fe200078efcff */
[----:B-1----:R-:W-:Y:S01]  /*4f020*/  VIADD R7, R24, 0xca ;  /* 0x000000ca18077836 */ /* 0x002fe20000000000 */
[----:B------:R-:W-:Y:S02]  /*4f030*/  ISETP.GE.AND P0, PT, R12, UR53, PT ;  /* 0x000000350c007c0c */ /* 0x000fe4000bf06270 */
[----:B------:R-:W-:Y:S01]  /*4f040*/  LOP3.LUT R9, R9, 0xffffffdf, RZ, 0xc0, !PT ;  /* 0xffffffdf09097812 */ /* 0x000fe200078ec0ff */
[----:B------:R-:W0:Y:S01]  /*4f050*/  LDCU UR53, c[0x0][0x39c] ;  /* 0x00007380ff3577ac */ /* 0x000e220008000800 */
[----:B------:R1:W-:Y:S04]  /*4f060*/  STL [R1+0x8c], R7 ;  /* 0x00008c0701007387 */ /* 0x0003e80000100800 */
[----:B------:R2:W-:Y:S01]  /*4f070*/  STL [R1+0x90], R8 ;  /* 0x0000900801007387 */ /* 0x0005e20000100800 */
[----:B------:R-:W-:Y:S01]  /*4f080*/  ISETP.LT.AND P1, PT, R29, UR73, !P0 ;  /* 0x000000491d007c0c */ /* 0x000fe2000c721270 */
[----:B-1----:R-:W-:-:S02]  /*4f090*/  VIADD R7, R24, 0xcc ;  /* 0x000000cc18077836 */ /* 0x002fc40000000000 */
[----:B--2---:R-:W-:Y:S01]  /*4f0a0*/  VIADD R8, R24, 0xce ;  /* 0x000000ce18087836 */ /* 0x004fe20000000000 */
[----:B------:R-:W1:Y:S02]  /*4f0b0*/  LDCU UR73, c[0x0][0x398] ;  /* 0x00007300ff4977ac */ /* 0x000e640008000800 */
[----:B------:R2:W-:Y:S01]  /*4f0c0*/  STL [R1+0x94], R7 ;  /* 0x0000940701007387 */ /* 0x0005e20000100800 */
[----:B------:R-:W-:-:S06]  /*4f0d0*/  ISETP.LT.AND P0, PT, R6, UR74, !P0 ;  /* 0x0000004a06007c0c */ /* 0x000fcc000c701270 */
[----:B------:R-:W-:Y:S01]  /*4f0e0*/  @P1 LOP3.LUT R9, R9, 0x20, RZ, 0xfc, !PT ;  /* 0x0000002009091812 */ /* 0x000fe200078efcff */
[----:B------:R-:W0:Y:S01]  /*4f0f0*/  LDCU UR74, c[0x0][0x398] ;  /* 0x00007300ff4a77ac */ /* 0x000e220008000800 */
[----:B--2---:R-:W-:-:S05]  /*4f100*/  VIADD R7, R24, 0xcd ;  /* 0x000000cd18077836 */ /* 0x004fca0000000000 */
[----:B------:R2:W-:Y:S04]  /*4f110*/  STL [R1+0x80], R7 ;  /* 0x0000800701007387 */ /* 0x0005e80000100800 */
[----:B------:R0:W-:Y:S01]  /*4f120*/  STL [R1+0x84], R8 ;  /* 0x0000840801007387 */ /* 0x0001e20000100800 */
[C---:B--2---:R-:W-:Y:S02]  /*4f130*/  VIADD R7, R24.reuse, 0xcf ;  /* 0x000000cf18077836 */ /* 0x044fe40000000000 */
[----:B0-----:R-:W-:-:S03]  /*4f140*/  VIADD R8, R24, 0xd1 ;  /* 0x000000d118087836 */ /* 0x001fc60000000000 */
[----:B------:R0:W-:Y:S01]  /*4f150*/  STL [R1+0x88], R7 ;  /* 0x0000880701007387 */ /* 0x0001e20000100800 */
[----:B------:R-:W-:Y:S01]  /*4f160*/  LOP3.LUT R9, R9, 0xfffffff7, RZ, 0xc0, !PT ;  /* 0xfffffff709097812 */ /* 0x000fe200078ec0ff */
[----:B0-----:R-:W-:-:S03]  /*4f170*/  VIADD R7, R24, 0xd0 ;  /* 0x000000d018077836 */ /* 0x001fc60000000000 */
[----:B------:R-:W-:Y:S02]  /*4f180*/  @P0 LOP3.LUT R9, R9, 0x8, RZ, 0xfc, !PT ;  /* 0x0000000809090812 */ /* 0x000fe400078efcff */
[----:B------:R0:W-:Y:S04]  /*4f190*/  STL [R1+0x74], R7 ;  /* 0x0000740701007387 */ /* 0x0001e80000100800 */
[----:B------:R2:W-:Y:S01]  /*4f1a0*/  STL [R1+0x78], R8 ;  /* 0x0000780801007387 */ /* 0x0005e20000100800 */
[----:B------:R-:W-:Y:S01]  /*4f1b0*/  ISETP.GE.AND P0, PT, R0, UR25, PT ;  /* 0x0000001900007c0c */ /* 0x000fe2000bf06270 */
[C---:B0-----:R-:W-:Y:S02]  /*4f1c0*/  VIADD R7, R24.reuse, 0xd2 ;  /* 0x000000d218077836 */ /* 0x041fe40000000000 */
[----:B--2---:R-:W-:Y:S01]  /*4f1d0*/  VIADD R8, R24, 0xd3 ;  /* 0x000000d318087836 */ /* 0x004fe20000000000 */
[----:B------:R-:W-:-:S02]  /*4f1e0*/  ISETP.LT.AND P1, PT, R29, UR71, !P0 ;  /* 0x000000471d007c0c */ /* 0x000fc4000c721270 */
[----:B------:R-:W-:Y:S01]  /*4f1f0*/  LOP3.LUT R9, R9, 0xfffffffd, RZ, 0xc0, !PT ;  /* 0xfffffffd09097812 */ /* 0x000fe200078ec0ff */
[----:B------:R-:W-:Y:S01]  /*4f200*/  IMAD.MOV.U32 R0, RZ, RZ, R24 ;  /* 0x000000ffff007224 */ /* 0x000fe200078e0018 */
[----:B------:R0:W-:Y:S04]  /*4f210*/  STL [R1+0x7c], R7 ;  /* 0x00007c0701007387 */ /* 0x0001e80000100800 */
[----:B------:R2:W-:Y:S01]  /*4f220*/  STL [R1+0x1688], R8 ;  /* 0x0016880801007387 */ /* 0x0005e20000100800 */
[----:B------:R-:W-:Y:S01]  /*4f230*/  ISETP.LT.AND P0, PT, R6, UR72, !P0 ;  /* 0x0000004806007c0c */ /* 0x000fe2000c701270 */
[----:B------:R-:W1:Y:S01]  /*4f240*/  LDCU UR71, c[0x0][0x398] ;  /* 0x00007300ff4777ac */ /* 0x000e620008000800 */
[----:B------:R-:W1:Y:S01]  /*4f250*/  LDCU UR72, c[0x0][0x398] ;  /* 0x00007300ff4877ac */ /* 0x000e620008000800 */
[----:B------:R-:W1:Y:S01]  /*4f260*/  LDCU UR25, c[0x0][0x39c] ;  /* 0x00007380ff1977ac */ /* 0x000e620008000800 */
[----:B0-----:R-:W-:-:S02]  /*4f270*/  VIADD R7, R24, 0xd5 ;  /* 0x000000d518077836 */ /* 0x001fc40000000000 */
[----:B--2---:R-:W-:-:S05]  /*4f280*/  VIADD R8, R24, 0xd4 ;  /* 0x000000d418087836 */ /* 0x004fca0000000000 */
[----:B------:R-:W-:Y:S04]  /*4f290*/  STL [R1+0x6c], R8 ;  /* 0x00006c0801007387 */ /* 0x000fe80000100800 */
[----:B------:R0:W-:Y:S01]  /*4f2a0*/  STL [R1+0x70], R7 ;  /* 0x0000700701007387 */ /* 0x0001e20000100800 */
[----:B------:R-:W-:Y:S01]  /*4f2b0*/  @P1 LOP3.LUT R9, R9, 0x2, RZ, 0xfc, !PT ;  /* 0x0000000209091812 */ /* 0x000fe200078efcff */
[C---:B0-----:R-:W-:Y:S02]  /*4f2c0*/  VIADD R7, R24.reuse, 0xd6 ;  /* 0x000000d618077836 */ /* 0x041fe40000000000 */
[----:B------:R-:W-:-:S03]  /*4f2d0*/  VIADD R8, R24, 0xd7 ;  /* 0x000000d718087836 */ /* 0x000fc60000000000 */
[----:B------:R0:W-:Y:S04]  /*4f2e0*/  STL [R1+0x58], R7 ;  /* 0x0000580701007387 */ /* 0x0001e80000100800 */
[----:B------:R2:W-:Y:S01]  /*4f2f0*/  STL [R1+0x5c], R8 ;  /* 0x00005c0801007387 */ /* 0x0005e20000100800 */
[----:B------:R-:W-:Y:S01]  /*4f300*/  @P0 LOP3.LUT R10, R10, 0x80000000, RZ, 0xfc, !PT ;  /* 0x800000000a0a0812 */ /* 0x000fe200078efcff */
[----:B0-----:R-:W-:Y:S01]  /*4f310*/  VIADD R7, R24, 0xd8 ;  /* 0x000000d818077836 */ /* 0x001fe20000000000 */
[----:B------:R-:W-:-:S04]  /*4f320*/  ISETP.GE.AND P0, PT, R2, UR54, PT ;  /* 0x0000003602007c0c */ /* 0x000fc8000bf06270 */
[----:B------:R-:W-:Y:S04]  /*4f330*/  STL [R1+0x60], R7 ;  /* 0x0000600701007387 */ /* 0x000fe80000100800 */
[----:B------:R0:W-:Y:S01]  /*4f340*/  STL [R1+0x1698], R9 ;  /* 0x0016980901007387 */ /* 0x0001e20000100800 */
[----:B------:R-:W-:Y:S01]  /*4f350*/  LOP3.LUT R10, R10, 0xdfffffff, RZ, 0xc0, !PT ;  /* 0xdfffffff0a0a7812 */ /* 0x000fe200078ec0ff */
[C---:B--2---:R-:W-:Y:S02]  /*4f360*/  VIADD R8, R0.reuse, 0xda ;  /* 0x000000da00087836 */ /* 0x044fe40000000000 */
[C---:B------:R-:W-:Y:S02]  /*4f370*/  VIADD R15, R0.reuse, 0xdc ;  /* 0x000000dc000f7836 */ /* 0x040fe40000000000 */
[----:B------:R-:W-:-:S02]  /*4f380*/  VIADD R14, R0, 0xdd ;  /* 0x000000dd000e7836 */ /* 0x000fc40000000000 */
[C---:B------:R-:W-:Y:S02]  /*4f390*/  VIADD R13, R0.reuse, 0xde ;  /* 0x000000de000d7836 */ /* 0x040fe40000000000 */
[C---:B------:R-:W-:Y:S02]  /*4f3a0*/  VIADD R12, R0.reuse, 0xdf ;  /* 0x000000df000c7836 */ /* 0x040fe40000000000 */
[C---:B------:R-:W-:Y:S02]  /*4f3b0*/  VIADD R18, R0.reuse, 0xe0 ;  /* 0x000000e000127836 */ /* 0x040fe40000000000 */
[C---:B------:R-:W-:Y:S02]  /*4f3c0*/  VIADD R17, R0.reuse, 0xe1 ;  /* 0x000000e100117836 */ /* 0x040fe40000000000 */
[----:B------:R-:W-:Y:S02]  /*4f3d0*/  VIADD R2, R0, 0xe2 ;  /* 0x000000e200027836 */ /* 0x000fe40000000000 */
[----:B0-----:R-:W-:-:S02]  /*4f3e0*/  IMAD.MOV.U32 R9, RZ, RZ, R29 ;  /* 0x000000ffff097224 */ /* 0x001fc400078e001d */
[----:B------:R-:W-:Y:S01]  /*4f3f0*/  VIADD R19, R0, 0xe5 ;  /* 0x000000e500137836 */ /* 0x000fe20000000000 */
[----:B------:R-:W0:Y:S02]  /*4f400*/  LDCU UR54, c[0x0][0x39c] ;  /* 0x00007380ff3677ac */ /* 0x000e240008000800 */
[----:B-1----:R-:W-:Y:S02]  /*4f410*/  ISETP.LT.AND P1, PT, R9, UR73, !P0 ;  /* 0x0000004909007c0c */ /* 0x002fe4000c721270 */
[----:B------:R-:W-:Y:S01]  /*4f420*/  ISETP.LT.AND P0, PT, R6, UR74, !P0 ;  /* 0x0000004a06007c0c */ /* 0x000fe2000c701270 */
[----:B------:R-:W1:Y:S01]  /*4f430*/  LDCU UR73, c[0x0][0x398] ;  /* 0x00007300ff4977ac */ /* 0x000e620008000800 */
[----:B------:R-:W2:Y:S09]  /*4f440*/  LDCU UR74, c[0x0][0x398] ;  /* 0x00007300ff4a77ac */ /* 0x000eb20008000800 */
        /* <DEDUP_REMOVED lines=17> */
[----:B-1----:R-:W-:Y:S02]  /*4f560*/  ISETP.LT.AND P1, PT, R9, UR73, !P0 ;  /* 0x0000004909007c0c */ /* 0x002fe4000c721270 */
[----:B--2---:R-:W-:Y:S01]  /*4f570*/  ISETP.LT.AND P0, PT, R6, UR74, !P0 ;  /* 0x0000004a06007c0c */ /* 0x004fe2000c701270 */
[----:B------:R-:W1:Y:S01]  /*4f580*/  LDCU UR73, c[0x0][0x398] ;  /* 0x00007300ff4977ac */ /* 0x000e620008000800 */
[----:B------:R-:W2:Y:S01]  /*4f590*/  LDCU UR74, c[0x0][0x398] ;  /* 0x00007300ff4a77ac */ /* 0x000ea20008000800 */
[----:B------:R0:W-:Y:S01]  /*4f5a0*/  STL [R1+0x4c], R7 ;  /* 0x00004c0701007387 */ /* 0x0001e20000100800 */
[----:B------:R-:W-:Y:S01]  /*4f5b0*/  VIADD R4, R0, 0xe4 ;  /* 0x000000e400047836 */ /* 0x000fe20000000000 */
[----:B------:R-:W1:Y:S06]  /*4f5c0*/  LDCU UR55, c[0x0][0x39c] ;  /* 0x00007380ff3777ac */ /* 0x000e6c0008000800 */
[----:B------:R-:W-:-:S04]  /*4f5d0*/  @P1 LOP3.LUT R10, R10, 0x400000, RZ, 0xfc, !PT ;  /* 0x004000000a0a1812 */ /* 0x000fc800078efcff */
[----:B------:R-:W-:-:S04]  /*4f5e0*/  LOP3.LUT R10, R10, 0xffefffff, RZ, 0xc0, !PT ;  /* 0xffefffff0a0a7812 */ /* 0x000fc800078ec0ff */
[----:B------:R-:W-:Y:S02]  /*4f5f0*/  @P0 LOP3.LUT R10, R10, 0x100000, RZ, 0xfc, !PT ;  /* 0x001000000a0a0812 */ /* 0x000fe400078efcff */
[----:B------:R-:W-:Y:S01]  /*4f600*/  ISETP.GE.AND P0, PT, R16, UR22, PT ;  /* 0x0000001610007c0c */ /* 0x000fe2000bf06270 */
[C---:B0-----:R-:W-:Y:S02]  /*4f610*/  VIADD R7, R0.reuse, 0xdb ;  /* 0x000000db00077836 */ /* 0x041fe40000000000 */
[----:B------:R-:W-:Y:S01]  /*4f620*/  VIADD R27, R0, 0xe6 ;  /* 0x000000e6001b7836 */ /* 0x000fe20000000000 */
[----:B------:R-:W-:Y:S02]  /*4f630*/  LOP3.LUT R10, R10, 0xfff7ffff, RZ, 0xc0, !PT ;  /* 0xfff7ffff0a0a7812 */ /* 0x000fe400078ec0ff */
[----:B------:R-:W-:Y:S02]  /*4f640*/  ISETP.LT.AND P1, PT, R9, UR71, !P0 ;  /* 0x0000004709007c0c */ /* 0x000fe4000c721270 */
[----:B------:R-:W-:Y:S01]  /*4f650*/  ISETP.LT.AND P0, PT, R6, UR72, !P0 ;  /* 0x0000004806007c0c */ /* 0x000fe2000c701270 */
[----:B------:R-:W0:Y:S01]  /*4f660*/  LDCU UR71, c[0x0][0x398] ;  /* 0x00007300ff4777ac */ /* 0x000e220008000800 */
[----:B------:R-:W0:Y:S01]  /*4f670*/  LDCU UR72, c[0x0][0x398] ;  /* 0x00007300ff4877ac */ /* 0x000e220008000800 */
[----:B------:R-:W0:Y:S08]  /*4f680*/  LDCU UR22, c[0x0][0x39c] ;  /* 0x00007380ff1677ac */ /* 0x000e300008000800 */
[----:B------:R-:W-:-:S04]  /*4f690*/  @P1 LOP3.LUT R10, R10, 0x80000, RZ, 0xfc, !PT ;  /* 0x000800000a0a1812 */ /* 0x000fc800078efcff */
[----:B------:R-:W-:-:S04]  /*4f6a0*/  LOP3.LUT R10, R10, 0xfffdffff, RZ, 0xc0, !PT ;  /* 0xfffdffff0a0a7812 */ /* 0x000fc800078ec0ff */
[----:B------:R-:W-:Y:S02]  /*4f6b0*/  @P0 LOP3.LUT R10, R10, 0x20000, RZ, 0xfc, !PT ;  /* 0x000200000a0a0812 */ /* 0x000fe400078efcff */
[----:B------:R-:W-:Y:S01]  /*4f6c0*/  ISETP.GE.AND P0, PT, R11, UR56, PT ;  /* 0x000000380b007c0c */ /* 0x000fe2000bf06270 */
[----:B------:R0:W-:Y:S01]  /*4f6d0*/  STL [R1+0x1668], R7 ;  /* 0x0016680701007387 */ /* 0x0001e20000100800 */
[----:B------:R-:W-:Y:S01]  /*4f6e0*/  VIADD R16, R0, 0xe7 ;  /* 0x000000e700107836 */ /* 0x000fe20000000000 */
[----:B------:R-:W-:Y:S02]  /*4f6f0*/  LOP3.LUT R10, R10, 0xffff7fff, RZ, 0xc0, !PT ;  /* 0xffff7fff0a0a7812 */ /* 0x000fe400078ec0ff */
[----:B-1----:R-:W-:Y:S02]  /*4f700*/  ISETP.LT.AND P1, PT, R9, UR73, !P0 ;  /* 0x0000004909007c0c */ /* 0x002fe4000c721270 */
[----:B--2---:R-:W-:Y:S01]  /*4f710*/  ISETP.LT.AND P0, PT, R6, UR74, !P0 ;  /* 0x0000004a06007c0c */ /* 0x004fe2000c701270 */
[----:B------:R-:W1:Y:S01]  /*4f720*/  LDCU UR73, c[0x0][0x398] ;  /* 0x00007300ff4977ac */ /* 0x000e620008000800 */
[----:B------:R-:W2:Y:S01]  /*4f730*/  LDCU UR74, c[0x0][0x398] ;  /* 0x00007300ff4a77ac */ /* 0x000ea20008000800 */
[----:B------:R-:W0:Y:S08]  /*4f740*/  LDCU UR56, c[0x0][0x39c] ;  /* 0x00007380ff3877ac */ /* 0x000e300008000800 */
[----:B------:R-:W-:-:S04]  /*4f750*/  @P1 LOP3.LUT R10, R10, 0x8000, RZ, 0xfc, !PT ;  /* 0x000080000a0a1812 */ /* 0x000fc800078efcff */
[----:B------:R-:W-:-:S04]  /*4f760*/  LOP3.LUT R10, R10, 0xffffdfff, RZ, 0xc0, !PT ;  /* 0xffffdfff0a0a7812 */ /* 0x000fc800078ec0ff */
[----:B------:R-:W-:Y:S02]  /*4f770*/  @P0 LOP3.LUT R10, R10, 0x2000, RZ, 0xfc, !PT ;  /* 0x000020000a0a0812 */ /* 0x000fe400078efcff */
[----:B------:R-:W-:Y:S01]  /*4f780*/  ISETP.GE.AND P0, PT, R23, UR20, PT ;  /* 0x0000001417007c0c */ /* 0x000fe2000bf06270 */
[----:B------:R1:W-:Y:S01]  /*4f790*/  STL [R1+0x50], R8 ;  /* 0x0000500801007387 */ /* 0x0003e20000100800 */
[----:B0-----:R-:W-:Y:S01]  /*4f7a0*/  IMAD.MOV.U32 R7, RZ, RZ, R22 ;  /* 0x000000ffff077224 */ /* 0x001fe200078e0016 */
        /* <DEDUP_REMOVED lines=11> */
[----:B------:R-:W-:Y:S01]  /*4f860*/  STL [R1+0x166c], R15 ;  /* 0x00166c0f01007387 */ /* 0x000fe20000100800 */
[----:B------:R-:W-:Y:S01]  /*4f870*/  VIADD R11, R0, 0xe9 ;  /* 0x000000e9000b7836 */ /* 0x000fe20000000000 */
[----:B------:R-:W-:Y:S02]  /*4f880*/  LOP3.LUT R10, R10, 0xffffff7f, RZ, 0xc0, !PT ;  /* 0xffffff7f0a0a7812 */ /* 0x000fe400078ec0ff */
[----:B-1----:R-:W-:Y:S02]  /*4f890*/  ISETP.LT.AND P1, PT, R9, UR73, !P0 ;  /* 0x0000004909007c0c */ /* 0x002fe4000c721270 */
[----:B--2---:R-:W-:Y:S01]  /*4f8a0*/  ISETP.LT.AND P0, PT, R6, UR74, !P0 ;  /* 0x0000004a06007c0c */ /* 0x004fe2000c701270 */
[----:B------:R-:W-:Y:S04]  /*4f8b0*/  STL [R1+0x1670], R14 ;  /* 0x0016700e01007387 */ /* 0x000fe80000100800 */
[----:B------:R1:W-:Y:S04]  /*4f8c0*/  STL [R1+0x1674], R13 ;  /* 0x0016740d01007387 */ /* 0x0003e80000100800 */
[----:B------:R-:W-:Y:S01]  /*4f8d0*/  STL [R1+0x1678], R12 ;  /* 0x0016780c01007387 */ /* 0x000fe20000100800 */
[----:B------:R-:W2:Y:S01]  /*4f8e0*/  LDCU UR73, c[0x0][0x398] ;  /* 0x00007300ff4977ac */ /* 0x000ea20008000800 */
[----:B------:R-:W0:Y:S01]  /*4f8f0*/  LDCU UR57, c[0x0][0x39c] ;  /* 0x00007380ff3977ac */ /* 0x000e220008000800 */
[----:B------:R-:W-:Y:S01]  /*4f900*/  @P1 LOP3.LUT R10, R10, 0x80, RZ, 0xfc, !PT ;  /* 0x000000800a0a1812 */ /* 0x000fe200078efcff */
[----:B------:R-:W0:Y:S03]  /*4f910*/  LDCU UR74, c[0x0][0x398] ;  /* 0x00007300ff4a77ac */ /* 0x000e260008000800 */
[----:B------:R-:W-:Y:S01]  /*4f920*/  LOP3.LUT R10, R10, 0xffffffbf, RZ, 0xc0, !PT ;  /* 0xffffffbf0a0a7812 */ /* 0x000fe200078ec0ff */
[----:B------:R-:W-:Y:S04]  /*4f930*/  STL [R1+0x167c], R18 ;  /* 0x00167c1201007387 */ /* 0x000fe80000100800 */
[----:B------:R-:W-:Y:S01]  /*4f940*/  STL [R1+0x1680], R17 ;  /* 0x0016801101007387 */ /* 0x000fe20000100800 */
[----:B------:R-:W-:-:S02]  /*4f950*/  @P0 LOP3.LUT R10, R10, 0x40, RZ, 0xfc, !PT ;  /* 0x000000400a0a0812 */ /* 0x000fc400078efcff */
[----:B------:R-:W-:Y:S01]  /*4f960*/  ISETP.GE.AND P0, PT, R28, UR18, PT ;  /* 0x000000121c007c0c */ /* 0x000fe2000bf06270 */
[----:B------:R-:W-:Y:S04]  /*4f970*/  STL [R1+0x168c], R2 ;  /* 0x00168c0201007387 */ /* 0x000fe80000100800 */
[----:B------:R-:W-:Y:S04]  /*4f980*/  STL [R1+0x1690], R3 ;  /* 0x0016900301007387 */ /* 0x000fe80000100800 */
[----:B------:R1:W-:Y:S01]  /*4f990*/  STL [R1+0x169c], R4 ;  /* 0x00169c0401007387 */ /* 0x0003e20000100800 */
[----:B0-----:R-:W-:-:S03]  /*4f9a0*/  ISETP.LT.AND P1, PT, R9, UR71, !P0 ;  /* 0x0000004709007c0c */ /* 0x001fc6000c721270 */
[----:B------:R0:W-:Y:S04]  /*4f9b0*/  STL [R1+0x16a0], R19 ;  /* 0x0016a01301007387 */ /* 0x0001e80000100800 */
[----:B------:R-:W2:Y:S04]  /*4f9c0*/  LDL.LU R8, [R1+0x147c] ;  /* 0x00147c0001087983 */ /* 0x000ea80000300800 */
[----:B-1----:R-:W3:Y:S01]  /*4f9d0*/  LDL.LU R13, [R1+0x13f0] ;  /* 0x0013f000010d7983 */ /* 0x002ee20000300800 */
[----:B------:R-:W-:-:S03]  /*4f9e0*/  ISETP.LT.AND P0, PT, R6, UR72, !P0 ;  /* 0x0000004806007c0c */ /* 0x000fc6000c701270 */
[----:B------:R-:W3:Y:S01]  /*4f9f0*/  LDL.LU R14, [R1+0x148c] ;  /* 0x00148c00010e7983 */ /* 0x000ee20000300800 */
[----:B------:R-:W-:-:S03]  /*4fa00*/  LOP3.LUT R10, R10, 0xffffffdf, RZ, 0xc0, !PT ;  /* 0xffffffdf0a0a7812 */ /* 0x000fc600078ec0ff */
[----:B------:R-:W4:Y:S01]  /*4fa10*/  LDL.LU R15, [R1+0x1438] ;  /* 0x00143800010f7983 */ /* 0x000f220000300800 */
[C---:B------:R-:W-:Y:S01]  /*4fa20*/  VIADD R21, R0.reuse, 0xea ;  /* 0x000000ea00157836 */ /* 0x040fe20000000000 */
[----:B------:R-:W1:Y:S01]  /*4fa30*/  LDCU UR72, c[0x0][0x39c] ;  /* 0x00007380ff4877ac */ /* 0x000e620008000800 */
[C---:B------:R-:W-:Y:S01]  /*4fa40*/  VIADD R26, R0.reuse, 0xeb ;  /* 0x000000eb001a7836 */ /* 0x040fe20000000000 */
[----:B------:R-:W0:Y:S01]  /*4fa50*/  LDCU UR71, c[0x0][0x39c] ;  /* 0x00007380ff4777ac */ /* 0x000e220008000800 */
[----:B------:R-:W-:Y:S01]  /*4fa60*/  VIADD R25, R0, 0xec ;  /* 0x000000ec00197836 */ /* 0x000fe20000000000 */
[----:B------:R-:W-:Y:S01]  /*4fa70*/  @P1 LOP3.LUT R10, R10, 0x20, RZ, 0xfc, !PT ;  /* 0x000000200a0a1812 */ /* 0x000fe200078efcff */
[----:B------:R-:W0:Y:S03]  /*4fa80*/  LDCU UR18, c[0x0][0x39c] ;  /* 0x00007380ff1277ac */ /* 0x000e260008000800 */
[----:B------:R-:W-:-:S04]  /*4fa90*/  LOP3.LUT R10, R10, 0xfffffff7, RZ, 0xc0, !PT ;  /* 0xfffffff70a0a7812 */ /* 0x000fc800078ec0ff */
[----:B------:R-:W-:Y:S02]  /*4faa0*/  @P0 LOP3.LUT R10, R10, 0x8, RZ, 0xfc, !PT ;  /* 0x000000080a0a0812 */ /* 0x000fe400078efcff */
[----:B------:R-:W-:Y:S01]  /*4fab0*/  ISETP.GE.AND P0, PT, R7, UR16, PT ;  /* 0x0000001007007c0c */ /* 0x000fe2000bf06270 */
[----:B------:R-:W-:Y:S01]  /*4fac0*/  VIADD R24, R0, 0xed ;  /* 0x000000ed00187836 */ /* 0x000fe20000000000 */
[----:B------:R-:W4:Y:S01]  /*4fad0*/  LDL.LU R7, [R1+0x120] ;  /* 0x0001200001077983 */ /* 0x000f220000300800 */
[----:B--2---:R-:W-:Y:S02]  /*4fae0*/  LOP3.LUT R8, R8, 0xffff, RZ, 0xc0, !PT ;  /* 0x0000ffff08087812 */ /* 0x004fe400078ec0ff */
[----:B------:R-:W-:Y:S02]  /*4faf0*/  ISETP.LT.AND P1, PT, R9, UR73, !P0 ;  /* 0x0000004909007c0c */ /* 0x000fe4000c721270 */
[----:B------:R-:W-:Y:S01]  /*4fb00*/  ISETP.LT.AND P0, PT, R6, UR74, !P0 ;  /* 0x0000004a06007c0c */ /* 0x000fe2000c701270 */
[----:B------:R-:W2:Y:S04]  /*4fb10*/  LDL.LU R9, [R1+0x11c] ;  /* 0x00011c0001097983 */ /* 0x000ea80000300800 */
[----:B------:R-:W2:Y:S01]  /*4fb20*/  LDL.LU R6, [R1+0x118] ;  /* 0x0001180001067983 */ /* 0x000ea20000300800 */
[----:B---3--:R-:W-:-:S03]  /*4fb30*/  LOP3.LUT R4, R13, 0xffff, RZ, 0xc0, !PT ;  /* 0x0000ffff0d047812 */ /* 0x008fc600078ec0ff */
[----:B------:R-:W3:Y:S04]  /*4fb40*/  LDL.LU R3, [R1+0x114] ;  /* 0x0001140001037983 */ /* 0x000ee80000300800 */
[----:B------:R-:W3:Y:S01]  /*4fb50*/  LDL.LU R2, [R1+0x10c] ;  /* 0x00010c0001027983 */ /* 0x000ee20000300800 */
[----:B0-----:R-:W-:-:S03]  /*4fb60*/  SHF.R.U32.HI R19, RZ, 0x8, R8 ;  /* 0x00000008ff137819 */ /* 0x001fc60000011608 */
[----:B------:R-:W3:Y:S04]  /*4fb70*/  LDL.LU R17, [R1+0x110] ;  /* 0x0001100001117983 */ /* 0x000ee80000300800 */
[----:B------:R-:W3:Y:S01]  /*4fb80*/  LDL.LU R18, [R1+0x104] ;  /* 0x0001040001127983 */ /* 0x000ee20000300800 */
[----:B------:R-:W-:-:S03]  /*4fb90*/  PRMT R8, R8, 0x3340, R4 ;  /* 0x0000334008087816 */ /* 0x000fc60000000004 */
[----:B------:R-:W3:Y:S04]  /*4fba0*/  LDL.LU R12, [R1+0x108] ;  /* 0x00010800010c7983 */ /* 0x000ee80000300800 */
[----:B------:R-:W3:Y:S01]  /*4fbb0*/  LDL.LU R13, [R1+0x100] ;  /* 0x00010000010d7983 */ /* 0x000ee20000300800 */
[----:B----4-:R-:W-:-:S03]  /*4fbc0*/  LOP3.LUT R15, R15, 0xffff, RZ, 0xc0, !PT ;  /* 0x0000ffff0f0f7812 */ /* 0x010fc600078ec0ff */
[----:B------:R0:W-:Y:S01]  /*4fbd0*/  STL [R1+0x150], R19 ;  /* 0x0001501301007387 */ /* 0x0001e20000100800 */
[----:B------:R-:W-:Y:S02]  /*4fbe0*/  SHF.R.U32.HI R4, RZ, 0x8, R4 ;  /* 0x00000008ff047819 */ /* 0x000fe40000011604 */
[----:B------:R-:W-:Y:S02]  /*4fbf0*/  LOP3.LUT R14, R14, 0xffff, RZ, 0xc0, !PT ;  /* 0x0000ffff0e0e7812 */ /* 0x000fe400078ec0ff */
[----:B------:R-:W-:Y:S01]  /*4fc00*/  LOP3.LUT R10, R10, 0xfffffffb, RZ, 0xc0, !PT ;  /* 0xfffffffb0a0a7812 */ /* 0x000fe200078ec0ff */
[----:B------:R-:W4:Y:S01]  /*4fc10*/  LDCU UR73, c[0x0][0x39c] ;  /* 0x00007380ff4977ac */ /* 0x000f220008000800 */
[C---:B------:R-:W-:Y:S01]  /*4fc20*/  VIADD R23, R0.reuse, 0xee ;  /* 0x000000ee00177836 */ /* 0x040fe20000000000 */
[----:B------:R-:W1:Y:S01]  /*4fc30*/  LDCU UR74, c[0x0][0x39c] ;  /* 0x00007380ff4a77ac */ /* 0x000e620008000800 */
[C---:B------:R-:W-:Y:S02]  /*4fc40*/  VIADD R22, R0.reuse, 0xef ;  /* 0x000000ef00167836 */ /* 0x040fe40000000000 */
[----:B------:R-:W-:-:S02]  /*4fc50*/  VIADD R5, R0, 0xf0 ;  /* 0x000000f000057836 */ /* 0x000fc40000000000 */
[C---:B------:R-:W-:Y:S01]  /*4fc60*/  VIADD R28, R0.reuse, 0xf1 ;  /* 0x000000f1001c7836 */ /* 0x040fe20000000000 */
[----:B0-----:R-:W4:Y:S04]  /*4fc70*/  LDL.LU R19, [R1+0x16a0] ;  /* 0x0016a00001137983 */ /* 0x001f280000300800 */
[----:B------:R0:W-:Y:S01]  /*4fc80*/  STL [R1+0x126c], R8 ;  /* 0x00126c0801007387 */ /* 0x0001e20000100800 */
[----:B------:R-:W-:Y:S01]  /*4fc90*/  VIADD R29, R0, 0xf2 ;  /* 0x000000f2001d7836 */ /* 0x000fe20000000000 */
[----:B------:R-:W1:Y:S02]  /*4fca0*/  LDCU UR16, c[0x0][0x398] ;  /* 0x00007300ff1077ac */ /* 0x000e640008000800 */
[----:B0-----:R-:W4:Y:S04]  /*4fcb0*/  LDL.LU R8, [R1+0xfc] ;  /* 0x0000fc0001087983 */ /* 0x001f280000300800 */
[----:B------:R-:W-:Y:S04]  /*4fcc0*/  STL [R1+0xa4], R15 ;  /* 0x0000a40f01007387 */ /* 0x000fe80000100800 */
[----:B------:R0:W-:Y:S01]  /*4fcd0*/  STL [R1+0x64], R4 ;  /* 0x0000640401007387 */ /* 0x0001e20000100800 */
[----:B------:R-:W-:-:S02]  /*4fce0*/  ISETP.GE.AND P4, PT, R7, UR13, PT ;  /* 0x0000000d07007c0c */ /* 0x000fc4000bf86270 */
[----:B--2---:R-:W-:Y:S02]  /*4fcf0*/  ISETP.GE.AND P3, PT, R9, UR15, PT ;  /* 0x0000000f09007c0c */ /* 0x004fe4000bf66270 */
[----:B0-----:R-:W-:Y:S02]  /*4fd00*/  SHF.R.U32.HI R4, RZ, 0x8, R14 ;  /* 0x00000008ff047819 */ /* 0x001fe4000001160e */
[----:B------:R-:W-:Y:S02]  /*4fd10*/  PRMT R15, R14, 0x3340, R15 ;  /* 0x000033400e0f7816 */ /* 0x000fe4000000000f */
[----:B------:R-:W-:Y:S02]  /*4fd20*/  ISETP.GE.AND P2, PT, R6, UR17, PT ;  /* 0x0000001106007c0c */ /* 0x000fe4000bf46270 */
[----:B------:R-:W-:Y:S02]  /*4fd30*/  @P1 LOP3.LUT R10, R10, 0x4, RZ, 0xfc, !PT ;  /* 0x000000040a0a1812 */ /* 0x000fe400078efcff */
[----:B---3--:R-:W-:Y:S01]  /*4fd40*/  ISETP.GE.AND P6, PT, R2, UR21, PT ;  /* 0x0000001502007c0c */ /* 0x008fe2000bfc6270 */
[----:B------:R0:W-:Y:S01]  /*4fd50*/  STL [R1+0xcc], R4 ;  /* 0x0000cc0401007387 */ /* 0x0001e20000100800 */
[----:B------:R-:W-:Y:S01]  /*4fd60*/  ISETP.GE.AND P5, PT, R18, UR31, PT ;  /* 0x0000001f12007c0c */ /* 0x000fe2000bfa6270 */
[----:B------:R-:W2:Y:S01]  /*4fd70*/  LDCU UR13, c[0x0][0x39c] ;  /* 0x00007380ff0d77ac */ /* 0x000ea20008000800 */
[----:B------:R-:W3:Y:S01]  /*4fd80*/  LDCU UR17, c[0x0][0x39c] ;  /* 0x00007380ff1177ac */ /* 0x000ee20008000800 */
[----:B------:R-:W1:Y:S01]  /*4fd90*/  LDCU UR15, c[0x0][0x39c] ;  /* 0x00007380ff0f77ac */ /* 0x000e620008000800 */
[----:B0-----:R-:W2:Y:S04]  /*4fda0*/  LDL.LU R4, [R1+0x169c] ;  /* 0x00169c0001047983 */ /* 0x001ea80000300800 */
[----:B------:R-:W2:Y:S04]  /*4fdb0*/  LDL.LU R14, [R1+0xf8] ;  /* 0x0000f800010e7983 */ /* 0x000ea80000300800 */
[----:B------:R0:W-:Y:S04]  /*4fdc0*/  STL [R1+0x127c], R15 ;  /* 0x00127c0f01007387 */ /* 0x0001e80000100800 */
[----:B0-----:R-:W2:Y:S04]  /*4fdd0*/  LDL.LU R15, [R1+0xf4] ;  /* 0x0000f400010f7983 */ /* 0x001ea80000300800 */
[----:B------:R-:W2:Y:S04]  /*4fde0*/  LDL.LU R7, [R1+0xec] ;  /* 0x0000ec0001077983 */ /* 0x000ea80000300800 */
[----:B------:R-:W2:Y:S04]  /*4fdf0*/  LDL.LU R9, [R1+0x1698] ;  /* 0x0016980001097983 */ /* 0x000ea80000300800 */
[----:B------:R-:W2:Y:S01]  /*4fe00*/  LDL.LU R6, [R1+0x1694] ;  /* 0x0016940001067983 */ /* 0x000ea20000300800 */
[----:B------:R-:W-:-:S03]  /*4fe10*/  LOP3.LUT R10, R10, 0xfffffffd, RZ, 0xc0, !PT ;  /* 0xfffffffd0a0a7812 */ /* 0x000fc600078ec0ff */
[----:B------:R-:W3:Y:S01]  /*4fe20*/  LDL.LU R2, [R1+0xf0] ;  /* 0x0000f00001027983 */ /* 0x000ee20000300800 */
[----:B------:R-:W-:Y:S02]  /*4fe30*/  @P0 LOP3.LUT R10, R10, 0x2, RZ, 0xfc, !PT ;  /* 0x000000020a0a0812 */ /* 0x000fe400078efcff */
[----:B------:R-:W-:Y:S02]  /*4fe40*/  ISETP.GE.AND P0, PT, R17, UR23, PT ;  /* 0x0000001711007c0c */ /* 0x000fe4000bf06270 */
[----:B------:R-:W3:Y:S04]  /*4fe50*/  LDL.LU R17, [R1+0xdc] ;  /* 0x0000dc0001117983 */ /* 0x000ee80000300800 */
[----:B------:R-:W1:Y:S01]  /*4fe60*/  LDL.LU R18, [R1+0xe0] ;  /* 0x0000e00001127983 */ /* 0x000e620000300800 */
[----:B--2---:R-:W-:-:S04]  /*4fe70*/  LOP3.LUT R6, R6, 0xffefffff, RZ, 0xc0, !PT ;  /* 0xffefffff06067812 */ /* 0x004fc800078ec0ff */
[----:B------:R-:W-:Y:S02]  /*4fe80*/  @P6 LOP3.LUT R6, R6, 0x100000, RZ, 0xfc, !PT ;  /* 0x0010000006066812 */ /* 0x000fe400078efcff */
[----:B------:R-:W-:Y:S02]  /*4fe90*/  ISETP.GE.AND P6, PT, R12, UR47, PT ;  /* 0x0000002f0c007c0c */ /* 0x000fe4000bfc6270 */
[----:B------:R-:W-:-:S04]  /*4fea0*/  LOP3.LUT R6, R6, 0xfffeffff, RZ, 0xc0, !PT ;  /* 0xfffeffff06067812 */ /* 0x000fc800078ec0ff */
[----:B------:R-:W-:-:S04]  /*4feb0*/  @P5 LOP3.LUT R6, R6, 0x10000, RZ, 0xfc, !PT ;  /* 0x0001000006065812 */ /* 0x000fc800078efcff */
[----:B------:R-:W-:-:S04]  /*4fec0*/  LOP3.LUT R6, R6, 0xfffbffff, RZ, 0xc0, !PT ;  /* 0xfffbffff06067812 */ /* 0x000fc800078ec0ff */
[----:B------:R-:W-:Y:S02]  /*4fed0*/  @P6 LOP3.LUT R6, R6, 0x40000, RZ, 0xfc, !PT ;  /* 0x0004000006066812 */ /* 0x000fe400078efcff */
[----:B----4-:R-:W-:Y:S02]  /*4fee0*/  ISETP.GE.AND P6, PT, R8, UR37, PT ;  /* 0x0000002508007c0c */ /* 0x010fe4000bfc6270 */
[----:B------:R-:W2:Y:S04]  /*4fef0*/  LDL.LU R8, [R1+0xe4] ;  /* 0x0000e40001087983 */ /* 0x000ea80000300800 */
[----:B------:R-:W4:Y:S01]  /*4ff00*/  LDL.LU R12, [R1+0xd0] ;  /* 0x0000d000010c7983 */ /* 0x000f220000300800 */
[----:B------:R-:W-:-:S03]  /*4ff10*/  ISETP.GE.AND P5, PT, R13, UR43, PT ;  /* 0x0000002b0d007c0c */ /* 0x000fc6000bfa6270 */
[----:B------:R-:W4:Y:S01]  /*4ff20*/  LDL.LU R13, [R1+0xd4] ;  /* 0x0000d400010d7983 */ /* 0x000f220000300800 */
[----:B------:R-:W-:-:S09]  /*4ff30*/  LOP3.LUT R6, R6, 0xffffbfff, RZ, 0xc0, !PT ;  /* 0xffffbfff06067812 */ /* 0x000fd200078ec0ff */
[----:B------:R-:W-:Y:S02]  /*4ff40*/  @P5 LOP3.LUT R6, R6, 0x4000, RZ, 0xfc, !PT ;  /* 0x0000400006065812 */ /* 0x000fe400078efcff */
[----:B------:R-:W-:Y:S02]  /*4ff50*/  ISETP.GE.AND P5, PT, R14, UR35, PT ;  /* 0x000000230e007c0c */ /* 0x000fe4000bfa6270 */
[----:B------:R-:W4:Y:S01]  /*4ff60*/  LDL.LU R14, [R1+0xd8] ;  /* 0x0000d800010e7983 */ /* 0x000f220000300800 */
[----:B------:R-:W-:-:S04]  /*4ff70*/  LOP3.LUT R6, R6, 0xffffefff, RZ, 0xc0, !PT ;  /* 0xffffefff06067812 */ /* 0x000fc800078ec0ff */
[----:B------:R-:W-:Y:S02]  /*4ff80*/  @P6 LOP3.LUT R6, R6, 0x1000, RZ, 0xfc, !PT ;  /* 0x0000100006066812 */ /* 0x000fe400078efcff */
[----:B------:R-:W-:Y:S02]  /*4ff90*/  ISETP.GE.AND P6, PT, R15, UR33, PT ;  /* 0x000000210f007c0c */ /* 0x000fe4000bfc6270 */
[----:B------:R-:W4:Y:S01]  /*4ffa0*/  LDL.LU R15, [R1+0xc0] ;  /* 0x0000c000010f7983 */ /* 0x000f220000300800 */
[----:B------:R-:W-:-:S04]  /*4ffb0*/  LOP3.LUT R6, R6, 0xfffffbff, RZ, 0xc0, !PT ;  /* 0xfffffbff06067812 */ /* 0x000fc800078ec0ff */
[----:B------:R-:W-:Y:S02]  /*4ffc0*/  @P5 LOP3.LUT R6, R6, 0x400, RZ, 0xfc, !PT ;  /* 0x0000040006065812 */ /* 0x000fe400078efcff */
[----:B------:R-:W-:Y:S02]  /*4ffd0*/  ISETP.GE.AND P5, PT, R7, UR13, PT ;  /* 0x0000000d07007c0c */ /* 0x000fe4000bfa6270 */
[----:B------:R-:W-:Y:S01]  /*4ffe0*/  LOP3.LUT R10, R10, 0xfffffffe, RZ, 0xc0, !PT ;  /* 0xfffffffe0a0a7812 */ /* 0x000fe200078ec0ff */
[----:B------:R-:W4:Y:S01]  /*4fff0*/  LDL.LU R7, [R1+0xc4] ;  /* 0x0000c40001077983 */ /* 0x000f220000300800 */
[----:B------:R-:W-:Y:S01]  /*50000*/  LOP3.LUT R6, R6, 0xffffff7f, RZ, 0xc0, !PT ;  /* 0xffffff7f06067812 */ /* 0x000fe200078ec0ff */
[----:B------:R-:W2:Y:S03]  /*50010*/  LDCU UR13, c[0x0][0x39c] ;  /* 0x00007380ff0d77ac */ /* 0x000ea60008000800 */
[----:B------:R-:W-:-:S02]  /*50020*/  @P6 LOP3.LUT R6, R6, 0x80, RZ, 0xfc, !PT ;  /* 0x0000008006066812 */ /* 0x000fc400078efcff */
[----:B---3--:R-:W-:Y:S02]  /*50030*/  ISETP.GE.AND P6, PT, R17, UR17, PT ;  /* 0x0000001111007c0c */ /* 0x008fe4000bfc6270 */
[----:B------:R-:W3:Y:S01]  /*50040*/  LDL.LU R17, [R1+0xc8] ;  /* 0x0000c80001117983 */ /* 0x000ee20000300800 */
[----:B------:R-:W-:-:S04]  /*50050*/  @P5 LOP3.LUT R10, R10, 0x1, RZ, 0xfc, !PT ;  /* 0x000000010a0a5812 */ /* 0x000fc800078efcff */
[----:B------:R-:W-:-:S06]  /*50060*/  LOP3.LUT R10, R10, 0xffffffef, RZ, 0xc0, !PT ;  /* 0xffffffef0a0a7812 */ /* 0x000fcc00078ec0ff */
[----:B------:R-:W-:Y:S02]  /*50070*/  @P6 LOP3.LUT R10, R10, 0x10, RZ, 0xfc, !PT ;  /* 0x000000100a0a6812 */ /* 0x000fe400078efcff */
[----:B-1----:R-:W-:Y:S02]  /*50080*/  ISETP.GE.AND P6, PT, R18, UR15, PT ;  /* 0x0000000f12007c0c */ /* 0x002fe4000bfc6270 */
[----:B------:R-:W3:Y:S01]  /*50090*/  LDL.LU R18, [R1+0xb4] ;  /* 0x0000b40001127983 */ /* 0x000ee20000300800 */
[----:B------:R-:W-:-:S10]  /*500a0*/  LOP3.LUT R10, R10, 0xfffffeff, RZ, 0xc0, !PT ;  /* 0xfffffeff0a0a7812 */ /* 0x000fd400078ec0ff */
[----:B------:R-:W-:-:S04]  /*500b0*/  @P6 LOP3.LUT R10, R10, 0x100, RZ, 0xfc, !PT ;  /* 0x000001000a0a6812 */ /* 0x000fc800078efcff */
[----:B------:R-:W-:Y:S02]  /*500c0*/  LOP3.LUT R10, R10, 0xfffffbff, RZ, 0xc0, !PT ;  /* 0xfffffbff0a0a7812 */ /* 0x000fe400078ec0ff */
[----:B--2---:R-:W-:Y:S02]  /*500d0*/  ISETP.GE.AND P6, PT, R8, UR13, PT ;  /* 0x0000000d08007c0c */ /* 0x004fe4000bfc6270 */
[----:B------:R-:W2:Y:S11]  /*500e0*/  LDL.LU R8, [R1+0xb8] ;  /* 0x0000b80001087983 */ /* 0x000eb60000300800 */
[----:B------:R-:W-:-:S02]  /*500f0*/  @P6 LOP3.LUT R10, R10, 0x400, RZ, 0xfc, !PT ;  /* 0x000004000a0a6812 */ /* 0x000fc400078efcff */
[----:B----4-:R-:W-:Y:S02]  /*50100*/  ISETP.GE.AND P6, PT, R12, UR14, PT ;  /* 0x0000000e0c007c0c */ /* 0x010fe4000bfc6270 */
[----:B------:R-:W4:Y:S01]  /*50110*/  LDL.LU R12, [R1+0xbc] ;  /* 0x0000bc00010c7983 */ /* 0x000f220000300800 */
[----:B------:R-:W-:-:S10]  /*50120*/  LOP3.LUT R10, R10, 0xffffefff, RZ, 0xc0, !PT ;  /* 0xffffefff0a0a7812 */ /* 0x000fd400078ec0ff */
[----:B------:R-:W-:Y:S02]  /*50130*/  @P6 LOP3.LUT R10, R10, 0x1000, RZ, 0xfc, !PT ;  /* 0x000010000a0a6812 */ /* 0x000fe400078efcff */
[----:B------:R-:W-:Y:S02]  /*50140*/  ISETP.GE.AND P6, PT, R13, UR58, PT ;  /* 0x0000003a0d007c0c */ /* 0x000fe4000bfc6270 */
        /* <DEDUP_REMOVED lines=15> */
[----:B---3--:R-:W-:Y:S02]  /*50240*/  ISETP.GE.AND P6, PT, R17, UR62, PT ;  /* 0x0000003e11007c0c */ /* 0x008fe4000bfc6270 */
[----:B------:R-:W3:Y:S01]  /*50250*/  LDL.LU R17, [R1+0x9c] ;  /* 0x00009c0001117983 */ /* 0x000ee20000300800 */
[----:B------:R-:W-:-:S10]  /*50260*/  LOP3.LUT R10, R10, 0xfeffffff, RZ, 0xc0, !PT ;  /* 0xfeffffff0a0a7812 */ /* 0x000fd400078ec0ff */
[----:B------:R-:W-:Y:S02]  /*50270*/  @P6 LOP3.LUT R10, R10, 0x1000000, RZ, 0xfc, !PT ;  /* 0x010000000a0a6812 */ /* 0x000fe400078efcff */
[----:B------:R-:W-:Y:S02]  /*50280*/  ISETP.GE.AND P6, PT, R18, UR65, PT ;  /* 0x0000004112007c0c */ /* 0x000fe4000bfc6270 */
[----:B------:R-:W3:Y:S01]  /*50290*/  LDL.LU R18, [R1+0xa0] ;  /* 0x0000a00001127983 */ /* 0x000ee20000300800 */
[----:B------:R-:W-:-:S10]  /*502a0*/  LOP3.LUT R10, R10, 0xfdffffff, RZ, 0xc0, !PT ;  /* 0xfdffffff0a0a7812 */ /* 0x000fd400078ec0ff */
[----:B------:R-:W-:Y:S02]  /*502b0*/  @P6 LOP3.LUT R10, R10, 0x2000000, RZ, 0xfc, !PT ;  /* 0x020000000a0a6812 */ /* 0x000fe400078efcff */
[----:B--2---:R-:W-:Y:S02]  /*502c0*/  ISETP.GE.AND P6, PT, R8, UR64, PT ;  /* 0x0000004008007c0c */ /* 0x004fe4000bfc6270 */
[----:B------:R-:W2:Y:S01]  /*502d0*/  LDL.LU R8, [R1+0x8c] ;  /* 0x00008c0001087983 */ /* 0x000ea20000300800 */
[----:B------:R-:W-:-:S10]  /*502e0*/  LOP3.LUT R10, R10, 0xefffffff, RZ, 0xc0, !PT ;  /* 0xefffffff0a0a7812 */ /* 0x000fd400078ec0ff */
[----:B------:R-:W-:Y:S02]  /*502f0*/  @P6 LOP3.LUT R10, R10, 0x10000000, RZ, 0xfc, !PT ;  /* 0x100000000a0a6812 */ /* 0x000fe400078efcff */
        /* <DEDUP_REMOVED lines=18> */
[----:B------:R-:W-:Y:S02]  /*50420*/  ISETP.GE.AND P1, PT, R3, UR19, PT ;  /* 0x0000001303007c0c */ /* 0x000fe4000bf26270 */
[----:B------:R-:W-:Y:S01]  /*50430*/  LOP3.LUT R9, R9, 0xffffffbf, RZ, 0xc0, !PT ;  /* 0xffffffbf09097812 */ /* 0x000fe200078ec0ff */
[----:B------:R-:W0:Y:S01]  /*50440*/  LDCU UR19, c[0x0][0x39c] ;  /* 0x00007380ff1377ac */ /* 0x000e220008000800 */
[----:B------:R-:W4:Y:S06]  /*50450*/  LDL.LU R3, [R1+0x74] ;  /* 0x0000740001037983 */ /* 0x000f2c0000300800 */
[----:B------:R-:W-:-:S02]  /*50460*/  @P6 LOP3.LUT R9, R9, 0x40, RZ, 0xfc, !PT ;  /* 0x0000004009096812 */ /* 0x000fc400078efcff */
[----:B---3--:R-:W-:Y:S02]  /*50470*/  ISETP.GE.AND P6, PT, R17, UR66, PT ;  /* 0x0000004211007c0c */ /* 0x008fe4000bfc6270 */
[----:B------:R-:W-:Y:S02]  /*50480*/  LOP3.LUT R9, R9, 0xfffffeff, RZ, 0xc0, !PT ;  /* 0xfffffeff09097812 */ /* 0x000fe400078ec0ff */
[----:B0-----:R-:W-:Y:S02]  /*50490*/  ISETP.GE.AND P5, PT, R2, UR19, PT ;  /* 0x0000001302007c0c */ /* 0x001fe4000bfa6270 */
[----:B------:R-:W3:Y:S07]  /*504a0*/  LDL.LU R2, [R1+0x78] ;  /* 0x0000780001027983 */ /* 0x000eee0000300800 */
[----:B------:R-:W-:-:S02]  /*504b0*/  @P6 LOP3.LUT R9, R9, 0x100, RZ, 0xfc, !PT ;  /* 0x0000010009096812 */ /* 0x000fc400078efcff */
[----:B------:R-:W-:Y:S02]  /*504c0*/  ISETP.GE.AND P6, PT, R18, UR12, PT ;  /* 0x0000000c12007c0c */ /* 0x000fe4000bfc6270 */
[----:B------:R-:W-:-:S11]  /*504d0*/  LOP3.LUT R9, R9, 0xfffff7ff, RZ, 0xc0, !PT ;  /* 0xfffff7ff09097812 */ /* 0x000fd600078ec0ff */
[----:B------:R-:W-:Y:S02]  /*504e0*/  @P6 LOP3.LUT R9, R9, 0x800, RZ, 0xfc, !PT ;  /* 0x0000080009096812 */ /* 0x000fe400078efcff */
[----:B--2---:R-:W-:Y:S02]  /*504f0*/  ISETP.GE.AND P6, PT, R8, UR6, PT ;  /* 0x0000000608007c0c */ /* 0x004fe4000bfc6270 */
[----:B------:R-:W2:Y:S01]  /*50500*/  LDL.LU R8, [R1+0x7c] ;  /* 0x00007c0001087983 */ /* 0x000ea20000300800 */
[----:B------:R-:W-:-:S03]  /*50510*/  LOP3.LUT R9, R9, 0xffffbfff, RZ, 0xc0, !PT ;  /* 0xffffbfff09097812 */ /* 0x000fc600078ec0ff */
[----:B------:R-:W2:Y:S04]  /*50520*/  LDL.LU R17, [R1+0x6c] ;  /* 0x00006c0001117983 */ /* 0x000ea80000300800 */
[----:B------:R-:W2:Y:S03]  /*50530*/  LDL.LU R18, [R1+0x70] ;  /* 0x0000700001127983 */ /* 0x000ea60000300800 */
        /* <DEDUP_REMOVED lines=29> */
[----:B--2---:R-:W-:Y:S02]  /*50710*/  ISETP.GE.AND P6, PT, R8, UR30, PT ;  /* 0x0000001e08007c0c */ /* 0x004fe4000bfc6270 */
[----:B------:R-:W2:Y:S01]  /*50720*/  LDL.LU R8, [R1+0x1688] ;  /* 0x0016880001087983 */ /* 0x000ea20000300800 */
[----:B------:R-:W-:-:S10]  /*50730*/  LOP3.LUT R9, R9, 0xbfffffff, RZ, 0xc0, !PT ;  /* 0xbfffffff09097812 */ /* 0x000fd400078ec0ff */
[----:B------:R-:W-:Y:S02]  /*50740*/  @P6 LOP3.LUT R9, R9, 0x40000000, RZ, 0xfc, !PT ;  /* 0x4000000009096812 */ /* 0x000fe400078efcff */
[----:B--2---:R-:W-:Y:S02]  /*50750*/  ISETP.GE.AND P6, PT, R8, UR32, PT ;  /* 0x0000002008007c0c */ /* 0x004fe4000bfc6270 */
[----:B------:R-:W2:Y:S02]  /*50760*/  LDL.LU R8, [R1+0x1684] ;  /* 0x0016840001087983 */ /* 0x000ea40000300800 */
[----:B--2---:R-:W-:-:S09]  /*50770*/  LOP3.LUT R8, R8, 0xfffffffd, RZ, 0xc0, !PT ;  /* 0xfffffffd08087812 */ /* 0x004fd200078ec0ff */
[----:B------:R-:W-:Y:S02]  /*50780*/  @P6 LOP3.LUT R8, R8, 0x2, RZ, 0xfc, !PT ;  /* 0x0000000208086812 */ /* 0x000fe400078efcff */
[----:B------:R-:W-:Y:S02]  /*50790*/  ISETP.GE.AND P6, PT, R17, UR34, PT ;  /* 0x0000002211007c0c */ /* 0x000fe4000bfc6270 */
[----:B------:R-:W2:Y:S01]  /*507a0*/  LDL.LU R17, [R1+0x1680] ;  /* 0x0016800001117983 */ /* 0x000ea20000300800 */
[----:B------:R-:W-:-:S10]  /*507b0*/  LOP3.LUT R8, R8, 0xffffffef, RZ, 0xc0, !PT ;  /* 0xffffffef08087812 */ /* 0x000fd400078ec0ff */
[----:B------:R-:W-:Y:S02]  /*507c0*/  @P6 LOP3.LUT R8, R8, 0x10, RZ, 0xfc, !PT ;  /* 0x0000001008086812 */ /* 0x000fe400078efcff */
[----:B------:R-:W-:Y:S02]  /*507d0*/  ISETP.GE.AND P6, PT, R18, UR36, PT ;  /* 0x0000002412007c0c */ /* 0x000fe4000bfc6270 */
        /* <DEDUP_REMOVED lines=22> */
[----:B------:R-:W-:-:S04]  /*50940*/  @P6 LOP3.LUT R8, R8, 0x10000, RZ, 0xfc, !PT ;  /* 0x0001000008086812 */ /* 0x000fc800078efcff */
[----:B------:R-:W-:Y:S02]  /*50950*/  LOP3.LUT R8, R8, 0xfffbffff, RZ, 0xc0, !PT ;  /* 0xfffbffff08087812 */ /* 0x000fe400078ec0ff */
[----:B--2---:R-:W-:Y:S02]  /*50960*/  ISETP.GE.AND P6, PT, R7, UR45, PT ;  /* 0x0000002d07007c0c */ /* 0x004fe4000bfc6270 */
[----:B------:R-:W2:Y:S11]  /*50970*/  LDL.LU R7, [R1+0x1664] ;  /* 0x0016640001077983 */ /* 0x000eb60000300800 */
[----:B------:R-:W-:-:S02]  /*50980*/  @P6 LOP3.LUT R8, R8, 0x40000, RZ, 0xfc, !PT ;  /* 0x0004000008086812 */ /* 0x000fc400078efcff */
[----:B------:R-:W-:Y:S02]  /*50990*/  ISETP.GE.AND P6, PT, R15, UR44, PT ;  /* 0x0000002c0f007c0c */ /* 0x000fe4000bfc6270 */
[----:B------:R-:W-:Y:S01]  /*509a0*/  LOP3.LUT R6, R6, 0xfffffffe, RZ, 0xc0, !PT ;  /* 0xfffffffe06067812 */ /* 0x000fe200078ec0ff */
[----:B------:R-:W3:Y:S01]  /*509b0*/  LDL.LU R15, [R1+0x1660] ;  /* 0x00166000010f7983 */ /* 0x000ee20000300800 */
[----:B------:R-:W-:-:S09]  /*509c0*/  LOP3.LUT R8, R8, 0xffefffff, RZ, 0xc0, !PT ;  /* 0xffefffff08087812 */ /* 0x000fd200078ec0ff */
[----:B------:R-:W-:Y:S02]  /*509d0*/  @P6 LOP3.LUT R8, R8, 0x100000, RZ, 0xfc, !PT ;  /* 0x0010000008086812 */ /* 0x000fe400078efcff */
[----:B------:R-:W-:Y:S02]  /*509e0*/  ISETP.GE.AND P6, PT, R14, UR42, PT ;  /* 0x0000002a0e007c0c */ /* 0x000fe4000bfc6270 */
[----:B------:R-:W3:Y:S01]  /*509f0*/  LDL.LU R14, [R1+0x165c] ;  /* 0x00165c00010e7983 */ /* 0x000ee20000300800 */
[----:B------:R-:W-:-:S10]  /*50a00*/  LOP3.LUT R8, R8, 0xff7fffff, RZ, 0xc0, !PT ;  /* 0xff7fffff08087812 */ /* 0x000fd400078ec0ff */
[----:B------:R-:W-:Y:S02]  /*50a10*/  @P6 LOP3.LUT R8, R8, 0x800000, RZ, 0xfc, !PT ;  /* 0x0080000008086812 */ /* 0x000fe400078efcff */
[----:B------:R-:W-:Y:S02]  /*50a20*/  ISETP.GE.AND P6, PT, R13, UR41, PT ;  /* 0x000000290d007c0c */ /* 0x000fe4000bfc6270 */
[----:B------:R-:W3:Y:S01]  /*50a30*/  LDL.LU R13, [R1+0x1658] ;  /* 0x00165800010d7983 */ /* 0x000ee20000300800 */
        /* <DEDUP_REMOVED lines=12> */
[----:B--2---:R-:W-:-:S10]  /*50b00*/  LOP3.LUT R7, R7, 0xfffffffe, RZ, 0xc0, !PT ;  /* 0xfffffffe07077812 */ /* 0x004fd400078ec0ff */
[----:B------:R-:W-:Y:S02]  /*50b10*/  @P6 LOP3.LUT R7, R7, 0x1, RZ, 0xfc, !PT ;  /* 0x0000000107076812 */ /* 0x000fe400078efcff */
[----:B---3--:R-:W-:Y:S02]  /*50b20*/  ISETP.GE.AND P6, PT, R2, UR53, PT ;  /* 0x0000003502007c0c */ /* 0x008fe4000bfc6270 */
[----:B------:R-:W-:-:S11]  /*50b30*/  LOP3.LUT R7, R7, 0xfffffffb, RZ, 0xc0, !PT ;  /* 0xfffffffb07077812 */ /* 0x000fd600078ec0ff */
[----:B------:R-:W-:Y:S02]  /*50b40*/  @P6 LOP3.LUT R7, R7, 0x4, RZ, 0xfc, !PT ;  /* 0x0000000407076812 */ /* 0x000fe400078efcff */
[----:B------:R-:W-:Y:S02]  /*50b50*/  ISETP.GE.AND P6, PT, R3, UR25, PT ;  /* 0x0000001903007c0c */ /* 0x000fe4000bfc6270 */
        /* <DEDUP_REMOVED lines=12> */
[----:B------:R-:W2:Y:S01]  /*50c20*/  LDL.LU R16, [R1+0x1648] ;  /* 0x0016480001107983 */ /* 0x000ea20000300800 */
[----:B------:R-:W-:-:S10]  /*50c30*/  LOP3.LUT R7, R7, 0xffffdfff, RZ, 0xc0, !PT ;  /* 0xffffdfff07077812 */ /* 0x000fd400078ec0ff */
[----:B------:R-:W-:Y:S02]  /*50c40*/  @P6 LOP3.LUT R7, R7, 0x2000, RZ, 0xfc, !PT ;  /* 0x0000200007076812 */ /* 0x000fe400078efcff */
[----:B------:R-:W-:Y:S02]  /*50c50*/  ISETP.GE.AND P6, PT, R20, UR56, PT ;  /* 0x0000003814007c0c */ /* 0x000fe4000bfc6270 */
[----:B------:R-:W3:Y:S01]  /*50c60*/  LDL.LU R20, [R1+0x1644] ;  /* 0x0016440001147983 */ /* 0x000ee20000300800 */
        /* <DEDUP_REMOVED lines=31> */
[----:B------:R-:W2:Y:S11]  /*50e60*/  LDL.LU R5, [R1+0x1624] ;  /* 0x0016240001057983 */ /* 0x000eb60000300800 */
[----:B------:R-:W-:-:S02]  /*50e70*/  @P6 LOP3.LUT R6, R6, 0x1, RZ, 0xfc, !PT ;  /* 0x0000000106066812 */ /* 0x000fc400078efcff */
[----:B------:R-:W-:Y:S02]  /*50e80*/  ISETP.GE.AND P6, PT, R28, UR76, PT ;  /* 0x0000004c1c007c0c */ /* 0x000fe4000bfc6270 */
[----:B------:R-:W3:Y:S01]  /*50e90*/  LDL.LU R28, [R1+0x1620] ;  /* 0x00162000011c7983 */ /* 0x000ee20000300800 */
[----:B------:R-:W-:-:S10]  /*50ea0*/  LOP3.LUT R6, R6, 0xfffffff7, RZ, 0xc0, !PT ;  /* 0xfffffff706067812 */ /* 0x000fd400078ec0ff */
[----:B------:R-:W-:Y:S02]  /*50eb0*/  @P6 LOP3.LUT R6, R6, 0x8, RZ, 0xfc, !PT ;  /* 0x0000000806066812 */ /* 0x000fe400078efcff */
[----:B------:R-:W-:Y:S02]  /*50ec0*/  ISETP.GE.AND P6, PT, R29, UR77, PT ;  /* 0x0000004d1d007c0c */ /* 0x000fe4000bfc6270 */
[----:B------:R-:W3:Y:S01]  /*50ed0*/  LDL.LU R29, [R1+0x161c] ;  /* 0x00161c00011d7983 */ /* 0x000ee20000300800 */
[----:B------:R-:W-:Y:S01]  /*50ee0*/  VIADD R0, R0, 0xff ;  /* 0x000000ff00007836 */ /* 0x000fe20000000000 */
[----:B------:R-:W-:-:S09]  /*50ef0*/  LOP3.LUT R6, R6, 0xffffffbf, RZ, 0xc0, !PT ;  /* 0xffffffbf06067812 */ /* 0x000fd200078ec0ff */
[----:B------:R-:W-:Y:S02]  /*50f00*/  @P6 LOP3.LUT R6, R6, 0x40, RZ, 0xfc, !PT ;  /* 0x0000004006066812 */ /* 0x000fe400078efcff */
[----:B------:R-:W-:Y:S01]  /*50f10*/  ISETP.GE.AND P6, PT, R0, UR7, PT ;  /* 0x0000000700007c0c */ /* 0x000fe2000bfc6270 */
[----:B------:R-:W3:Y:S01]  /*50f20*/  LDL.LU R3, [R1] ;  /* 0x0000000001037983 */ /* 0x000ee20000300800 */
[----:B--2---:R-:W-:Y:S01]  /*50f30*/  LOP3.LUT R5, R5, 0xffdfffff, RZ, 0xc0, !PT ;  /* 0xffdfffff05057812 */ /* 0x004fe200078ec0ff */
[----:B------:R-:W-:Y:S02]  /*50f40*/  ULEA UR4, UR4, UR5, 0x5 ;  /* 0x0000000504047291 */ /* 0x000fe4000f8e28ff */
[----:B------:R-:W2:Y:S01]  /*50f50*/  LDL.LU R27, [R1+0x64] ;  /* 0x00006400011b7983 */ /* 0x000ea20000300800 */
[----:B------:R-:W0:Y:S03]  /*50f60*/  LDCU UR6, c[0x0][0x398] ;  /* 0x00007300ff0677ac */ /* 0x000e260008000800 */
[----:B----4-:R1:W-:Y:S01]  /*50f70*/  STL [R1+0x1934], R17 ;  /* 0x0019341101007387 */ /* 0x0103e20000100800 */
[----:B------:R-:W4:Y:S01]  /*50f80*/  LDCU UR7, c[0x0][0x398] ;  /* 0x00007300ff0777ac */ /* 0x000f220008000800 */
[----:B------:R-:W0:Y:S01]  /*50f90*/  LDCU UR10, c[0x0][0x398] ;  /* 0x00007300ff0a77ac */ /* 0x000e220008000800 */
[----:B------:R-:W0:Y:S01]  /*50fa0*/  LDCU UR8, c[0x0][0x398] ;  /* 0x00007300ff0877ac */ /* 0x000e220008000800 */
[----:B-1----:R-:W4:Y:S01]  /*50fb0*/  LDL.LU R17, [R1+0x1484] ;  /* 0x0014840001117983 */ /* 0x002f220000300800 */
[----:B------:R-:W1:Y:S03]  /*50fc0*/  LDCU UR9, c[0x0][0x398] ;  /* 0x00007300ff0977ac */ /* 0x000e660008000800 */
[----:B------:R-:W4:Y:S01]  /*50fd0*/  LDL.LU R19, [R1+0x1554] ;  /* 0x0015540001137983 */ /* 0x000f220000300800 */
[----:B------:R-:W0:Y:S03]  /*50fe0*/  LDCU UR11, c[0x0][0x398] ;  /* 0x00007300ff0b77ac */ /* 0x000e260008000800 */
[----:B------:R-:W-:Y:S04]  /*50ff0*/  STL [R1+0x1930], R18 ;  /* 0x0019301201007387 */ /* 0x000fe80000100800 */
[----:B------:R3:W-:Y:S01]  /*51000*/  STL [R1+0x1840], R24 ;  /* 0x0018401801007387 */ /* 0x0007e20000100800 */
[----:B------:R-:W-:-:S04]  /*51010*/  @P5 LOP3.LUT R5, R5, 0x200000, RZ, 0xfc, !PT ;  /* 0x0020000005055812 */ /* 0x000fc800078efcff */
[----:B------:R-:W-:-:S04]  /*51020*/  LOP3.LUT R5, R5, 0xffefffff, RZ, 0xc0, !PT ;  /* 0xffefffff05057812 */ /* 0x000fc800078ec0ff */
[----:B------:R-:W-:Y:S01]  /*51030*/  @P0 LOP3.LUT R5, R5, 0x100000, RZ, 0xfc, !PT ;  /* 0x0010000005050812 */ /* 0x000fe200078efcff */
[----:B------:R-:W-:Y:S01]  /*51040*/  BAR.SYNC.DEFER_BLOCKING 0x0 ;  /* 0x0000000000007b1d */ /* 0x000fe20000010000 */
[----:B---3--:R-:W-:-:S05]  /*51050*/  IMAD.MOV.U32 R24, RZ, RZ, R3 ;  /* 0x000000ffff187224 */ /* 0x008fca00078e0003 */
[----:B------:R-:W3:Y:S04]  /*51060*/  LDL.LU R3, [R1+0xa4] ;  /* 0x0000a40001037983 */ /* 0x000ee80000300800 */
[----:B------:R-:W3:Y:S01]  /*51070*/  LDL.LU R18, [R1+0x150] ;  /* 0x0001500001127983 */ /* 0x000ee20000300800 */
[C---:B------:R-:W-:Y:S02]  /*51080*/  LOP3.LUT P0, RZ, R5.reuse, 0x2000, RZ, 0xc0, !PT ;  /* 0x0000200005ff7812 */ /* 0x040fe4000780c0ff */
[----:B------:R-:W-:Y:S01]  /*51090*/  LOP3.LUT R5, R5, 0xfff7ffff, RZ, 0xc0, !PT ;  /* 0xfff7ffff05057812 */ /* 0x000fe200078ec0ff */
[----:B------:R0:W-:Y:S03]  /*510a0*/  STL [R1+0x183c], R2 ;  /* 0x00183c0201007387 */ /* 0x0001e60000100800 */
[----:B------:R-:W-:Y:S01]  /*510b0*/  @P1 LOP3.LUT R5, R5, 0x80000, RZ, 0xfc, !PT ;  /* 0x0008000005051812 */ /* 0x000fe200078efcff */
[----:B0-----:R-:W3:Y:S04]  /*510c0*/  LDL.LU R2, [R1+0x1b0] ;  /* 0x0001b00001027983 */ /* 0x001ee80000300800 */
[----:B------:R0:W-:Y:S01]  /*510d0*/  STL [R1+0x182c], R25 ;  /* 0x00182c1901007387 */ /* 0x0001e20000100800 */
[----:B------:R-:W-:-:S02]  /*510e0*/  LOP3.LUT P1, RZ, R5, 0x40, RZ, 0xc0, !PT ;  /* 0x0000004005ff7812 */ /* 0x000fc4000782c0ff */
[----:B------:R-:W-:Y:S01]  /*510f0*/  LOP3.LUT R5, R5, 0xfffbffff, RZ, 0xc0, !PT ;  /* 0xfffbffff05057812 */ /* 0x000fe200078ec0ff */
[----:B0-----:R-:W3:Y:S04]  /*51100*/  LDL.LU R25, [R1+0x188] ;  /* 0x0001880001197983 */ /* 0x001ee80000300800 */
[----:B------:R0:W-:Y:S01]  /*51110*/  STL [R1+0x1828], R0 ;  /* 0x0018280001007387 */ /* 0x0001e20000100800 */
[----:B------:R-:W-:-:S03]  /*51120*/  @P2 LOP3.LUT R5, R5, 0x40000, RZ, 0xfc, !PT ;  /* 0x0004000005052812 */ /* 0x000fc600078efcff */
[----:B0-----:R-:W3:Y:S04]  /*51130*/  LDL.LU R0, [R1+0x1b4] ;  /* 0x0001b40001007983 */ /* 0x001ee80000300800 */
[----:B------:R0:W-:Y:S04]  /*51140*/  STL [R1+0x1800], R26 ;  /* 0x0018001a01007387 */ /* 0x0001e80000100800 */
[----:B0-----:R-:W3:Y:S04]  /*51150*/  LDL.LU R26, [R1+0x18c] ;  /* 0x00018c00011a7983 */ /* 0x001ee80000300800 */
[----:B------:R0:W-:Y:S01]  /*51160*/  STL [R1+0x17e8], R21 ;  /* 0x0017e81501007387 */ /* 0x0001e20000100800 */
[----:B------:R-:W-:-:S03]  /*51170*/  LOP3.LUT P2, RZ, R5, 0x4000, RZ, 0xc0, !PT ;  /* 0x0000400005ff7812 */ /* 0x000fc6000784c0ff */
[----:B0-----:R-:W3:Y:S04]  /*51180*/  LDL.LU R21, [R1+0x1b8] ;  /* 0x0001b80001157983 */ /* 0x001ee80000300800 */
[----:B------:R0:W-:Y:S01]  /*51190*/  STL [R1+0x17a8], R4 ;  /* 0x0017a80401007387 */ /* 0x0001e20000100800 */
[----:B------:R-:W-:-:S03]  /*511a0*/  LOP3.LUT R5, R5, 0xfffdffff, RZ, 0xc0, !PT ;  /* 0xfffdffff05057812 */ /* 0x000fc600078ec0ff */
[----:B0-----:R-:W3:Y:S04]  /*511b0*/  LDL.LU R4, [R1+0x190] ;  /* 0x0001900001047983 */ /* 0x001ee80000300800 */
[----:B------:R0:W-:Y:S04]  /*511c0*/  STL [R1+0x1788], R22 ;  /* 0x0017881601007387 */ /* 0x0001e80000100800 */
[----:B0-----:R-:W3:Y:S04]  /*511d0*/  LDL.LU R22, [R1+0x1bc] ;  /* 0x0001bc0001167983 */ /* 0x001ee80000300800 */
[----:B------:R0:W-:Y:S01]  /*511e0*/  STL [R1+0x1718], R11 ;  /* 0x0017180b01007387 */ /* 0x0001e20000100800 */
[----:B------:R-:W-:-:S03]  /*511f0*/  @P6 LOP3.LUT R5, R5, 0x20000, RZ, 0xfc, !PT ;  /* 0x0002000005056812 */ /* 0x000fc600078efcff */
[----:B0-----:R-:W3:Y:S04]  /*51200*/  LDL.LU R11, [R1+0x194] ;  /* 0x00019400010b7983 */ /* 0x001ee80000300800 */
[----:B------:R0:W-:Y:S04]  /*51210*/  STL [R1+0x16f0], R20 ;  /* 0x0016f01401007387 */ /* 0x0001e80000100800 */
        /* <DEDUP_REMOVED lines=10> */
[----:B0-----:R-:W3:Y:S01]  /*512c0*/  LDL.LU R9, [R1+0xcc] ;  /* 0x0000cc0001097983 */ /* 0x001ee20000300800 */
[----:B------:R-:W-:-:S03]  /*512d0*/  LOP3.LUT R5, R5, 0xffff7fff, RZ, 0xc0, !PT ;  /* 0xffff7fff05057812 */ /* 0x000fc600078ec0ff */
[----:B------:R0:W-:Y:S01]  /*512e0*/  STL [R1+0x1678], R10 ;  /* 0x0016780a01007387 */ /* 0x0001e20000100800 */
[----:B------:R-:W-:Y:S02]  /*512f0*/  @P4 LOP3.LUT R5, R5, 0x8000, RZ, 0xfc, !PT ;  /* 0x0000800005054812 */ /* 0x000fe400078efcff */
[----:B--2---:R-:W-:Y:S01]  /*51300*/  LOP3.LUT R27, R27, 0xffff, RZ, 0xc0, !PT ;  /* 0x0000ffff1b1b7812 */ /* 0x004fe200078ec0ff */
[----:B0-----:R-:W2:Y:S04]  /*51310*/  LDL.LU R10, [R1+0x13b0] ;  /* 0x0013b000010a7983 */ /* 0x001ea80000300800 */
[----:B------:R0:W-:Y:S01]  /*51320*/  STL [R1+0x1620], R28 ;  /* 0x0016201c01007387 */ /* 0x0001e20000100800 */
[----:B----4-:R-:W-:-:S03]  /*51330*/  PRMT R19, R19, 0x5410, R17 ;  /* 0x0000541013137816 */ /* 0x010fc60000000011 */
[----:B0-----:R-:W2:Y:S04]  /*51340*/  LDL.LU R28, [R1+0x1a0] ;  /* 0x0001a000011c7983 */ /* 0x001ea80000300800 */
[----:B------:R0:W-:Y:S04]  /*51350*/  STL [R1+0x161c], R29 ;  /* 0x00161c1d01007387 */ /* 0x0001e80000100800 */
[----:B0-----:R-:W4:Y:S01]  /*51360*/  LDL.LU R29, [R1+0x13c8] ;  /* 0x0013c800011d7983 */ /* 0x001f220000300800 */
[----:B------:R-:W-:-:S03]  /*51370*/  LOP3.LUT P5, RZ, R23, 0x1000000, RZ, 0xc0, !PT ;  /* 0x0100000017ff7812 */ /* 0x000fc600078ac0ff */
[----:B------:R-:W-:Y:S04]  /*51380*/  STL [R1+0x1844], R23 ;  /* 0x0018441701007387 */ /* 0x000fe80000100800 */
[----:B------:R0:W-:Y:S04]  /*51390*/  STL [R1+0x178c], R5 ;  /* 0x00178c0501007387 */ /* 0x0001e80000100800 */
[----:B0-----:R-:W4:Y:S04]  /*513a0*/  LDL.LU R5, [R1+0x1a8] ;  /* 0x0001a80001057983 */ /* 0x001f280000300800 */
[----:B------:R-:W2:Y:S01]  /*513b0*/  LDL.LU R17, [R1+0x1934] ;  /* 0x0019340001117983 */ /* 0x000ea20000300800 */
[----:B---3--:R-:W-:-:S02]  /*513c0*/  SHF.R.U32.HI R3, RZ, 0x8, R3 ;  /* 0x00000008ff037819 */ /* 0x008fc40000011603 */
[----:B------:R-:W-:Y:S02]  /*513d0*/  LOP3.LUT R18, R18, 0xffff, RZ, 0xc0, !PT ;  /* 0x0000ffff12127812 */ /* 0x000fe400078ec0ff */
[----:B------:R-:W-:Y:S02]  /*513e0*/  LOP3.LUT R23, R3, 0xffff, RZ, 0xc0, !PT ;  /* 0x0000ffff03177812 */ /* 0x000fe400078ec0ff */
[----:B------:R-:W-:Y:S01]  /*513f0*/  PRMT R27, R18, 0x3340, R27 ;  /* 0x00003340121b7816 */ /* 0x000fe2000000001b */
[----:B------:R-:W0:Y:S01]  /*51400*/  S2R R3, SR_TID.X ;  /* 0x0000000000037919 */ /* 0x000e220000002100 */
[----:B------:R-:W2:Y:S01]  /*51410*/  LDL.LU R18, [R1+0x1930] ;  /* 0x0019300001127983 */ /* 0x000ea20000300800 */
[----:B0-----:R-:W-:-:S04]  /*51420*/  LOP3.LUT R3, R3, 0x1f, RZ, 0xc0, !PT ;  /* 0x0000001f03037812 */ /* 0x001fc800078ec0ff */
[----:B------:R-:W-:Y:S01]  /*51430*/  LEA R3, R3, UR4, 0x4 ;  /* 0x0000000403037c11 */ /* 0x000fe2000f8e20ff */
[----:B------:R-:W0:Y:S04]  /*51440*/  LDCU UR4, c[0x0][0x398] ;  /* 0x00007300ff0477ac */ /* 0x000e280008000800 */
[----:B------:R3:W-:Y:S02]  /*51450*/  STSM.16.M88.4 [R3], R12 ;  /* 0x0000000c03007844 */ /* 0x0007e40000000200 */
[----:B---3--:R-:W-:Y:S02]  /*51460*/  PRMT R14, R21, 0x5410, R4 ;  /* 0x00005410150e7816 */ /* 0x008fe40000000004 */
[----:B------:R-:W-:-:S04]  /*51470*/  LOP3.LUT R9, R9, 0xffff, RZ, 0xc0, !PT ;  /* 0x0000ffff09097812 */ /* 0x000fc800078ec0ff */
[----:B------:R-:W-:Y:S02]  /*51480*/  PRMT R23, R9, 0x3340, R23 ;  /* 0x0000334009177816 */ /* 0x000fe40000000017 */
[----:B------:R-:W3:Y:S03]  /*51490*/  S2R R9, SR_TID.X ;  /* 0x0000000000097919 */ /* 0x000ee60000002100 */
[----:B------:R-:W-:Y:S04]  /*514a0*/  STL [R1+0x1848], R23 ;  /* 0x0018481701007387 */ /* 0x000fe80000100800 */
[----:B------:R3:W-:Y:S01]  /*514b0*/  STL [R1+0x10], R27 ;  /* 0x0000101b01007387 */ /* 0x0007e20000100800 */
[----:B------:R-:W-:-:S02]  /*514c0*/  PRMT R12, R20, 0x5410, R6 ;  /* 0x00005410140c7816 */ /* 0x000fc40000000006 */
[----:B---3--:R-:W-:-:S04]  /*514d0*/  LOP3.LUT R27, R9, 0x3f, RZ, 0xc0, !PT ;  /* 0x0000003f091b7812 */ /* 0x008fc800078ec0ff */
[----:B------:R-:W-:Y:S01]  /*514e0*/  LEA R27, R27, UR5, 0x4 ;  /* 0x000000051b1b7c11 */ /* 0x000fe2000f8e20ff */
[----:B------:R-:W3:Y:S01]  /*514f0*/  LDCU UR5, c[0x0][0x398] ;  /* 0x00007300ff0577ac */ /* 0x000ee20008000800 */
[----:B--2---:R4:W-:Y:S02]  /*51500*/  STSM.16.M88.4 [R3+0x200], R16 ;  /* 0x0002001003007844 */ /* 0x0049e40000000200 */
[----:B----4-:R-:W-:Y:S02]  /*51510*/  PRMT R16, R29, 0x5410, R5 ;  /* 0x000054101d107816 */ /* 0x010fe40000000005 */
[----:B------:R-:W-:Y:S01]  /*51520*/  PRMT R18, R7, 0x5410, R8 ;  /* 0x0000541007127816 */ /* 0x000fe20000000008 */
[----:B------:R-:W-:Y:S06]  /*51530*/  BAR.SYNC.DEFER_BLOCKING 0x0 ;  /* 0x0000000000007b1d */ /* 0x000fec0000010000 */
[----:B------:R-:W2:Y:S01]  /*51540*/  LDS.128 R4, [R27] ;  /* 0x000000001b047984 */ /* 0x000ea20000000c00 */
[----:B------:R-:W-:-:S03]  /*51550*/  PRMT R19, R2, 0x5410, R25 ;  /* 0x0000541002137816 */ /* 0x000fc60000000019 */
[----:B--2---:R-:W-:Y:S01]  /*51560*/  STL [R1+0x1b4], R5 ;  /* 0x0001b40501007387 */ /* 0x004fe20000100800 */
[----:B------:R-:W-:Y:S02]  /*51570*/  IMAD.MOV.U32 R2, RZ, RZ, R4 ;  /* 0x000000ffff027224 */ /* 0x000fe400078e0004 */
[----:B------:R-:W-:Y:S01]  /*51580*/  IMAD.MOV.U32 R25, RZ, RZ, R7 ;  /* 0x000000ffff197224 */ /* 0x000fe200078e0007 */
[----:B------:R-:W-:Y:S04]  /*51590*/  STL [R1+0x1b8], R6 ;  /* 0x0001b80601007387 */ /* 0x000fe80000100800 */
[----:B------:R-:W2:Y:S04]  /*515a0*/  LDS.128 R4, [R27+0x400] ;  /* 0x000400001b047984 */ /* 0x000ea80000000c00 */
[----:B------:R-:W-:Y:S04]  /*515b0*/  STL [R1+0x18a0], R25 ;  /* 0x0018a01901007387 */ /* 0x000fe80000100800 */
[----:B------:R-:W-:Y:S01]  /*515c0*/  STL [R1+0x184c], R2 ;  /* 0x00184c0201007387 */ /* 0x000fe20000100800 */
[----:B------:R-:W-:-:S02]  /*515d0*/  PRMT R15, R0, 0x5410, R26 ;  /* 0x00005410000f7816 */ /* 0x000fc4000000001a */
[----:B------:R-:W-:Y:S02]  /*515e0*/  PRMT R17, R10, 0x5410, R28 ;  /* 0x000054100a117816 */ /* 0x000fe4000000001c */
[----:B------:R-:W-:Y:S01]  /*515f0*/  PRMT R13, R22, 0x5410, R11 ;  /* 0x00005410160d7816 */ /* 0x000fe2000000000b */
[----:B------:R-:W-:Y:S06]  /*51600*/  BAR.SYNC.DEFER_BLOCKING 0x0 ;  /* 0x0000000000007b1d */ /* 0x000fec0000010000 */
[----:B--2---:R-:W-:Y:S04]  /*51610*/  STL [R1+0x1a4], R5 ;  /* 0x0001a40501007387 */ /* 0x004fe80000100800 */
[----:B------:R-:W-:Y:S04]  /*51620*/  STL.64 [R1+0x1a8], R6 ;  /* 0x0001a80601007387 */ /* 0x000fe80000100a00 */
[----:B------:R-:W-:Y:S04]  /*51630*/  STL [R1+0x1928], R27 ;  /* 0x0019281b01007387 */ /* 0x000fe80000100800 */
[----:B------:R2:W-:Y:S04]  /*51640*/  STL [R1+0x192c], R24 ;  /* 0x00192c1801007387 */ /* 0x0005e80000100800 */
[----:B--2---:R-:W2:Y:S04]  /*51650*/  LDL.LU R24, [R1+0x184] ;  /* 0x0001840001187983 */ /* 0x004ea80000300800 */
        /* <DEDUP_REMOVED lines=17> */
[----:B------:R-:W-:Y:S04]  /*51770*/  STSM.16.M88.4 [R3], R12 ;  /* 0x0000000c03007844 */ /* 0x000fe80000000200 */
[----:B------:R-:W-:Y:S01]  /*51780*/  STSM.16.M88.4 [R3+0x200], R16 ;  /* 0x0002001003007844 */ /* 0x000fe20000000200 */
[----:B------:R-:W-:Y:S06]  /*51790*/  BAR.SYNC.DEFER_BLOCKING 0x0 ;  /* 0x0000000000007b1d */ /* 0x000fec0000010000 */
[----:B--2---:R2:W-:Y:S04]  /*517a0*/  STL.64 [R1+0x1920], R10 ;  /* 0x0019200a01007387 */ /* 0x0045e80000100a00 */
[----:B--2---:R-:W2:Y:S04]  /*517b0*/  LDL.LU R10, [R1+0x16c] ;  /* 0x00016c00010a7983 */ /* 0x004ea80000300800 */
[----:B------:R-:W2:Y:S04]  /*517c0*/  LDL.LU R11, [R1+0x131c] ;  /* 0x00131c00010b7983 */ /* 0x000ea80000300800 */
[----:B------:R0:W-:Y:S04]  /*517d0*/  STL.64 [R1+0x1918], R8 ;  /* 0x0019180801007387 */ /* 0x0001e80000100a00 */
[----:B0-----:R-:W2:Y:S04]  /*517e0*/  LDL.LU R8, [R1+0x170] ;  /* 0x0001700001087983 */ /* 0x001ea80000300800 */
[----:B------:R-:W2:Y:S04]  /*517f0*/  LDL.LU R9, [R1+0x1320] ;  /* 0x0013200001097983 */ /* 0x000ea80000300800 */
[----:B------:R-:W2:Y:S04]  /*51800*/  LDL.LU R22, [R1+0x144] ;  /* 0x0001440001167983 */ /* 0x000ea80000300800 */
        /* <DEDUP_REMOVED lines=8> */
[----:B------:R-:W4:Y:S04]  /*51890*/  LDL.LU R17, [R1+0x1340] ;  /* 0x0013400001117983 */ /* 0x000f280000300800 */
[----:B------:R-:W3:Y:S04]  /*518a0*/  LDL.LU R18, [R1+0x17c] ;  /* 0x00017c0001127983 */ /* 0x000ee80000300800 */
[----:B------:R-:W3:Y:S01]  /*518b0*/  LDL.LU R19, [R1+0x1338] ;  /* 0x0013380001137983 */ /* 0x000ee20000300800 */
[----:B--2---:R-:W-:-:S03]  /*518c0*/  PRMT R16, R16, 0x5410, R24 ;  /* 0x0000541010107816 */ /* 0x004fc60000000018 */
[----:B------:R-:W2:Y:S01]  /*518d0*/  LDL.LU R24, [R1+0x192c] ;  /* 0x00192c0001187983 */ /* 0x000ea20000300800 */
[----:B----4-:R-:W-:-:S03]  /*518e0*/  PRMT R17, R17, 0x5410, R27 ;  /* 0x0000541011117816 */ /* 0x010fc6000000001b */
[----:B------:R-:W4:Y:S01]  /*518f0*/  LDL.LU R27, [R1+0x1928] ;  /* 0x00192800011b7983 */ /* 0x000f220000300800 */
[----:B------:R-:W-:Y:S02]  /*51900*/  PRMT R12, R13, 0x5410, R12 ;  /* 0x000054100d0c7816 */ /* 0x000fe4000000000c */
[----:B------:R-:W-:Y:S02]  /*51910*/  PRMT R13, R15, 0x5410, R14 ;  /* 0x000054100f0d7816 */ /* 0x000fe4000000000e */
[----:B------:R-:W-:Y:S02]  /*51920*/  PRMT R14, R9, 0x5410, R8 ;  /* 0x00005410090e7816 */ /* 0x000fe40000000008 */
[----:B------:R-:W-:Y:S02]  /*51930*/  PRMT R15, R11, 0x5410, R10 ;  /* 0x000054100b0f7816 */ /* 0x000fe4000000000a */
[----:B---3--:R-:W-:Y:S02]  /*51940*/  PRMT R18, R19, 0x5410, R18 ;  /* 0x0000541013127816 */ /* 0x008fe40000000012 */
[----:B------:R-:W-:Y:S01]  /*51950*/  PRMT R19, R26, 0x5410, R21 ;  /* 0x000054101a137816 */ /* 0x000fe20000000015 */
[----:B----4-:R-:W0:Y:S04]  /*51960*/  LDS.128 R8, [R27] ;  /* 0x000000001b087984 */ /* 0x010e280000000c00 */
[----:B0-----:R-:W-:Y:S01]  /*51970*/  STL [R1+0x190], R8 ;  /* 0x0001900801007387 */ /* 0x001fe20000100800 */
[----:B------:R-:W-:-:S03]  /*51980*/  IMAD.MOV.U32 R26, RZ, RZ, R9 ;  /* 0x000000ffff1a7224 */ /* 0x000fc600078e0009 */
[----:B------:R-:W-:Y:S04]  /*51990*/  STL.64 [R1+0x198], R10 ;  /* 0x0001980a01007387 */ /* 0x000fe80000100a00 */
[----:B------:R-:W0:Y:S04]  /*519a0*/  LDS.128 R8, [R27+0x400] ;  /* 0x000400001b087984 */ /* 0x000e280000000c00 */
[----:B------:R-:W-:Y:S01]  /*519b0*/  STL [R1+0x18b8], R26 ;  /* 0x0018b81a01007387 */ /* 0x000fe20000100800 */
[----:B------:R-:W-:Y:S06]  /*519c0*/  BAR.SYNC.DEFER_BLOCKING 0x0 ;  /* 0x0000000000007b1d */ /* 0x000fec0000010000 */
[----:B0-----:R-:W-:Y:S01]  /*519d0*/  STL.64 [R1+0x180], R8 ;  /* 0x0001800801007387 */ /* 0x001fe20000100a00 */
[----:B------:R-:W-:-:S03]  /*519e0*/  IMAD.MOV.U32 R21, RZ, RZ, R10 ;  /* 0x000000ffff157224 */ /* 0x000fc600078e000a */
[----:B------:R0:W-:Y:S04]  /*519f0*/  STL [R1+0x18c], R11 ;  /* 0x00018c0b01007387 */ /* 0x0001e80000100800 */
[----:B0-----:R-:W3:Y:S04]  /*51a00*/  LDL.LU.64 R10, [R1+0x1920] ;  /* 0x00192000010a7983 */ /* 0x001ee80000300a00 */
[----:B------:R-:W4:Y:S04]  /*51a10*/  LDL.LU.64 R8, [R1+0x1918] ;  /* 0x0019180001087983 */ /* 0x000f280000300a00 */
[----:B------:R-:W-:Y:S04]  /*51a20*/  STSM.16.M88.4 [R3], R12 ;  /* 0x0000000c03007844 */ /* 0x000fe80000000200 */
[----:B------:R0:W-:Y:S04]  /*51a30*/  STSM.16.M88.4 [R3+0x200], R16 ;  /* 0x0002001003007844 */ /* 0x0001e80000000200 */
[----:B------:R-:W-:Y:S01]  /*51a40*/  STL [R1+0x1818], R21 ;  /* 0x0018181501007387 */ /* 0x000fe20000100800 */
[----:B0-----:R-:W-:-:S03]  /*51a50*/  PRMT R18, R29, 0x5410, R5 ;  /* 0x000054101d127816 */ /* 0x001fc60000000005 */
[----:B------:R-:W2:Y:S01]  /*51a60*/  LDL.LU R5, [R1+0x124] ;  /* 0x0001240001057983 */ /* 0x000ea20000300800 */
[----:B------:R-:W-:Y:S01]  /*51a70*/  PRMT R15, R4, 0x5410, R22 ;  /* 0x00005410040f7816 */ /* 0x000fe20000000016 */
[----:B------:R-:W-:Y:S01]  /*51a80*/  BAR.SYNC.DEFER_BLOCKING 0x0 ;  /* 0x0000000000007b1d */ /* 0x000fe20000010000 */
[----:B---3--:R-:W-:Y:S02]  /*51a90*/  PRMT R19, R10, 0x5410, R28 ;  /* 0x000054100a137816 */ /* 0x008fe4000000001c */
[----:B------:R-:W-:Y:S02]  /*51aa0*/  PRMT R14, R11, 0x5410, R20 ;  /* 0x000054100b0e7816 */ /* 0x000fe40000000014 */
[----:B----4-:R-:W-:Y:S02]  /*51ab0*/  PRMT R12, R8, 0x5410, R9 ;  /* 0x00005410080c7816 */ /* 0x010fe40000000009 */
[----:B------:R-:W0:Y:S04]  /*51ac0*/  LDS.128 R8, [R27] ;  /* 0x000000001b087984 */ /* 0x000e280000000c00 */
[----:B--2---:R-:W-:Y:S04]  /*51ad0*/  STL [R1+0x190c], R5 ;  /* 0x00190c0501007387 */ /* 0x004fe80000100800 */
[----:B0-----:R-:W-:Y:S04]  /*51ae0*/  STL.64 [R1+0x170], R8 ;  /* 0x0001700801007387 */ /* 0x001fe80000100a00 */
[----:B------:R-:W-:Y:S04]  /*51af0*/  STL.64 [R1+0x178], R10 ;  /* 0x0001780a01007387 */ /* 0x000fe80000100a00 */
[----:B------:R-:W2:Y:S04]  /*51b00*/  LDL.LU R22, [R1+0x1244] ;  /* 0x0012440001167983 */ /* 0x000ea80000300800 */
[----:B------:R-:W0:Y:S01]  /*51b10*/  LDS.128 R8, [R27+0x400] ;  /* 0x000400001b087984 */ /* 0x000e220000000c00 */
[----:B------:R-:W-:-:S02]  /*51b20*/  PRMT R16, R2, 0x5410, R0 ;  /* 0x0000541002107816 */ /* 0x000fc40000000000 */
[----:B------:R-:W-:Y:S02]  /*51b30*/  PRMT R17, R23, 0x5410, R25 ;  /* 0x0000541017117816 */ /* 0x000fe40000000019 */
[----:B------:R-:W-:Y:S01]  /*51b40*/  PRMT R13, R6, 0x5410, R7 ;  /* 0x00005410060d7816 */ /* 0x000fe20000000007 */
[----:B------:R-:W-:Y:S06]  /*51b50*/  BAR.SYNC.DEFER_BLOCKING 0x0 ;  /* 0x0000000000007b1d */ /* 0x000fec0000010000 */
[----:B--2---:R-:W-:Y:S04]  /*51b60*/  STL [R1+0x1910], R22 ;  /* 0x0019101601007387 */ /* 0x004fe80000100800 */
[----:B0-----:R-:W-:Y:S04]  /*51b70*/  STL.64 [R1+0x160], R8 ;  /* 0x0001600801007387 */ /* 0x001fe80000100a00 */
[----:B------:R-:W-:Y:S04]  /*51b80*/  STL [R1+0x168], R10 ;  /* 0x0001680a01007387 */ /* 0x000fe80000100800 */
[----:B------:R0:W-:Y:S04]  /*51b90*/  STL [R1+0x1914], R27 ;  /* 0x0019141b01007387 */ /* 0x0001e80000100800 */
[----:B0-----:R-:W2:Y:S04]  /*51ba0*/  LDL.LU R27, [R1+0x140] ;  /* 0x00014000011b7983 */ /* 0x001ea80000300800 */
        /* <DEDUP_REMOVED lines=16> */
[----:B------:R-:W-:-:S03]  /*51cb0*/  IMAD.MOV.U32 R4, RZ, RZ, R11 ;  /* 0x000000ffff047224 */ /* 0x000fc600078e000b */
[----:B------:R-:W-:Y:S04]  /*51cc0*/  STSM.16.M88.4 [R3], R12 ;  /* 0x0000000c03007844 */ /* 0x000fe80000000200 */
[----:B------:R-:W-:Y:S01]  /*51cd0*/  STSM.16.M88.4 [R3+0x200], R16 ;  /* 0x0002001003007844 */ /* 0x000fe20000000200 */
[----:B------:R-:W-:Y:S06]  /*51ce0*/  BAR.SYNC.DEFER_BLOCKING 0x0 ;  /* 0x0000000000007b1d */ /* 0x000fec0000010000 */
[----:B--2---:R0:W-:Y:S04]  /*51cf0*/  STL [R1+0x1908], R23 ;  /* 0x0019081701007387 */ /* 0x0041e80000100800 */
[----:B0-----:R-:W2:Y:S04]  /*51d00*/  LDL.LU R23, [R1+0x125c] ;  /* 0x00125c0001177983 */ /* 0x001ea80000300800 */
[----:B---3--:R0:W-:Y:S04]  /*51d10*/  STL.64 [R1+0x1900], R20 ;  /* 0x0019001401007387 */ /* 0x0081e80000100a00 */
[----:B0-----:R-:W3:Y:S04]  /*51d20*/  LDL.LU R20, [R1+0x1260] ;  /* 0x0012600001147983 */ /* 0x001ee80000300800 */
[----:B------:R-:W2:Y:S04]  /*51d30*/  LDL.LU R21, [R1+0x12c] ;  /* 0x00012c0001157983 */ /* 0x000ea80000300800 */
[----:B------:R-:W2:Y:S04]  /*51d40*/  LDL.LU R11, [R1+0x1250] ;  /* 0x00125000010b7983 */ /* 0x000ea80000300800 */
[----:B------:R-:W2:Y:S04]  /*51d50*/  LDL.LU R12, [R1+0x1274] ;  /* 0x00127400010c7983 */ /* 0x000ea80000300800 */
[----:B------:R-:W2:Y:S04]  /*51d60*/  LDL.LU R13, [R1+0x130] ;  /* 0x00013000010d7983 */ /* 0x000ea80000300800 */
[----:B------:R-:W2:Y:S04]  /*51d70*/  LDL.LU R14, [R1+0x1268] ;  /* 0x00126800010e7983 */ /* 0x000ea80000300800 */
[----:B------:R-:W3:Y:S04]  /*51d80*/  LDL.LU R15, [R1+0x128] ;  /* 0x00012800010f7983 */ /* 0x000ee80000300800 */
[----:B------:R-:W2:Y:S04]  /*51d90*/  LDL.LU R16, [R1+0x1290] ;  /* 0x0012900001107983 */ /* 0x000ea80000300800 */
[----:B------:R-:W3:Y:S04]  /*51da0*/  LDL.LU R17, [R1+0x1284] ;  /* 0x0012840001117983 */ /* 0x000ee80000300800 */
[----:B------:R-:W4:Y:S04]  /*51db0*/  LDL.LU R18, [R1+0x1278] ;  /* 0x0012780001127983 */ /* 0x000f280000300800 */
[----:B------:R-:W4:Y:S01]  /*51dc0*/  LDL.LU R19, [R1+0x138] ;  /* 0x0001380001137983 */ /* 0x000f220000300800 */
[----:B--2---:R-:W-:-:S03]  /*51dd0*/  PRMT R16, R16, 0x5410, R27 ;  /* 0x0000541010107816 */ /* 0x004fc6000000001b */
[----:B------:R-:W2:Y:S01]  /*51de0*/  LDL.LU R27, [R1+0x1914] ;  /* 0x00191400011b7983 */ /* 0x000ea20000300800 */
[----:B---3--:R-:W-:-:S03]  /*51df0*/  PRMT R17, R17, 0x5410, R22 ;  /* 0x0000541011117816 */ /* 0x008fc60000000016 */
[----:B------:R-:W3:Y:S01]  /*51e00*/  LDL.LU R22, [R1+0x1910] ;  /* 0x0019100001167983 */ /* 0x000ee20000300800 */
[----:B----4-:R-:W-:-:S03]  /*51e10*/  PRMT R18, R18, 0x5410, R5 ;  /* 0x0000541012127816 */ /* 0x010fc60000000005 */
[----:B------:R-:W3:Y:S01]  /*51e20*/  LDL.LU R5, [R1+0x190c] ;  /* 0x00190c0001057983 */ /* 0x000ee20000300800 */
[----:B------:R-:W-:Y:S02]  /*51e30*/  PRMT R13, R14, 0x5410, R13 ;  /* 0x000054100e0d7816 */ /* 0x000fe4000000000d */
[----:B------:R-:W-:Y:S02]  /*51e40*/  PRMT R12, R12, 0x5410, R19 ;  /* 0x000054100c0c7816 */ /* 0x000fe40000000013 */
[----:B------:R-:W-:Y:S02]  /*51e50*/  PRMT R14, R20, 0x5410, R15 ;  /* 0x00005410140e7816 */ /* 0x000fe4000000000f */
[----:B------:R-:W-:Y:S02]  /*51e60*/  PRMT R15, R23, 0x5410, R21 ;  /* 0x00005410170f7816 */ /* 0x000fe40000000015 */
[----:B---3--:R-:W-:Y:S02]  /*51e70*/  PRMT R19, R22, 0x5410, R5 ;  /* 0x0000541016137816 */ /* 0x008fe40000000005 */
[----:B--2---:R-:W0:Y:S04]  /*51e80*/  LDS.128 R20, [R27] ;  /* 0x000000001b147984 */ /* 0x004e280000000c00 */
[----:B0-----:R-:W-:Y:S01]  /*51e90*/  STL.64 [R1+0x150], R20 ;  /* 0x0001501401007387 */ /* 0x001fe20000100a00 */
[----:B------:R-:W-:-:S03]  /*51ea0*/  IMAD.MOV.U32 R5, RZ, RZ, R23 ;  /* 0x000000ffff057224 */ /* 0x000fc600078e0017 */
[----:B------:R-:W-:Y:S04]  /*51eb0*/  STL [R1+0x158], R22 ;  /* 0x0001581601007387 */ /* 0x000fe80000100800 */
[----:B------:R-:W0:Y:S04]  /*51ec0*/  LDS.128 R20, [R27+0x400] ;  /* 0x000400001b147984 */ /* 0x000e280000000c00 */
[----:B------:R2:W-:Y:S01]  /*51ed0*/  STL.64 [R1+0x17b0], R4 ;  /* 0x0017b00401007387 */ /* 0x0005e20000100a00 */
[----:B------:R-:W-:Y:S06]  /*51ee0*/  BAR.SYNC.DEFER_BLOCKING 0x0 ;  /* 0x0000000000007b1d */ /* 0x000fec0000010000 */
[----:B--2---:R-:W2:Y:S04]  /*51ef0*/  LDL.LU R5, [R1+0x121c] ;  /* 0x00121c0001057983 */ /* 0x004ea80000300800 */
[----:B0-----:R-:W-:Y:S04]  /*51f00*/  STL [R1+0x144], R21 ;  /* 0x0001441501007387 */ /* 0x001fe80000100800 */
[----:B------:R0:W-:Y:S02]  /*51f10*/  STL.64 [R1+0x148], R22 ;  /* 0x0001481601007387 */ /* 0x0001e40000100a00 */
[----:B0-----:R-:W-:-:S02]  /*51f20*/  IMAD.MOV.U32 R22, RZ, RZ, R20 ;  /* 0x000000ffff167224 */ /* 0x001fc400078e0014 */
[----:B------:R-:W3:Y:S04]  /*51f30*/  LDL.LU R23, [R1+0x1908] ;  /* 0x0019080001177983 */ /* 0x000ee80000300800 */
[----:B------:R-:W2:Y:S04]  /*51f40*/  LDL.LU.64 R20, [R1+0x1900] ;  /* 0x0019000001147983 */ /* 0x000ea80000300a00 */
[----:B------:R-:W-:Y:S04]  /*51f50*/  STSM.16.M88.4 [R3], R12 ;  /* 0x0000000c03007844 */ /* 0x000fe80000000200 */
[----:B------:R0:W-:Y:S04]  /*51f60*/  STSM.16.M88.4 [R3+0x200], R16 ;  /* 0x0002001003007844 */ /* 0x0001e80000000200 */
[----:B------:R4:W-:Y:S01]  /*51f70*/  STL [R1+0x18bc], R22 ;  /* 0x0018bc1601007387 */ /* 0x0009e20000100800 */
[----:B0-----:R-:W-:-:S02]  /*51f80*/  PRMT R18, R25, 0x5410, R2 ;  /* 0x0000541019127816 */ /* 0x001fc40000000002 */
[----:B------:R-:W-:Y:S02]  /*51f90*/  PRMT R17, R0, 0x5410, R26 ;  /* 0x0000541000117816 */ /* 0x000fe4000000001a */
[----:B------:R-:W-:Y:S02]  /*51fa0*/  PRMT R12, R10, 0x5410, R28 ;  /* 0x000054100a0c7816 */ /* 0x000fe4000000001c */
[----:B------:R-:W-:Y:S02]  /*51fb0*/  PRMT R13, R8, 0x5410, R9 ;  /* 0x00005410080d7816 */ /* 0x000fe40000000009 */
[----:B------:R-:W-:Y:S01]  /*51fc0*/  PRMT R14, R6, 0x5410, R7 ;  /* 0x00005410060e7816 */ /* 0x000fe20000000007 */
[----:B------:R-:W-:Y:S01]  /*51fd0*/  BAR.SYNC.DEFER_BLOCKING 0x0 ;  /* 0x0000000000007b1d */ /* 0x000fe20000010000 */
[----:B---3--:R-:W-:Y:S02]  /*51fe0*/  PRMT R19, R29, 0x5410, R23 ;  /* 0x000054101d137816 */ /* 0x008fe40000000017 */
[----:B--2---:R-:W-:-:S03]  /*51ff0*/  PRMT R16, R21, 0x5410, R5 ;  /* 0x0000541015107816 */ /* 0x004fc60000000005 */
[----:B------:R-:W-:Y:S04]  /*52000*/  STL.64 [R1+0x18f8], R18 ;  /* 0x0018f81201007387 */ /* 0x000fe80000100a00 */
[----:B------:R-:W-:Y:S04]  /*52010*/  STL.64 [R1+0x18f0], R16 ;  /* 0x0018f01001007387 */ /* 0x000fe80000100a00 */
[----:B----4-:R-:W2:Y:S01]  /*52020*/  LDL.LU R22, [R1+0x11e4] ;  /* 0x0011e40001167983 */ /* 0x010ea20000300800 */
[----:B------:R-:W-:-:S03]  /*52030*/  PRMT R15, R11, 0x5410, R20 ;  /* 0x000054100b0f7816 */ /* 0x000fc60000000014 */
[----:B------:R-:W0:Y:S04]  /*52040*/  LDS.128 R16, [R27] ;  /* 0x000000001b107984 */ /* 0x000e280000000c00 */
[----:B--2---:R2:W-:Y:S04]  /*52050*/  STL [R1+0x18e4], R22 ;  /* 0x0018e41601007387 */ /* 0x0045e80000100800 */
[----:B--2---:R-:W2:Y:S04]  /*52060*/  LDL.LU R22, [R1+0x1230] ;  /* 0x0012300001167983 */ /* 0x004ea80000300800 */
[----:B--2---:R2:W-:Y:S04]  /*52070*/  STL [R1+0x18e8], R22 ;  /* 0x0018e81601007387 */ /* 0x0045e80000100800 */
[----:B--2---:R-:W2:Y:S04]  /*52080*/  LDL.LU R22, [R1+0x1234] ;  /* 0x0012340001167983 */ /* 0x004ea80000300800 */
[----:B--2---:R2:W-:Y:S04]  /*52090*/  STL [R1+0x18ec], R22 ;  /* 0x0018ec1601007387 */ /* 0x0045e80000100800 */
[----:B--2---:R-:W2:Y:S04]  /*520a0*/  LDL.LU R22, [R1+0x1238] ;  /* 0x0012380001167983 */ /* 0x004ea80000300800 */
        /* <DEDUP_REMOVED lines=14> */
[----:B--2---:R2:W-:Y:S04]  /*52190*/  STL [R1+0x18e0], R10 ;  /* 0x0018e00a01007387 */ /* 0x0045e80000100800 */
[----:B--2---:R-:W2:Y:S04]  /*521a0*/  LDL.LU R10, [R1+0x12e0] ;  /* 0x0012e000010a7983 */ /* 0x004ea80000300800 */
[----:B---3--:R3:W-:Y:S04]  /*521b0*/  STL.64 [R1+0x18d8], R8 ;  /* 0x0018d80801007387 */ /* 0x0087e80000100a00 */
[----:B---3--:R-:W3:Y:S04]  /*521c0*/  LDL.LU R8, [R1+0x12e8] ;  /* 0x0012e80001087983 */ /* 0x008ee80000300800 */
[----:B------:R-:W2:Y:S04]  /*521d0*/  LDL.LU R9, [R1+0x1220] ;  /* 0x0012200001097983 */ /* 0x000ea80000300800 */
[----:B------:R-:W2:Y:S04]  /*521e0*/  LDL.LU R7, [R1+0x133c] ;  /* 0x00133c0001077983 */ /* 0x000ea80000300800 */
[----:B------:R-:W2:Y:S04]  /*521f0*/  LDL.LU R6, [R1+0x11ec] ;  /* 0x0011ec0001067983 */ /* 0x000ea80000300800 */
[----:B------:R-:W2:Y:S04]  /*52200*/  LDL.LU R20, [R1+0x1264] ;  /* 0x0012640001147983 */ /* 0x000ea80000300800 */
[----:B0-----:R-:W-:Y:S04]  /*52210*/  STL.64 [R1+0x130], R16 ;  /* 0x0001301001007387 */ /* 0x001fe80000100a00 */
[----:B------:R-:W-:Y:S04]  /*52220*/  STL.64 [R1+0x138], R18 ;  /* 0x0001381201007387 */ /* 0x000fe80000100a00 */
[----:B------:R-:W0:Y:S01]  /*52230*/  LDS.128 R16, [R27+0x400] ;  /* 0x000400001b107984 */ /* 0x000e220000000c00 */
[----:B------:R-:W-:Y:S06]  /*52240*/  BAR.SYNC.DEFER_BLOCKING 0x0 ;  /* 0x0000000000007b1d */ /* 0x000fec0000010000 */
[----:B0-----:R-:W-:Y:S04]  /*52250*/  STL.64 [R1+0x120], R16 ;  /* 0x0001201001007387 */ /* 0x001fe80000100a00 */
[----:B------:R0:W-:Y:S04]  /*52260*/  STL.64 [R1+0x128], R18 ;  /* 0x0001281201007387 */ /* 0x0001e80000100a00 */
[----:B0-----:R-:W2:Y:S04]  /*52270*/  LDL.LU.64 R18, [R1+0x18f8] ;  /* 0x0018f80001127983 */ /* 0x001ea80000300a00 */
[----:B------:R-:W2:Y:S04]  /*52280*/  LDL.LU.64 R16, [R1+0x18f0] ;  /* 0x0018f00001107983 */ /* 0x000ea80000300a00 */
[----:B------:R0:W-:Y:S04]  /*52290*/  STSM.16.M88.4 [R3], R12 ;  /* 0x0000000c03007844 */ /* 0x0001e80000000200 */
[----:B0-----:R-:W3:Y:S04]  /*522a0*/  LDL.LU R12, [R1+0x130c] ;  /* 0x00130c00010c7983 */ /* 0x001ee80000300800 */
[----:B------:R-:W3:Y:S04]  /*522b0*/  LDL.LU R13, [R1+0x1228] ;  /* 0x00122800010d7983 */ /* 0x000ee80000300800 */
[----:B------:R-:W3:Y:S04]  /*522c0*/  LDL.LU R14, [R1+0x12f4] ;  /* 0x0012f400010e7983 */ /* 0x000ee80000300800 */
[----:B------:R-:W4:Y:S04]  /*522d0*/  LDL.LU R15, [R1+0x1224] ;  /* 0x00122400010f7983 */ /* 0x000f280000300800 */
[----:B--2---:R0:W-:Y:S04]  /*522e0*/  STSM.16.M88.4 [R3+0x200], R16 ;  /* 0x0002001003007844 */ /* 0x0041e80000000200 */
[----:B0-----:R-:W2:Y:S04]  /*522f0*/  LDL.LU R16, [R1+0x1328] ;  /* 0x0013280001107983 */ /* 0x001ea80000300800 */
[----:B------:R-:W4:Y:S04]  /*52300*/  LDL.LU R17, [R1+0x1318] ;  /* 0x0013180001117983 */ /* 0x000f280000300800 */
[----:B------:R-:W4:Y:S04]  /*52310*/  LDL.LU R18, [R1+0x1310] ;  /* 0x0013100001127983 */ /* 0x000f280000300800 */
[----:B------:R-:W4:Y:S01]  /*52320*/  LDL.LU R19, [R1+0x122c] ;  /* 0x00122c0001137983 */ /* 0x000f220000300800 */
[----:B---3--:R-:W-:Y:S01]  /*52330*/  PRMT R13, R14, 0x5410, R13 ;  /* 0x000054100e0d7816 */ /* 0x008fe2000000000d */
[----:B------:R-:W-:Y:S01]  /*52340*/  BAR.SYNC.DEFER_BLOCKING 0x0 ;  /* 0x0000000000007b1d */ /* 0x000fe20000010000 */
[----:B--2---:R-:W-:-:S05]  /*52350*/  PRMT R16, R16, 0x5410, R22 ;  /* 0x0000541010107816 */ /* 0x004fca0000000016 */
[----:B------:R-:W4:Y:S02]  /*52360*/  LDL.LU R22, [R1+0x18ec] ;  /* 0x0018ec0001167983 */ /* 0x000f240000300800 */
[----:B----4-:R-:W-:Y:S02]  /*52370*/  PRMT R17, R17, 0x5410, R22 ;  /* 0x0000541011117816 */ /* 0x010fe40000000016 */
[----:B------:R-:W2:Y:S02]  /*52380*/  LDL.LU R22, [R1+0x18e8] ;  /* 0x0018e80001167983 */ /* 0x000ea40000300800 */
[----:B--2---:R-:W-:Y:S02]  /*52390*/  PRMT R18, R18, 0x5410, R22 ;  /* 0x0000541012127816 */ /* 0x004fe40000000016 */
[----:B------:R-:W2:Y:S01]  /*523a0*/  LDL.LU R22, [R1+0x18e4] ;  /* 0x0018e40001167983 */ /* 0x000ea20000300800 */
[----:B------:R-:W-:Y:S02]  /*523b0*/  PRMT R12, R12, 0x5410, R19 ;  /* 0x000054100c0c7816 */ /* 0x000fe40000000013 */
[----:B------:R-:W-:-:S02]  /*523c0*/  PRMT R14, R8, 0x5410, R15 ;  /* 0x00005410080e7816 */ /* 0x000fc4000000000f */
[----:B------:R-:W-:Y:S02]  /*523d0*/  PRMT R15, R10, 0x5410, R9 ;  /* 0x000054100a0f7816 */ /* 0x000fe40000000009 */
[----:B--2---:R-:W-:Y:S02]  /*523e0*/  PRMT R19, R11, 0x5410, R22 ;  /* 0x000054100b137816 */ /* 0x004fe40000000016 */
[----:B------:R-:W0:Y:S04]  /*523f0*/  LDS.128 R8, [R27] ;  /* 0x000000001b087984 */ /* 0x000e280000000c00 */
[----:B0-----:R-:W-:Y:S04]  /*52400*/  STL.64 [R1+0x110], R8 ;  /* 0x0001100801007387 */ /* 0x001fe80000100a00 */
[----:B------:R-:W-:Y:S04]  /*52410*/  STL.64 [R1+0x118], R10 ;  /* 0x0001180a01007387 */ /* 0x000fe80000100a00 */
[----:B------:R-:W0:Y:S01]  /*52420*/  LDS.128 R8, [R27+0x400] ;  /* 0x000400001b087984 */ /* 0x000e220000000c00 */
[----:B------:R-:W-:Y:S06]  /*52430*/  BAR.SYNC.DEFER_BLOCKING 0x0 ;  /* 0x0000000000007b1d */ /* 0x000fec0000010000 */
[----:B0-----:R-:W-:Y:S04]  /*52440*/  STL.64 [R1+0x100], R8 ;  /* 0x0001000801007387 */ /* 0x001fe80000100a00 */
[----:B------:R0:W-:Y:S04]  /*52450*/  STL [R1+0x108], R10 ;  /* 0x0001080a01007387 */ /* 0x0001e80000100800 */
[----:B0-----:R-:W2:Y:S04]  /*52460*/  LDL.LU R10, [R1+0x18e0] ;  /* 0x0018e000010a7983 */ /* 0x001ea80000300800 */
[----:B------:R-:W3:Y:S04]  /*52470*/  LDL.LU.64 R8, [R1+0x18d8] ;  /* 0x0018d80001087983 */ /* 0x000ee80000300a00 */
[----:B------:R-:W-:Y:S04]  /*52480*/  STSM.16.M88.4 [R3], R12 ;  /* 0x0000000c03007844 */ /* 0x000fe80000000200 */
[----:B------:R0:W-:Y:S02]  /*52490*/  STSM.16.M88.4 [R3+0x200], R16 ;  /* 0x0002001003007844 */ /* 0x0001e40000000200 */
[----:B0-----:R-:W-:-:S02]  /*524a0*/  PRMT R18, R2, 0x5410, R0 ;  /* 0x0000541002127816 */ /* 0x001fc40000000000 */
[----:B------:R-:W-:Y:S02]  /*524b0*/  PRMT R19, R23, 0x5410, R25 ;  /* 0x0000541017137816 */ /* 0x000fe40000000019 */
[----:B------:R-:W-:Y:S02]  /*524c0*/  PRMT R16, R5, 0x5410, R4 ;  /* 0x0000541005107816 */ /* 0x000fe40000000004 */
[----:B------:R-:W-:Y:S01]  /*524d0*/  PRMT R17, R26, 0x5410, R21 ;  /* 0x000054101a117816 */ /* 0x000fe20000000015 */
[----:B------:R-:W-:Y:S01]  /*524e0*/  STL.64 [R1+0x18d0], R18 ;  /* 0x0018d01201007387 */ /* 0x000fe20000100a00 */
[----:B------:R-:W-:-:S03]  /*524f0*/  PRMT R15, R20, 0x5410, R6 ;  /* 0x00005410140f7816 */ /* 0x000fc60000000006 */
[----:B------:R-:W-:Y:S04]  /*52500*/  STL.64 [R1+0x18c8], R16 ;  /* 0x0018c81001007387 */ /* 0x000fe80000100a00 */
[----:B------:R-:W4:Y:S01]  /*52510*/  LDL.LU R20, [R1+0x1270] ;  /* 0x0012700001147983 */ /* 0x000f220000300800 */
[----:B------:R-:W-:Y:S01]  /*52520*/  BAR.SYNC.DEFER_BLOCKING 0x0 ;  /* 0x0000000000007b1d */ /* 0x000fe20000010000 */
[----:B------:R-:W-:-:S05]  /*52530*/  PRMT R12, R28, 0x5410, R29 ;  /* 0x000054101c0c7816 */ /* 0x000fca000000001d */
[----:B------:R-:W-:Y:S01]  /*52540*/  LDS.128 R16, [R27+0x400] ;  /* 0x000400001b107984 */ /* 0x000fe20000000c00 */
[----:B---3--:R-:W-:-:S03]  /*52550*/  PRMT R14, R7, 0x5410, R8 ;  /* 0x00005410070e7816 */ /* 0x008fc60000000008 */
[----:B------:R-:W0:Y:S01]  /*52560*/  LDS.128 R4, [R27] ;  /* 0x000000001b047984 */ /* 0x000e220000000c00 */
[----:B--2---:R-:W-:-:S03]  /*52570*/  PRMT R13, R9, 0x5410, R10 ;  /* 0x00005410090d7816 */ /* 0x004fc6000000000a */
[----:B----4-:R2:W-:Y:S01]  /*52580*/  STL [R1+0x18c0], R20 ;  /* 0x0018c01401007387 */ /* 0x0105e20000100800 */
[----:B------:R-:W-:Y:S01]  /*52590*/  IMAD.MOV.U32 R29, RZ, RZ, R24 ;  /* 0x000000ffff1d7224 */ /* 0x000fe200078e0018 */
[----:B------:R-:W-:Y:S06]  /*525a0*/  BAR.SYNC.DEFER_BLOCKING 0x0 ;  /* 0x0000000000007b1d */ /* 0x000fec0000010000 */
[----:B--2---:R-:W2:Y:S04]  /*525b0*/  LDL.LU R20, [R1+0x1304] ;  /* 0x0013040001147983 */ /* 0x004ea80000300800 */
[----:B0-----:R0:W-:Y:S04]  /*525c0*/  STL.64 [R1+0xf0], R4 ;  /* 0x0000f00401007387 */ /* 0x0011e80000100a00 */
[----:B------:R-:W-:Y:S04]  /*525d0*/  STL.64 [R1+0xf8], R6 ;  /* 0x0000f80601007387 */ /* 0x000fe80000100a00 */
[----:B------:R-:W3:Y:S04]  /*525e0*/  LDL.LU R22, [R1+0x1300] ;  /* 0x0013000001167983 */ /* 0x000ee80000300800 */
[----:B------:R-:W4:Y:S04]  /*525f0*/  LDL.LU R26, [R1+0x12fc] ;  /* 0x0012fc00011a7983 */ /* 0x000f280000300800 */
        /* <DEDUP_REMOVED lines=9> */
[----:B------:R-:W3:Y:S01]  /*52690*/  LDL.LU R8, [R1+0x1308] ;  /* 0x0013080001087983 */ /* 0x000ee20000300800 */
[----:B------:R-:W-:-:S03]  /*526a0*/  IMAD.MOV.U32 R4, RZ, RZ, R18 ;  /* 0x000000ffff047224 */ /* 0x000fc600078e0012 */
[----:B--2---:R0:W-:Y:S04]  /*526b0*/  STL.64 [R1+0x18b0], R10 ;  /* 0x0018b00a01007387 */ /* 0x0041e80000100a00 */
[----:B0-----:R-:W2:Y:S04]  /*526c0*/  LDL.LU R10, [R1+0x13d4] ;  /* 0x0013d400010a7983 */ /* 0x001ea80000300800 */
[----:B------:R-:W2:Y:S04]  /*526d0*/  LDL.LU R11, [R1+0x11f0] ;  /* 0x0011f000010b7983 */ /* 0x000ea80000300800 */
[----:B---3--:R0:W-:Y:S04]  /*526e0*/  STL.64 [R1+0x18a8], R8 ;  /* 0x0018a80801007387 */ /* 0x0081e80000100a00 */
[----:B0-----:R-:W3:Y:S04]  /*526f0*/  LDL.LU R8, [R1+0x13e0] ;  /* 0x0013e00001087983 */ /* 0x001ee80000300800 */
[----:B------:R-:W2:Y:S04]  /*52700*/  LDL.LU R9, [R1+0x12b0] ;  /* 0x0012b00001097983 */ /* 0x000ea80000300800 */
[----:B------:R-:W2:Y:S04]  /*52710*/  LDL.LU R7, [R1+0x1470] ;  /* 0x0014700001077983 */ /* 0x000ea80000300800 */
[----:B------:R-:W2:Y:S04]  /*52720*/  LDL.LU R6, [R1+0x11f4] ;  /* 0x0011f40001067983 */ /* 0x000ea80000300800 */
[----:B------:R-:W2:Y:S04]  /*52730*/  LDL.LU R24, [R1+0x1280] ;  /* 0x0012800001187983 */ /* 0x000ea80000300800 */
[----:B------:R-:W-:Y:S04]  /*52740*/  STL.64 [R1+0xe0], R16 ;  /* 0x0000e01001007387 */ /* 0x000fe80000100a00 */
[----:B------:R0:W-:Y:S04]  /*52750*/  STL [R1+0xec], R19 ;  /* 0x0000ec1301007387 */ /* 0x0001e80000100800 */
        /* <DEDUP_REMOVED lines=15> */
[----:B------:R-:W2:Y:S01]  /*52850*/  LDL.LU R20, [R1+0x18c0] ;  /* 0x0018c00001147983 */ /* 0x000ea20000300800 */
[----:B----4-:R-:W-:-:S03]  /*52860*/  PRMT R17, R17, 0x5410, R22 ;  /* 0x0000541011117816 */ /* 0x010fc60000000016 */
[----:B------:R-:W3:Y:S01]  /*52870*/  LDL.LU R22, [R1+0x18bc] ;  /* 0x0018bc0001167983 */ /* 0x000ee20000300800 */
[----:B------:R-:W-:Y:S02]  /*52880*/  PRMT R14, R8, 0x5410, R15 ;  /* 0x00005410080e7816 */ /* 0x000fe4000000000f */
[----:B------:R-:W-:Y:S02]  /*52890*/  PRMT R15, R10, 0x5410, R9 ;  /* 0x000054100a0f7816 */ /* 0x000fe40000000009 */
[----:B------:R-:W-:Y:S02]  /*528a0*/  PRMT R12, R12, 0x5410, R19 ;  /* 0x000054100c0c7816 */ /* 0x000fe40000000013 */
[----:B------:R-:W-:Y:S02]  /*528b0*/  PRMT R18, R18, 0x5410, R26 ;  /* 0x0000541012127816 */ /* 0x000fe4000000001a */
[----:B------:R-:W4:Y:S01]  /*528c0*/  LDL.LU R26, [R1+0x18b8] ;  /* 0x0018b800011a7983 */ /* 0x000f220000300800 */
[----:B--2---:R-:W-:-:S03]  /*528d0*/  PRMT R19, R20, 0x5410, R11 ;  /* 0x0000541014137816 */ /* 0x004fc6000000000b */
[----:B------:R-:W0:Y:S04]  /*528e0*/  LDS.128 R8, [R27] ;  /* 0x000000001b087984 */ /* 0x000e280000000c00 */
[----:B0-----:R-:W-:Y:S01]  /*528f0*/  STL [R1+0xd0], R8 ;  /* 0x0000d00801007387 */ /* 0x001fe20000100800 */
[----:B------:R-:W-:-:S03]  /*52900*/  IMAD.MOV.U32 R20, RZ, RZ, R9 ;  /* 0x000000ffff147224 */ /* 0x000fc600078e0009 */
[----:B------:R-:W-:Y:S04]  /*52910*/  STL.64 [R1+0xd8], R10 ;  /* 0x0000d80a01007387 */ /* 0x000fe80000100a00 */
[----:B------:R-:W0:Y:S01]  /*52920*/  LDS.128 R8, [R27+0x400] ;  /* 0x000400001b087984 */ /* 0x000e220000000c00 */
[----:B------:R-:W-:Y:S06]  /*52930*/  BAR.SYNC.DEFER_BLOCKING 0x0 ;  /* 0x0000000000007b1d */ /* 0x000fec0000010000 */
[----:B------:R2:W-:Y:S04]  /*52940*/  STL [R1+0x172c], R20 ;  /* 0x00172c1401007387 */ /* 0x0005e80000100800 */
[----:B--2---:R-:W2:Y:S04]  /*52950*/  LDL.LU R20, [R1+0x14ac] ;  /* 0x0014ac0001147983 */ /* 0x004ea80000300800 */
[----:B---3--:R3:W-:Y:S04]  /*52960*/  STL [R1+0x18a4], R22 ;  /* 0x0018a41601007387 */ /* 0x0087e80000100800 */
[----:B------:R-:W-:Y:S04]  /*52970*/  STSM.16.M88.4 [R3], R12 ;  /* 0x0000000c03007844 */ /* 0x000fe80000000200 */
[----:B---3--:R-:W3:Y:S04]  /*52980*/  LDL.LU R22, [R1+0x1588] ;  /* 0x0015880001167983 */ /* 0x008ee80000300800 */
[----:B0-----:R-:W-:Y:S04]  /*52990*/  STL.64 [R1+0xc0], R8 ;  /* 0x0000c00801007387 */ /* 0x001fe80000100a00 */
[----:B------:R0:W-:Y:S04]  /*529a0*/  STL.64 [R1+0xc8], R10 ;  /* 0x0000c80a01007387 */ /* 0x0001e80000100a00 */
[----:B0-----:R-:W3:Y:S04]  /*529b0*/  LDL.LU.64 R10, [R1+0x18b0] ;  /* 0x0018b000010a7983 */ /* 0x001ee80000300a00 */
[----:B------:R-:W3:Y:S04]  /*529c0*/  LDL.LU.64 R8, [R1+0x18a8] ;  /* 0x0018a80001087983 */ /* 0x000ee80000300a00 */
[----:B------:R-:W3:Y:S04]  /*529d0*/  LDL.LU R15, [R1+0x14b0] ;  /* 0x0014b000010f7983 */ /* 0x000ee80000300800 */
[----:B------:R0:W-:Y:S01]  /*529e0*/  STSM.16.M88.4 [R3+0x200], R16 ;  /* 0x0002001003007844 */ /* 0x0001e20000000200 */
[----:B------:R-:W-:-:S03]  /*529f0*/  PRMT R12, R28, 0x5410, R23 ;  /* 0x000054101c0c7816 */ /* 0x000fc60000000017 */
[----:B------:R-:W4:Y:S01]  /*52a00*/  LDL.LU R28, [R1+0x14d4] ;  /* 0x0014d400011c7983 */ /* 0x000f220000300800 */
[----:B0-----:R-:W-:Y:S02]  /*52a10*/  PRMT R18, R0, 0x5410, R21 ;  /* 0x0000541000127816 */ /* 0x001fe40000000015 */
[----:B------:R-:W-:Y:S01]  /*52a20*/  PRMT R19, R25, 0x5410, R2 ;  /* 0x0000541019137816 */ /* 0x000fe20000000002 */
[----:B------:R-:W-:Y:S01]  /*52a30*/  BAR.SYNC.DEFER_BLOCKING 0x0 ;  /* 0x0000000000007b1d */ /* 0x000fe20000010000 */
[----:B--2---:R-:W-:Y:S02]  /*52a40*/  PRMT R17, R5, 0x5410, R20 ;  /* 0x0000541005117816 */ /* 0x004fe40000000014 */
[----:B---3--:R-:W-:-:S03]  /*52a50*/  PRMT R16, R22, 0x5410, R15 ;  /* 0x0000541016107816 */ /* 0x008fc6000000000f */
[----:B------:R-:W0:Y:S01]  /*52a60*/  LDS.128 R20, [R27] ;  /* 0x000000001b147984 */ /* 0x000e220000000c00 */
[----:B------:R-:W-:Y:S02]  /*52a70*/  PRMT R13, R9, 0x5410, R10 ;  /* 0x00005410090d7816 */ /* 0x000fe4000000000a */
[----:B------:R-:W-:Y:S01]  /*52a80*/  PRMT R15, R24, 0x5410, R6 ;  /* 0x00005410180f7816 */ /* 0x000fe20000000006 */
[----:B------:R-:W4:Y:S01]  /*52a90*/  LDL.LU R10, [R1+0x15ac] ;  /* 0x0015ac00010a7983 */ /* 0x000f220000300800 */
[----:B------:R-:W-:-:S03]  /*52aa0*/  PRMT R14, R7, 0x5410, R8 ;  /* 0x00005410070e7816 */ /* 0x000fc60000000008 */
[----:B------:R-:W2:Y:S04]  /*52ab0*/  LDL.LU R9, [R1+0x14d0] ;  /* 0x0014d00001097983 */ /* 0x000ea80000300800 */
[----:B------:R-:W2:Y:S04]  /*52ac0*/  LDL.LU R24, [R1+0x15a8] ;  /* 0x0015a80001187983 */ /* 0x000ea80000300800 */
[----:B------:R-:W3:Y:S04]  /*52ad0*/  LDL.LU R8, [R1+0x1288] ;  /* 0x0012880001087983 */ /* 0x000ee80000300800 */
[----:B0-----:R-:W-:Y:S01]  /*52ae0*/  STL.64 [R1+0xb0], R20 ;  /* 0x0000b01401007387 */ /* 0x001fe20000100a00 */
[----:B------:R-:W-:-:S03]  /*52af0*/  IMAD.MOV.U32 R6, RZ, RZ, R22 ;  /* 0x000000ffff067224 */ /* 0x000fc600078e0016 */
[----:B------:R-:W-:Y:S04]  /*52b00*/  STL [R1+0xbc], R23 ;  /* 0x0000bc1701007387 */ /* 0x000fe80000100800 */
[----:B------:R-:W0:Y:S01]  /*52b10*/  LDS.128 R20, [R27+0x400] ;  /* 0x000400001b147984 */ /* 0x000e220000000c00 */
[----:B------:R-:W-:Y:S06]  /*52b20*/  BAR.SYNC.DEFER_BLOCKING 0x0 ;  /* 0x0000000000007b1d */ /* 0x000fec0000010000 */
[----:B0-----:R0:W-:Y:S01]  /*52b30*/  STL.64 [R1+0xa0], R20 ;  /* 0x0000a01401007387 */ /* 0x0011e20000100a00 */
[----:B------:R-:W-:-:S03]  /*52b40*/  IMAD.MOV.U32 R7, RZ, RZ, R23 ;  /* 0x000000ffff077224 */ /* 0x000fc600078e0017 */
[----:B------:R1:W-:Y:S01]  /*52b50*/  STL [R1+0xa8], R22 ;  /* 0x0000a81601007387 */ /* 0x0003e20000100800 */
[----:B0-----:R-:W-:-:S03]  /*52b60*/  IMAD.MOV.U32 R20, RZ, RZ, R29 ;  /* 0x000000ffff147224 */ /* 0x001fc600078e001d */
[----:B-1----:R-:W2:Y:S04]  /*52b70*/  LDL.LU R22, [R1+0x18a4] ;  /* 0x0018a40001167983 */ /* 0x002ea80000300800 */
[----:B------:R-:W2:Y:S04]  /*52b80*/  LDL.LU R25, [R1+0x14cc] ;  /* 0x0014cc0001197983 */ /* 0x000ea80000300800 */
[----:B------:R-:W2:Y:S04]  /*52b90*/  LDL.LU R5, [R1+0x14ec] ;  /* 0x0014ec0001057983 */ /* 0x000ea80000300800 */
[----:B------:R-:W2:Y:S04]  /*52ba0*/  LDL.LU R29, [R1+0x15c4] ;  /* 0x0015c400011d7983 */ /* 0x000ea80000300800 */
[----:B------:R0:W-:Y:S04]  /*52bb0*/  STL.64 [R1+0x16c0], R6 ;  /* 0x0016c00601007387 */ /* 0x0001e80000100a00 */
[----:B0-----:R-:W2:Y:S04]  /*52bc0*/  LDL.LU R6, [R1+0x14f0] ;  /* 0x0014f00001067983 */ /* 0x001ea80000300800 */
[----:B------:R-:W2:Y:S04]  /*52bd0*/  LDL.LU R7, [R1+0x15c8] ;  /* 0x0015c80001077983 */ /* 0x000ea80000300800 */
[----:B------:R0:W-:Y:S04]  /*52be0*/  STL [R1+0x1878], R4 ;  /* 0x0018780401007387 */ /* 0x0001e80000100800 */
[----:B------:R-:W-:Y:S04]  /*52bf0*/  STSM.16.M88.4 [R3], R12 ;  /* 0x0000000c03007844 */ /* 0x000fe80000000200 */
[----:B0-----:R-:W3:Y:S04]  /*52c00*/  LDL.LU R4, [R1+0x11f8] ;  /* 0x0011f80001047983 */ /* 0x001ee80000300800 */
[----:B------:R-:W-:Y:S01]  /*52c10*/  STSM.16.M88.4 [R3+0x200], R16 ;  /* 0x0002001003007844 */ /* 0x000fe20000000200 */
[----:B------:R-:W-:Y:S06]  /*52c20*/  BAR.SYNC.DEFER_BLOCKING 0x0 ;  /* 0x0000000000007b1d */ /* 0x000fec0000010000 */
[----:B--2---:R0:W-:Y:S04]  /*52c30*/  STL.64 [R1+0x1898], R6 ;  /* 0x0018980601007387 */ /* 0x0041e80000100a00 */
[----:B0-----:R-:W2:Y:S04]  /*52c40*/  LDL.LU R6, [R1+0x14bc] ;  /* 0x0014bc0001067983 */ /* 0x001ea80000300800 */
[----:B------:R-:W2:Y:S04]  /*52c50*/  LDL.LU R7, [R1+0x1594] ;  /* 0x0015940001077983 */ /* 0x000ea80000300800 */
[----:B------:R0:W-:Y:S04]  /*52c60*/  STL [R1+0x1890], R5 ;  /* 0x0018900501007387 */ /* 0x0001e80000100800 */
[----:B0-----:R-:W2:Y:S04]  /*52c70*/  LDL.LU R5, [R1+0x1598] ;  /* 0x0015980001057983 */ /* 0x001ea80000300800 */
[----:B------:R-:W2:Y:S04]  /*52c80*/  LDL.LU R12, [R1+0x15a0] ;  /* 0x0015a000010c7983 */ /* 0x000ea80000300800 */
[----:B------:R-:W2:Y:S04]  /*52c90*/  LDL.LU R13, [R1+0x14c4] ;  /* 0x0014c400010d7983 */ /* 0x000ea80000300800 */
[----:B------:R-:W2:Y:S04]  /*52ca0*/  LDL.LU R14, [R1+0x159c] ;  /* 0x00159c00010e7983 */ /* 0x000ea80000300800 */
[----:B------:R-:W3:Y:S04]  /*52cb0*/  LDL.LU R15, [R1+0x14c0] ;  /* 0x0014c000010f7983 */ /* 0x000ee80000300800 */
[----:B------:R-:W3:Y:S04]  /*52cc0*/  LDL.LU R18, [R1+0x15a4] ;  /* 0x0015a40001127983 */ /* 0x000ee80000300800 */
[----:B------:R-:W3:Y:S01]  /*52cd0*/  LDL.LU R19, [R1+0x14c8] ;  /* 0x0014c80001137983 */ /* 0x000ee20000300800 */
[----:B----4-:R-:W-:-:S03]  /*52ce0*/  PRMT R16, R10, 0x5410, R28 ;  /* 0x000054100a107816 */ /* 0x010fc6000000001c */
[----:B------:R-:W4:Y:S04]  /*52cf0*/  LDL.LU R21, [R1+0x14e0] ;  /* 0x0014e00001157983 */ /* 0x000f280000300800 */
[----:B------:R-:W4:Y:S01]  /*52d00*/  LDL.LU R0, [R1+0x15b8] ;  /* 0x0015b80001007983 */ /* 0x000f220000300800 */
[----:B------:R-:W-:-:S03]  /*52d10*/  PRMT R17, R24, 0x5410, R9 ;  /* 0x0000541018117816 */ /* 0x000fc60000000009 */
[----:B------:R-:W4:Y:S04]  /*52d20*/  LDL.LU R2, [R1+0x14dc] ;  /* 0x0014dc0001027983 */ /* 0x000f280000300800 */
[----:B------:R-:W4:Y:S04]  /*52d30*/  LDL.LU R23, [R1+0x15b4] ;  /* 0x0015b40001177983 */ /* 0x000f280000300800 */
[----:B------:R-:W4:Y:S04]  /*52d40*/  LDL.LU R28, [R1+0x14d8] ;  /* 0x0014d800011c7983 */ /* 0x000f280000300800 */
[----:B------:R-:W4:Y:S04]  /*52d50*/  LDL.LU R10, [R1+0x15b0] ;  /* 0x0015b000010a7983 */ /* 0x000f280000300800 */
[----:B------:R-:W4:Y:S04]  /*52d60*/  LDL.LU R9, [R1+0x1200] ;  /* 0x0012000001097983 */ /* 0x000f280000300800 */
[----:B------:R-:W4:Y:S01]  /*52d70*/  LDL.LU R24, [R1+0x128c] ;  /* 0x00128c0001187983 */ /* 0x000f220000300800 */
[----:B--2---:R-:W-:-:S02]  /*52d80*/  PRMT R13, R14, 0x5410, R13 ;  /* 0x000054100e0d7816 */ /* 0x004fc4000000000d */
[----:B---3--:R-:W-:Y:S02]  /*52d90*/  PRMT R14, R5, 0x5410, R15 ;  /* 0x00005410050e7816 */ /* 0x008fe4000000000f */
[----:B------:R-:W-:Y:S02]  /*52da0*/  PRMT R15, R7, 0x5410, R6 ;  /* 0x00005410070f7816 */ /* 0x000fe40000000006 */
[----:B------:R-:W-:Y:S02]  /*52db0*/  PRMT R12, R12, 0x5410, R19 ;  /* 0x000054100c0c7816 */ /* 0x000fe40000000013 */
[----:B------:R-:W-:Y:S02]  /*52dc0*/  PRMT R19, R8, 0x5410, R4 ;  /* 0x0000541008137816 */ /* 0x000fe40000000004 */
[----:B------:R-:W0:Y:S01]  /*52dd0*/  LDS.128 R4, [R27] ;  /* 0x000000001b047984 */ /* 0x000e220000000c00 */
[----:B------:R-:W-:-:S03]  /*52de0*/  PRMT R18, R18, 0x5410, R25 ;  /* 0x0000541012127816 */ /* 0x000fc60000000019 */
[----:B------:R-:W2:Y:S04]  /*52df0*/  LDL.LU R25, [R1+0x18a0] ;  /* 0x0018a00001197983 */ /* 0x000ea80000300800 */
[----:B0-----:R-:W-:Y:S04]  /*52e00*/  STL.64 [R1+0x90], R4 ;  /* 0x0000900401007387 */ /* 0x001fe80000100a00 */
[----:B------:R-:W-:Y:S04]  /*52e10*/  STL.64 [R1+0x98], R6 ;  /* 0x0000980601007387 */ /* 0x000fe80000100a00 */
[----:B------:R-:W0:Y:S01]  /*52e20*/  LDS.128 R4, [R27+0x400] ;  /* 0x000400001b047984 */ /* 0x000e220000000c00 */
[----:B------:R-:W-:Y:S06]  /*52e30*/  BAR.SYNC.DEFER_BLOCKING 0x0 ;  /* 0x0000000000007b1d */ /* 0x000fec0000010000 */
[----:B0-----:R-:W-:Y:S04]  /*52e40*/  STL [R1+0x84], R5 ;  /* 0x0000840501007387 */ /* 0x001fe80000100800 */
[----:B------:R0:W-:Y:S04]  /*52e50*/  STL.64 [R1+0x88], R6 ;  /* 0x0000880601007387 */ /* 0x0001e80000100a00 */
[----:B0-----:R-:W3:Y:S04]  /*52e60*/  LDL.LU.64 R6, [R1+0x1898] ;  /* 0x0018980001067983 */ /* 0x001ee80000300a00 */
[----:B------:R-:W2:Y:S01]  /*52e70*/  LDL.LU R5, [R1+0x1890] ;  /* 0x0018900001057983 */ /* 0x000ea20000300800 */
[----:B------:R-:W-:-:S03]  /*52e80*/  IMAD.MOV.U32 R8, RZ, RZ, R4 ;  /* 0x000000ffff087224 */ /* 0x000fc600078e0004 */
[----:B------:R0:W-:Y:S04]  /*52e90*/  STSM.16.M88.4 [R3], R12 ;  /* 0x0000000c03007844 */ /* 0x0001e80000000200 */
[----:B------:R1:W-:Y:S04]  /*52ea0*/  STL [R1+0x1750], R8 ;  /* 0x0017500801007387 */ /* 0x0003e80000100800 */
[----:B------:R3:W-:Y:S04]  /*52eb0*/  STSM.16.M88.4 [R3+0x200], R16 ;  /* 0x0002001003007844 */ /* 0x0007e80000000200 */
[----:B0-----:R-:W4:Y:S04]  /*52ec0*/  LDL.LU R12, [R1+0x14e8] ;  /* 0x0014e800010c7983 */ /* 0x001f280000300800 */
[----:B------:R-:W4:Y:S04]  /*52ed0*/  LDL.LU R13, [R1+0x15c0] ;  /* 0x0015c000010d7983 */ /* 0x000f280000300800 */
[----:B------:R-:W4:Y:S01]  /*52ee0*/  LDL.LU R14, [R1+0x14e4] ;  /* 0x0014e400010e7983 */ /* 0x000f220000300800 */
[----:B-1----:R-:W-:-:S03]  /*52ef0*/  IMAD.MOV.U32 R8, RZ, RZ, R20 ;  /* 0x000000ffff087224 */ /* 0x002fc600078e0014 */
[----:B------:R-:W4:Y:S04]  /*52f00*/  LDL.LU R15, [R1+0x15bc] ;  /* 0x0015bc00010f7983 */ /* 0x000f280000300800 */
[----:B------:R-:W4:Y:S01]  /*52f10*/  LDL.LU R4, [R1+0x14f8] ;  /* 0x0014f80001047983 */ /* 0x000f220000300800 */
[----:B------:R-:W-:Y:S01]  /*52f20*/  BAR.SYNC.DEFER_BLOCKING 0x0 ;  /* 0x0000000000007b1d */ /* 0x000fe20000010000 */
[----:B---3--:R-:W-:-:S05]  /*52f30*/  PRMT R16, R7, 0x5410, R6 ;  /* 0x0000541007107816 */ /* 0x008fca0000000006 */
[----:B------:R-:W3:Y:S01]  /*52f40*/  LDL.LU R6, [R1+0x15d0] ;  /* 0x0015d00001067983 */ /* 0x000ee20000300800 */
[----:B--2---:R-:W-:-:S03]  /*52f50*/  PRMT R17, R29, 0x5410, R5 ;  /* 0x000054101d117816 */ /* 0x004fc60000000005 */
[----:B------:R-:W3:Y:S04]  /*52f60*/  LDL.LU R7, [R1+0x14f4] ;  /* 0x0014f40001077983 */ /* 0x000ee80000300800 */
[----:B------:R-:W2:Y:S04]  /*52f70*/  LDL.LU R20, [R1+0x15cc] ;  /* 0x0015cc0001147983 */ /* 0x000ea80000300800 */
[----:B------:R-:W2:Y:S01]  /*52f80*/  LDL.LU R5, [R1+0x1208] ;  /* 0x0012080001057983 */ /* 0x000ea20000300800 */
[----:B----4-:R-:W-:Y:S02]  /*52f90*/  PRMT R19, R15, 0x5410, R14 ;  /* 0x000054100f137816 */ /* 0x010fe4000000000e */
[----:B------:R-:W-:-:S02]  /*52fa0*/  PRMT R14, R10, 0x5410, R28 ;  /* 0x000054100a0e7816 */ /* 0x000fc4000000001c */
[----:B------:R-:W-:Y:S02]  /*52fb0*/  PRMT R15, R24, 0x5410, R9 ;  /* 0x00005410180f7816 */ /* 0x000fe40000000009 */
[----:B------:R-:W-:Y:S02]  /*52fc0*/  PRMT R18, R13, 0x5410, R12 ;  /* 0x000054100d127816 */ /* 0x000fe4000000000c */
[----:B------:R-:W-:Y:S02]  /*52fd0*/  PRMT R12, R0, 0x5410, R21 ;  /* 0x00005410000c7816 */ /* 0x000fe40000000015 */
[----:B------:R-:W-:Y:S01]  /*52fe0*/  PRMT R13, R23, 0x5410, R2 ;  /* 0x00005410170d7816 */ /* 0x000fe20000000002 */
[----:B---3--:R-:W-:Y:S04]  /*52ff0*/  STL.64 [R1+0x1888], R6 ;  /* 0x0018880601007387 */ /* 0x008fe80000100a00 */
[----:B--2---:R-:W-:Y:S04]  /*53000*/  STL.64 [R1+0x1880], R4 ;  /* 0x0018800401007387 */ /* 0x004fe80000100a00 */
[----:B------:R-:W0:Y:S04]  /*53010*/  LDS.128 R4, [R27] ;  /* 0x000000001b047984 */ /* 0x000e280000000c00 */
[----:B------:R-:W2:Y:S01]  /*53020*/  LDL.LU R29, [R1+0x1294] ;  /* 0x00129400011d7983 */ /* 0x000ea20000300800 */
[----:B0-----:R-:W-:-:S03]  /*53030*/  IMAD.MOV.U32 R9, RZ, RZ, R4 ;  /* 0x000000ffff097224 */ /* 0x001fc600078e0004 */
[----:B------:R-:W-:Y:S01]  /*53040*/  STL.64 [R1+0x78], R6 ;  /* 0x0000780601007387 */ /* 0x000fe20000100a00 */
[----:B------:R-:W-:-:S03]  /*53050*/  IMAD.MOV.U32 R10, RZ, RZ, R5 ;  /* 0x000000ffff0a7224 */ /* 0x000fc600078e0005 */
[----:B------:R-:W0:Y:S01]  /*53060*/  LDS.128 R4, [R27+0x400] ;  /* 0x000400001b047984 */ /* 0x000e220000000c00 */
[----:B------:R-:W-:Y:S06]  /*53070*/  BAR.SYNC.DEFER_BLOCKING 0x0 ;  /* 0x0000000000007b1d */ /* 0x000fec0000010000 */
[----:B------:R-:W3:Y:S04]  /*53080*/  LDL.LU R21, [R1+0x1540] ;  /* 0x0015400001157983 */ /* 0x000ee80000300800 */
[----:B------:R-:W3:Y:S04]  /*53090*/  LDL.LU R0, [R1+0x15fc] ;  /* 0x0015fc0001007983 */ /* 0x000ee80000300800 */
[----:B------:R-:W4:Y:S04]  /*530a0*/  LDL.LU R2, [R1+0x153c] ;  /* 0x00153c0001027983 */ /* 0x000f280000300800 */
[----:B------:R-:W4:Y:S04]  /*530b0*/  LDL.LU R23, [R1+0x15f8] ;  /* 0x0015f80001177983 */ /* 0x000f280000300800 */
[----:B------:R-:W2:Y:S04]  /*530c0*/  LDL.LU R28, [R1+0x1538] ;  /* 0x00153800011c7983 */ /* 0x000ea80000300800 */
[----:B------:R-:W2:Y:S04]  /*530d0*/  LDL.LU R24, [R1+0x15f4] ;  /* 0x0015f40001187983 */ /* 0x000ea80000300800 */
[----:B------:R1:W-:Y:S04]  /*530e0*/  STL.64 [R1+0x1720], R10 ;  /* 0x0017200a01007387 */ /* 0x0003e80000100a00 */
[----:B------:R-:W-:Y:S04]  /*530f0*/  STSM.16.M88.4 [R3], R12 ;  /* 0x0000000c03007844 */ /* 0x000fe80000000200 */
[----:B-1----:R-:W2:Y:S04]  /*53100*/  LDL.LU R10, [R1+0x1504] ;  /* 0x00150400010a7983 */ /* 0x002ea80000300800 */
[----:B------:R-:W2:Y:S04]  /*53110*/  LDL.LU R11, [R1+0x15d4] ;  /* 0x0015d400010b7983 */ /* 0x000ea80000300800 */
[----:B------:R1:W-:Y:S04]  /*53120*/  STL [R1+0x1688], R9 ;  /* 0x0016880901007387 */ /* 0x0003e80000100800 */
[----:B-1----:R-:W2:Y:S04]  /*53130*/  LDL.LU R9, [R1+0x15d8] ;  /* 0x0015d80001097983 */ /* 0x002ea80000300800 */
[----:B0-----:R-:W-:Y:S04]  /*53140*/  STL.64 [R1+0x60], R4 ;  /* 0x0000600401007387 */ /* 0x001fe80000100a00 */
[----:B------:R0:W-:Y:S04]  /*53150*/  STL.64 [R1+0x68], R6 ;  /* 0x0000680601007387 */ /* 0x0001e80000100a00 */
[----:B------:R1:W-:Y:S04]  /*53160*/  STSM.16.M88.4 [R3+0x200], R16 ;  /* 0x0002001003007844 */ /* 0x0003e80000000200 */
[----:B0-----:R-:W2:Y:S04]  /*53170*/  LDL.LU.64 R6, [R1+0x1888] ;  /* 0x0018880001067983 */ /* 0x001ea80000300a00 */
[----:B------:R-:W2:Y:S04]  /*53180*/  LDL.LU.64 R4, [R1+0x1880] ;  /* 0x0018800001047983 */ /* 0x000ea80000300a00 */
[----:B------:R-:W2:Y:S04]  /*53190*/  LDL.LU R12, [R1+0x15e0] ;  /* 0x0015e000010c7983 */ /* 0x000ea80000300800 */
[----:B------:R-:W2:Y:S04]  /*531a0*/  LDL.LU R13, [R1+0x1514] ;  /* 0x00151400010d7983 */ /* 0x000ea80000300800 */
[----:B------:R-:W2:Y:S04]  /*531b0*/  LDL.LU R14, [R1+0x15dc] ;  /* 0x0015dc00010e7983 */ /* 0x000ea80000300800 */
[----:B------:R-:W2:Y:S04]  /*531c0*/  LDL.LU R15, [R1+0x1508] ;  /* 0x00150800010f7983 */ /* 0x000ea80000300800 */
[----:B-1----:R-:W2:Y:S04]  /*531d0*/  LDL.LU R17, [R1+0x1520] ;  /* 0x0015200001117983 */ /* 0x002ea80000300800 */
[----:B------:R-:W2:Y:S04]  /*531e0*/  LDL.LU R18, [R1+0x15e4] ;  /* 0x0015e40001127983 */ /* 0x000ea80000300800 */
[----:B------:R-:W3:Y:S01]  /*531f0*/  LDL.LU R19, [R1+0x1518] ;  /* 0x0015180001137983 */ /* 0x000ee20000300800 */
[----:B------:R-:W-:Y:S01]  /*53200*/  BAR.SYNC.DEFER_BLOCKING 0x0 ;  /* 0x0000000000007b1d */ /* 0x000fe20000010000 */
[----:B--2---:R-:W-:-:S02]  /*53210*/  PRMT R16, R18, 0x5410, R17 ;  /* 0x0000541012107816 */ /* 0x004fc40000000011 */
[----:B------:R-:W-:Y:S02]  /*53220*/  PRMT R18, R14, 0x5410, R13 ;  /* 0x000054100e127816 */ /* 0x000fe4000000000d */
[----:B---3--:R-:W-:Y:S02]  /*53230*/  PRMT R17, R12, 0x5410, R19 ;  /* 0x000054100c117816 */ /* 0x008fe40000000013 */
[----:B------:R-:W-:Y:S02]  /*53240*/  PRMT R12, R9, 0x5410, R15 ;  /* 0x00005410090c7816 */ /* 0x000fe4000000000f */
[----:B------:R-:W-:Y:S02]  /*53250*/  PRMT R14, R6, 0x5410, R4 ;  /* 0x00005410060e7816 */ /* 0x000fe40000000004 */
[----:B------:R-:W-:Y:S02]  /*53260*/  PRMT R15, R20, 0x5410, R7 ;  /* 0x00005410140f7816 */ /* 0x000fe40000000007 */
[----:B------:R-:W-:-:S02]  /*53270*/  PRMT R19, R29, 0x5410, R5 ;  /* 0x000054101d137816 */ /* 0x000fc40000000005 */
[----:B------:R-:W0:Y:S04]  /*53280*/  LDS.128 R4, [R27] ;  /* 0x000000001b047984 */ /* 0x000e280000000c00 */
[----:B0-----:R-:W-:Y:S01]  /*53290*/  STL [R1+0x54], R5 ;  /* 0x0000540501007387 */ /* 0x001fe20000100800 */
[----:B------:R-:W-:-:S03]  /*532a0*/  IMAD.MOV.U32 R29, RZ, RZ, R4 ;  /* 0x000000ffff1d7224 */ /* 0x000fc600078e0004 */
[----:B------:R-:W-:Y:S04]  /*532b0*/  STL.64 [R1+0x58], R6 ;  /* 0x0000580601007387 */ /* 0x000fe80000100a00 */
[----:B------:R-:W0:Y:S01]  /*532c0*/  LDS.128 R4, [R27+0x400] ;  /* 0x000400001b047984 */ /* 0x000e220000000c00 */
[----:B------:R-:W-:Y:S01]  /*532d0*/  PRMT R13, R11, 0x5410, R10 ;  /* 0x000054100b0d7816 */ /* 0x000fe2000000000a */
[----:B------:R-:W-:Y:S06]  /*532e0*/  BAR.SYNC.DEFER_BLOCKING 0x0 ;  /* 0x0000000000007b1d */ /* 0x000fec0000010000 */
[----:B------:R-:W-:Y:S01]  /*532f0*/  STL [R1+0x1668], R29 ;  /* 0x0016681d01007387 */ /* 0x000fe20000100800 */
[----:B------:R-:W-:-:S02]  /*53300*/  PRMT R11, R24, 0x5410, R28 ;  /* 0x00005410180b7816 */ /* 0x000fc4000000001c */
[----:B----4-:R-:W-:Y:S01]  /*53310*/  PRMT R10, R23, 0x5410, R2 ;  /* 0x00005410170a7816 */ /* 0x010fe20000000002 */
[----:B------:R-:W-:Y:S04]  /*53320*/  STSM.16.M88.4 [R3], R12 ;  /* 0x0000000c03007844 */ /* 0x000fe80000000200 */
[----:B0-----:R0:W-:Y:S04]  /*53330*/  STL.64 [R1+0x40], R4 ;  /* 0x0000400401007387 */ /* 0x0011e80000100a00 */
[----:B------:R1:W-:Y:S04]  /*53340*/  STL.64 [R1+0x48], R6 ;  /* 0x0000480601007387 */ /* 0x0003e80000100a00 */
[----:B0-----:R-:W2:Y:S04]  /*53350*/  LDL.LU R4, [R1+0x1878] ;  /* 0x0018780001047983 */ /* 0x001ea80000300800 */
[----:B-1----:R-:W3:Y:S04]  /*53360*/  LDL.LU R6, [R1+0x12a0] ;  /* 0x0012a00001067983 */ /* 0x002ee80000300800 */
[----:B------:R-:W4:Y:S04]  /*53370*/  LDL.LU R12, [R1+0x15f0] ;  /* 0x0015f000010c7983 */ /* 0x000f280000300800 */
[----:B------:R-:W2:Y:S04]  /*53380*/  LDL.LU R13, [R1+0x15ec] ;  /* 0x0015ec00010d7983 */ /* 0x000ea80000300800 */
[----:B------:R-:W2:Y:S04]  /*53390*/  LDL.LU R14, [R1+0x15e8] ;  /* 0x0015e800010e7983 */ /* 0x000ea80000300800 */
[----:B------:R-:W3:Y:S04]  /*533a0*/  LDL.LU R15, [R1+0x120c] ;  /* 0x00120c00010f7983 */ /* 0x000ee80000300800 */
[----:B------:R-:W2:Y:S04]  /*533b0*/  LDL.LU R7, [R1+0x10] ;  /* 0x0000100001077983 */ /* 0x000ea80000300800 */
[----:B------:R-:W2:Y:S04]  /*533c0*/  LDL.LU R28, [R1+0x126c] ;  /* 0x00126c00011c7983 */ /* 0x000ea80000300800 */
[----:B------:R0:W-:Y:S04]  /*533d0*/  STSM.16.M88.4 [R3+0x200], R16 ;  /* 0x0002001003007844 */ /* 0x0001e80000000200 */
[----:B------:R-:W2:Y:S04]  /*533e0*/  LDL.LU R2, [R1+0x1560] ;  /* 0x0015600001027983 */ /* 0x000ea80000300800 */
[----:B0-----:R-:W2:Y:S04]  /*533f0*/  LDL.LU R17, [R1+0x1618] ;  /* 0x0016180001117983 */ /* 0x001ea80000300800 */
[----:B------:R-:W2:Y:S01]  /*53400*/  LDL.LU R23, [R1+0x155c] ;  /* 0x00155c0001177983 */ /* 0x000ea20000300800 */
[----:B------:R-:W-:Y:S01]  /*53410*/  PRMT R9, R0, 0x5410, R21 ;  /* 0x0000541000097816 */ /* 0x000fe20000000015 */
[----:B------:R-:W-:Y:S06]  /*53420*/  BAR.SYNC.DEFER_BLOCKING 0x0 ;  /* 0x0000000000007b1d */ /* 0x000fec0000010000 */
[----:B--2---:R0:W-:Y:S04]  /*53430*/  STL.64 [R1+0x1860], R22 ;  /* 0x0018601601007387 */ /* 0x0041e80000100a00 */
[----:B------:R-:W2:Y:S04]  /*53440*/  LDL.LU R20, [R1+0x1c0] ;  /* 0x0001c00001147983 */ /* 0x000ea80000300800 */
[----:B------:R-:W2:Y:S04]  /*53450*/  LDL.LU R21, [R1+0x1c4] ;  /* 0x0001c40001157983 */ /* 0x000ea80000300800 */
[----:B0-----:R-:W2:Y:S04]  /*53460*/  LDL.LU R22, [R1+0x1c8] ;  /* 0x0001c80001167983 */ /* 0x001ea80000300800 */
[----:B------:R-:W2:Y:S04]  /*53470*/  LDL.LU R23, [R1+0x1cc] ;  /* 0x0001cc0001177983 */ /* 0x000ea80000300800 */
[----:B--2---:R0:W-:Y:S04]  /*53480*/  STL.64 [R1+0x1870], R22 ;  /* 0x0018701601007387 */ /* 0x0041e80000100a00 */
[----:B0-----:R-:W2:Y:S04]  /*53490*/  LDL.LU R22, [R1+0x1530] ;  /* 0x0015300001167983 */ /* 0x001ea80000300800 */
[----:B------:R-:W4:Y:S04]  /*534a0*/  LDL.LU R23, [R1+0x152c] ;  /* 0x00152c0001177983 */ /* 0x000f280000300800 */
[----:B------:R0:W-:Y:S04]  /*534b0*/  STL.64 [R1+0x1868], R20 ;  /* 0x0018681401007387 */ /* 0x0001e80000100a00 */
[----:B0-----:R-:W4:Y:S04]  /*534c0*/  LDL.LU R21, [R1+0x1534] ;  /* 0x0015340001157983 */ /* 0x001f280000300800 */
[----:B------:R-:W4:Y:S04]  /*534d0*/  LDL.LU R16, [R1+0x1614] ;  /* 0x0016140001107983 */ /* 0x000f280000300800 */
[----:B------:R-:W4:Y:S04]  /*534e0*/  LDL.LU R24, [R1+0x1610] ;  /* 0x0016100001187983 */ /* 0x000f280000300800 */
[----:B------:R-:W4:Y:S04]  /*534f0*/  LDL.LU R19, [R1+0x160c] ;  /* 0x00160c0001137983 */ /* 0x000f280000300800 */
[----:B------:R-:W4:Y:S01]  /*53500*/  LDL.LU R18, [R1+0x1608] ;  /* 0x0016080001127983 */ /* 0x000f220000300800 */
[----:B---3--:R-:W-:-:S02]  /*53510*/  PRMT R15, R6, 0x5410, R15 ;  /* 0x00005410060f7816 */ /* 0x008fc4000000000f */
[----:B--2---:R-:W-:Y:S02]  /*53520*/  PRMT R13, R13, 0x5410, R22 ;  /* 0x000054100d0d7816 */ /* 0x004fe40000000016 */
[----:B----4-:R-:W-:Y:S02]  /*53530*/  PRMT R14, R14, 0x5410, R23 ;  /* 0x000054100e0e7816 */ /* 0x010fe40000000017 */
[----:B------:R-:W-:Y:S02]  /*53540*/  PRMT R12, R12, 0x5410, R21 ;  /* 0x000054100c0c7816 */ /* 0x000fe40000000015 */
[----:B------:R-:W0:Y:S04]  /*53550*/  LDS.128 R20, [R27] ;  /* 0x000000001b147984 */ /* 0x000e280000000c00 */
[----:B------:R-:W-:Y:S04]  /*53560*/  STL.64 [R1+0x1858], R18 ;  /* 0x0018581201007387 */ /* 0x000fe80000100a00 */
[----:B------:R1:W-:Y:S04]  /*53570*/  STL.64 [R1+0x1850], R16 ;  /* 0x0018501001007387 */ /* 0x0003e80000100a00 */
[----:B-1----:R-:W2:Y:S04]  /*53580*/  LDL.LU R16, [R1+0x1d0] ;  /* 0x0001d00001107983 */ /* 0x002ea80000300800 */
[----:B------:R-:W2:Y:S04]  /*53590*/  LDL.LU R17, [R1+0x1d4] ;  /* 0x0001d40001117983 */ /* 0x000ea80000300800 */
[----:B------:R-:W2:Y:S04]  /*535a0*/  LDL.LU R18, [R1+0x1d8] ;  /* 0x0001d80001127983 */ /* 0x000ea80000300800 */
[----:B------:R-:W3:Y:S04]  /*535b0*/  LDL.LU R29, [R1+0x1604] ;  /* 0x00160400011d7983 */ /* 0x000ee80000300800 */
[----:B------:R-:W4:Y:S04]  /*535c0*/  LDL.LU R5, [R1+0x1600] ;  /* 0x0016000001057983 */ /* 0x000f280000300800 */
[----:B------:R-:W2:Y:S04]  /*535d0*/  LDL.LU R0, [R1+0x127c] ;  /* 0x00127c0001007983 */ /* 0x000ea80000300800 */
[----:B0-----:R-:W-:Y:S04]  /*535e0*/  STL.64 [R1+0x30], R20 ;  /* 0x0000301401007387 */ /* 0x001fe80000100a00 */
[----:B------:R-:W-:Y:S04]  /*535f0*/  STL.64 [R1+0x38], R22 ;  /* 0x0000381601007387 */ /* 0x000fe80000100a00 */
[----:B------:R-:W0:Y:S01]  /*53600*/  LDS.128 R20, [R27+0x400] ;  /* 0x000400001b147984 */ /* 0x000e220000000c00 */
[----:B------:R-:W-:Y:S06]  /*53610*/  BAR.SYNC.DEFER_BLOCKING 0x0 ;  /* 0x0000000000007b1d */ /* 0x000fec0000010000 */
[----:B------:R1:W-:Y:S04]  /*53620*/  STSM.16.M88.4 [R3], R12 ;  /* 0x0000000c03007844 */ /* 0x0003e80000000200 */
[----:B------:R0:W-:Y:S04]  /*53630*/  STSM.16.M88.4 [R3+0x200], R8 ;  /* 0x0002000803007844 */ /* 0x0001e80000000200 */
[----:B0-----:R-:W-:Y:S04]  /*53640*/  STL.64 [R1+0x20], R20 ;  /* 0x0000201401007387 */ /* 0x001fe80000100a00 */
[----:B------:R-:W-:Y:S01]  /*53650*/  STL.64 [R1+0x28], R22 ;  /* 0x0000281601007387 */ /* 0x000fe20000100a00 */
[----:B------:R-:W-:Y:S06]  /*53660*/  BAR.SYNC.DEFER_BLOCKING 0x0 ;  /* 0x0000000000007b1d */ /* 0x000fec0000010000 */
[----:B-1----:R-:W2:Y:S04]  /*53670*/  LDL.LU R12, [R1+0x1550] ;  /* 0x00155000010c7983 */ /* 0x002ea80000300800 */
[----:B------:R-:W2:Y:S04]  /*53680*/  LDL.LU R13, [R1+0x154c] ;  /* 0x00154c00010d7983 */ /* 0x000ea80000300800 */
[----:B------:R-:W3:Y:S04]  /*53690*/  LDL.LU R14, [R1+0x1548] ;  /* 0x00154800010e7983 */ /* 0x000ee80000300800 */
[----:B------:R-:W4:Y:S04]  /*536a0*/  LDL.LU R15, [R1+0x1544] ;  /* 0x00154400010f7983 */ /* 0x000f280000300800 */
[----:B------:R-:W0:Y:S04]  /*536b0*/  LDS.128 R20, [R27] ;  /* 0x000000001b147984 */ /* 0x000e280000000c00 */
[----:B------:R-:W2:Y:S04]  /*536c0*/  LDL.LU.64 R8, [R1+0x11d0] ;  /* 0x0011d00001087983 */ /* 0x000ea80000300a00 */
[----:B0-----:R-:W-:Y:S04]  /*536d0*/  STL.64 [R1+0x10], R20 ;  /* 0x0000101401007387 */ /* 0x001fe80000100a00 */
[----:B------:R-:W-:Y:S04]  /*536e0*/  STL.64 [R1+0x18], R22 ;  /* 0x0000181601007387 */ /* 0x000fe80000100a00 */
[----:B------:R-:W0:Y:S01]  /*536f0*/  LDS.128 R20, [R27+0x400] ;  /* 0x000400001b147984 */ /* 0x000e220000000c00 */
[----:B------:R-:W-:-:S03]  /*53700*/  PRMT R19, R28, 0x5410, R7 ;  /* 0x000054101c137816 */ /* 0x000fc60000000007 */
[----:B0-----:R-:W-:Y:S01]  /*53710*/  STL.64 [R1], R20 ;  /* 0x0000001401007387 */ /* 0x001fe20000100a00 */
[----:B------:R-:W-:-:S03]  /*53720*/  IMAD.MOV.U32 R28, RZ, RZ, R23 ;  /* 0x000000ffff1c7224 */ /* 0x000fc600078e0017 */
[----:B------:R0:W-:Y:S04]  /*53730*/  STL [R1+0x8], R22 ;  /* 0x0000081601007387 */ /* 0x0001e80000100800 */
[----:B0-----:R-:W2:Y:S04]  /*53740*/  LDL.LU.64 R22, [R1+0x1870] ;  /* 0x0018700001167983 */ /* 0x001ea80000300a00 */
[----:B------:R-:W2:Y:S01]  /*53750*/  LDL.LU.64 R20, [R1+0x1868] ;  /* 0x0018680001147983 */ /* 0x000ea20000300a00 */
[----:B------:R-:W-:Y:S06]  /*53760*/  BAR.SYNC.DEFER_BLOCKING 0x0 ;  /* 0x0000000000007b1d */ /* 0x000fec0000010000 */
[----:B------:R-:W3:Y:S04]  /*53770*/  LDL.LU.64 R10, [R1+0x11c8] ;  /* 0x0011c800010a7983 */ /* 0x000ee80000300a00 */
[----:B------:R-:W3:Y:S04]  /*53780*/  LDL.LU.64 R6, [R1+0x11c0] ;  /* 0x0011c00001067983 */ /* 0x000ee80000300a00 */
[----:B------:R0:W-:Y:S04]  /*53790*/  STL [R1+0x1630], R28 ;  /* 0x0016301c01007387 */ /* 0x0001e80000100800 */
[----:B0-----:R-:W3:Y:S04]  /*537a0*/  LDL.LU R28, [R1+0x1558] ;  /* 0x00155800011c7983 */ /* 0x001ee80000300800 */
[----:B--2---:R0:W-:Y:S04]  /*537b0*/  STSM.16.M88.4 [R3], R20 ;  /* 0x0000001403007844 */ /* 0x0041e80000000200 */
[----:B------:R1:W-:Y:S04]  /*537c0*/  STSM.16.M88.4 [R3+0x200], R16 ;  /* 0x0002001003007844 */ /* 0x0003e80000000200 */
[----:B0-----:R-:W2:Y:S04]  /*537d0*/  LDL.LU.64 R22, [R1+0x1860] ;  /* 0x0018600001167983 */ /* 0x001ea80000300a00 */
[----:B------:R-:W2:Y:S04]  /*537e0*/  LDL.LU.64 R20, [R1+0x11b8] ;  /* 0x0011b80001147983 */ /* 0x000ea80000300a00 */
[----:B-1----:R-:W2:Y:S04]  /*537f0*/  LDL.LU.64 R18, [R1+0x1858] ;  /* 0x0018580001127983 */ /* 0x002ea80000300a00 */
[----:B------:R-:W2:Y:S01]  /*53800*/  LDL.LU.64 R16, [R1+0x1850] ;  /* 0x0018500001107983 */ /* 0x000ea20000300a00 */
[----:B---3--:R-:W-:-:S02]  /*53810*/  PRMT R29, R29, 0x5410, R14 ;  /* 0x000054101d1d7816 */ /* 0x008fc4000000000e */
[----:B------:R-:W-:Y:S02]  /*53820*/  PRMT R24, R24, 0x5410, R28 ;  /* 0x0000541018187816 */ /* 0x000fe4000000001c */
[----:B----4-:R-:W-:Y:S01]  /*53830*/  PRMT R28, R5, 0x5410, R15 ;  /* 0x00005410051c7816 */ /* 0x010fe2000000000f */
[----:B------:R-:W-:Y:S01]  /*53840*/  BAR.SYNC.DEFER_BLOCKING 0x0 ;  /* 0x0000000000007b1d */ /* 0x000fe20000010000 */
[----:B--2---:R-:W-:-:S05]  /*53850*/  PRMT R17, R17, 0x5410, R2 ;  /* 0x0000541011117816 */ /* 0x004fca0000000002 */
[----:B------:R-:W2:Y:S01]  /*53860*/  LDL.LU R2, [R1+0x184c] ;  /* 0x00184c0001027983 */ /* 0x000ea20000300800 */
[----:B------:R-:W-:-:S03]  /*53870*/  PRMT R16, R16, 0x5410, R23 ;  /* 0x0000541010107816 */ /* 0x000fc60000000017 */
[----:B------:R-:W3:Y:S01]  /*53880*/  LDL.LU R23, [R1+0x1848] ;  /* 0x0018480001177983 */ /* 0x000ee20000300800 */
[----:B------:R-:W-:Y:S02]  /*53890*/  PRMT R19, R19, 0x5410, R12 ;  /* 0x0000541013137816 */ /* 0x000fe4000000000c */
[----:B------:R-:W-:Y:S02]  /*538a0*/  PRMT R18, R18, 0x5410, R13 ;  /* 0x0000541012127816 */ /* 0x000fe4000000000d */
[----:B------:R-:W0:Y:S01]  /*538b0*/  LDS.128 R12, [R27] ;  /* 0x000000001b0c7984 */ /* 0x000e220000000c00 */
[----:B---3--:R-:W-:-:S03]  /*538c0*/  PRMT R5, R0, 0x5410, R23 ;  /* 0x0000541000057816 */ /* 0x008fc60000000017 */
[----:B------:R-:W3:Y:S04]  /*538d0*/  LDL.LU R23, [R1+0x1844] ;  /* 0x0018440001177983 */ /* 0x000ee80000300800 */
[----:B0-----:R0:W-:Y:S04]  /*538e0*/  STL [R1+0x1634], R13 ;  /* 0x0016340d01007387 */ /* 0x0011e80000100800 */
[----:B------:R1:W-:Y:S04]  /*538f0*/  STL [R1+0x1638], R12 ;  /* 0x0016380c01007387 */ /* 0x0003e80000100800 */
[----:B------:R4:W-:Y:S01]  /*53900*/  STL.64 [R1+0x1628], R14 ;  /* 0x0016280e01007387 */ /* 0x0009e20000100a00 */
[----:B0-----:R-:W-:-:S02]  /*53910*/  IMAD.MOV.U32 R13, RZ, RZ, R18 ;  /* 0x000000ffff0d7224 */ /* 0x001fc400078e0012 */
[----:B-1----:R-:W-:Y:S02]  /*53920*/  IMAD.MOV.U32 R12, RZ, RZ, R19 ;  /* 0x000000ffff0c7224 */ /* 0x002fe400078e0013 */
[----:B----4-:R-:W-:Y:S02]  /*53930*/  IMAD.MOV.U32 R14, RZ, RZ, R17 ;  /* 0x000000ffff0e7224 */ /* 0x010fe400078e0011 */
[----:B------:R-:W-:Y:S02]  /*53940*/  IMAD.MOV.U32 R15, RZ, RZ, R16 ;  /* 0x000000ffff0f7224 */ /* 0x000fe400078e0010 */
[----:B------:R-:W0:Y:S04]  /*53950*/  LDS.128 R16, [R27+0x400] ;  /* 0x000400001b107984 */ /* 0x000e280000000c00 */
[----:B------:R-:W-:Y:S01]  /*53960*/  STL.64 [R1+0x1808], R26 ;  /* 0x0018081a01007387 */ /* 0x000fe20000100a00 */
[----:B--2---:R-:W-:Y:S01]  /*53970*/  PRMT R0, R2, 0x7770, RZ ;  /* 0x0000777002007816 */ /* 0x004fe200000000ff */
[----:B------:R-:W-:Y:S06]  /*53980*/  BAR.SYNC.DEFER_BLOCKING 0x0 ;  /* 0x0000000000007b1d */ /* 0x000fec0000010000 */
[----:B0-----:R0:W-:Y:S04]  /*53990*/  STL.64 [R1+0x1648], R16 ;  /* 0x0016481001007387 */ /* 0x0011e80000100a00 */
[----:B------:R1:W-:Y:S01]  /*539a0*/  STL.64 [R1+0x1640], R18 ;  /* 0x0016401201007387 */ /* 0x0003e20000100a00 */
[----:B0-----:R-:W-:-:S02]  /*539b0*/  IMAD.MOV.U32 R16, RZ, RZ, R24 ;  /* 0x000000ffff107224 */ /* 0x001fc400078e0018 */
[----:B------:R-:W-:Y:S01]  /*539c0*/  IMAD.MOV.U32 R17, RZ, RZ, R29 ;  /* 0x000000ffff117224 */ /* 0x000fe200078e001d */
[----:B------:R-:W2:Y:S01]  /*539d0*/  LDL.LU R24, [R1+0x1840] ;  /* 0x0018400001187983 */ /* 0x000ea20000300800 */
[----:B-1----:R-:W-:Y:S02]  /*539e0*/  IMAD.MOV.U32 R18, RZ, RZ, R28 ;  /* 0x000000ffff127224 */ /* 0x002fe400078e001c */
[----:B------:R-:W-:-:S05]  /*539f0*/  IMAD.MOV.U32 R19, RZ, RZ, R5 ;  /* 0x000000ffff137224 */ /* 0x000fca00078e0005 */
[----:B------:R-:W-:Y:S04]  /*53a00*/  STSM.16.M88.4 [R3], R16 ;  /* 0x0000001003007844 */ /* 0x000fe80000000200 */
[----:B------:R0:W-:Y:S01]  /*53a10*/  STSM.16.M88.4 [R3+0x200], R12 ;  /* 0x0002000c03007844 */ /* 0x0001e20000000200 */
[----:B------:R-:W-:Y:S01]  /*53a20*/  BAR.SYNC.DEFER_BLOCKING 0x0 ;  /* 0x0000000000007b1d */ /* 0x000fe20000010000 */
[----:B0-----:R-:W-:-:S05]  /*53a30*/  PRMT R3, R2, 0x7771, RZ ;  /* 0x0000777102037816 */ /* 0x001fca00000000ff */
[----:B------:R-:W-:Y:S04]  /*53a40*/  @P2 STG.E.U8 desc[UR38][R8.64], R0 ;  /* 0x0000000008002986 */ /* 0x000fe8000c101126 */
[----:B------:R0:W-:Y:S02]  /*53a50*/  @P1 STG.E.U8 desc[UR38][R10.64], R3 ;  /* 0x000000030a001986 */ /* 0x0001e4000c101126 */
[----:B0-----:R-:W-:-:S05]  /*53a60*/  PRMT R3, R2, 0x7772, RZ ;  /* 0x0000777202037816 */ /* 0x001fca00000000ff */
[----:B------:R0:W-:Y:S02]  /*53a70*/  @P0 STG.E.U8 desc[UR38][R6.64], R3 ;  /* 0x0000000306000986 */ /* 0x0001e4000c101126 */
[----:B0-----:R-:W-:Y:S02]  /*53a80*/  PRMT R3, R2, 0x7773, RZ ;  /* 0x0000777302037816 */ /* 0x001fe400000000ff */
[----:B------:R-:W4:Y:S04]  /*53a90*/  LDL.LU R2, [R1+0x183c] ;  /* 0x00183c0001027983 */ /* 0x000f280000300800 */
[----:B------:R0:W-:Y:S04]  /*53aa0*/  @P5 STG.E.U8 desc[UR38][R20.64], R3 ;  /* 0x0000000314005986 */ /* 0x0001e8000c101126 */
[----:B0-----:R-:W3:Y:S04]  /*53ab0*/  LDL.LU.64 R20, [R1+0x11d8] ;  /* 0x0011d80001147983 */ /* 0x001ee80000300a00 */
[----:B------:R-:W3:Y:S04]  /*53ac0*/  LDL.LU.64 R12, [R1+0x11b0] ;  /* 0x0011b000010c7983 */ /* 0x000ee80000300a00 */
[----:B------:R-:W3:Y:S04]  /*53ad0*/  LDL.LU.64 R28, [R1+0x11a8] ;  /* 0x0011a800011c7983 */ /* 0x000ee80000300a00 */
[----:B------:R-:W3:Y:S04]  /*53ae0*/  LDL.LU R5, [R1+0x1b4] ;  /* 0x0001b40001057983 */ /* 0x000ee80000300800 */
[----:B------:R-:W3:Y:S04]  /*53af0*/  LDL.LU.64 R8, [R1+0x11a0] ;  /* 0x0011a00001087983 */ /* 0x000ee80000300a00 */
[----:B------:R-:W3:Y:S04]  /*53b00*/  LDL.LU.64 R10, [R1+0x1198] ;  /* 0x00119800010a7983 */ /* 0x000ee80000300a00 */
[----:B------:R-:W3:Y:S04]  /*53b10*/  LDL.LU.64 R6, [R1+0x1190] ;  /* 0x0011900001067983 */ /* 0x000ee80000300a00 */
[----:B------:R-:W3:Y:S01]  /*53b20*/  LDL.LU R0, [R1+0x1b8] ;  /* 0x0001b80001007983 */ /* 0x000ee20000300800 */
[----:B--2---:R-:W-:-:S02]  /*53b30*/  LOP3.LUT P4, RZ, R24, 0x40000000, RZ, 0xc0, !PT ;  /* 0x4000000018ff7812 */ /* 0x004fc4000788c0ff */
[----:B----4-:R-:W-:-:S11]  /*53b40*/  LOP3.LUT R2, R2, 0xffffffbf, RZ, 0xc0, !PT ;  /* 0xffffffbf02027812 */ /* 0x010fd600078ec0ff */
[----:B------:R-:W-:Y:S02]  /*53b50*/  @P4 LOP3.LUT R2, R2, 0x40, RZ, 0xfc, !PT ;  /* 0x0000004002024812 */ /* 0x000fe400078efcff */
[----:B---3--:R-:W-:Y:S02]  /*53b60*/  LOP3.LUT P4, RZ, R23, 0x1, RZ, 0xc0, !PT ;  /* 0x0000000117ff7812 */ /* 0x008fe4000788c0ff */
[----:B------:R-:W-:-:S11]  /*53b70*/  LOP3.LUT R2, R2, 0xffffff7f, RZ, 0xc0, !PT ;  /* 0xffffff7f02027812 */ /* 0x000fd600078ec0ff */
[----:B------:R-:W-:Y:S02]  /*53b80*/  @P4 LOP3.LUT R2, R2, 0x80, RZ, 0xfc, !PT ;  /* 0x0000008002024812 */ /* 0x000fe400078efcff */
[----:B------:R-:W-:Y:S02]  /*53b90*/  LOP3.LUT P4, RZ, R23, 0x8, RZ, 0xc0, !PT ;  /* 0x0000000817ff7812 */ /* 0x000fe4000788c0ff */
        /* <DEDUP_REMOVED lines=11> */
[C---:B------:R-:W-:Y:S02]  /*53c50*/  LOP3.LUT P4, RZ, R23.reuse, 0x800, RZ, 0xc0, !PT ;  /* 0x0000080017ff7812 */ /* 0x040fe4000788c0ff */
[----:B------:R-:W-:Y:S02]  /*53c60*/  LOP3.LUT R2, R2, 0xffffefff, RZ, 0xc0, !PT ;  /* 0xffffefff02027812 */ /* 0x000fe400078ec0ff */
[----:B------:R-:W-:-:S09]  /*53c70*/  LOP3.LUT P2, RZ, R23, 0x400000, RZ, 0xc0, !PT ;  /* 0x0040000017ff7812 */ /* 0x000fd2000784c0ff */
[----:B------:R-:W-:Y:S02]  /*53c80*/  @P4 LOP3.LUT R2, R2, 0x1000, RZ, 0xfc, !PT ;  /* 0x0000100002024812 */ /* 0x000fe400078efcff */
[----:B------:R-:W-:Y:S02]  /*53c90*/  LOP3.LUT P4, RZ, R23, 0x2000, RZ, 0xc0, !PT ;  /* 0x0000200017ff7812 */ /* 0x000fe4000788c0ff */
[----:B------:R-:W-:Y:S02]  /*53ca0*/  PRMT R3, R5, 0x7770, RZ ;  /* 0x0000777005037816 */ /* 0x000fe400000000ff */
[----:B------:R-:W-:Y:S01]  /*53cb0*/  LOP3.LUT R2, R2, 0xffffdfff, RZ, 0xc0, !PT ;  /* 0xffffdfff02027812 */ /* 0x000fe200078ec0ff */
[----:B------:R-:W-:Y:S01]  /*53cc0*/  STL.64 [R1+0x17b8], R22 ;  /* 0x0017b81601007387 */ /* 0x000fe20000100a00 */
[C---:B------:R-:W-:Y:S02]  /*53cd0*/  LOP3.LUT P1, RZ, R23.reuse, 0x200000, RZ, 0xc0, !PT ;  /* 0x0020000017ff7812 */ /* 0x040fe4000782c0ff */
[C---:B------:R-:W-:Y:S01]  /*53ce0*/  LOP3.LUT P0, RZ, R23.reuse, 0x80000, RZ, 0xc0, !PT ;  /* 0x0008000017ff7812 */ /* 0x040fe2000780c0ff */
[----:B------:R0:W-:Y:S01]  /*53cf0*/  @P2 STG.E.U8 desc[UR38][R20.64], R3 ;  /* 0x0000000314002986 */ /* 0x0001e2000c101126 */
[----:B------:R-:W-:-:S03]  /*53d00*/  LOP3.LUT P5, RZ, R23, 0x10000, RZ, 0xc0, !PT ;  /* 0x0001000017ff7812 */ /* 0x000fc600078ac0ff */
[----:B------:R-:W-:Y:S02]  /*53d10*/  @P4 LOP3.LUT R2, R2, 0x2000, RZ, 0xfc, !PT ;  /* 0x0000200002024812 */ /* 0x000fe400078efcff */
[----:B------:R-:W-:Y:S01]  /*53d20*/  LOP3.LUT P4, RZ, R23, 0x4000, RZ, 0xc0, !PT ;  /* 0x0000400017ff7812 */ /* 0x000fe2000788c0ff */
[----:B0-----:R-:W2:Y:S04]  /*53d30*/  LDL.LU.64 R20, [R1+0x1188] ;  /* 0x0011880001147983 */ /* 0x001ea80000300a00 */
[----:B------:R-:W3:Y:S01]  /*53d40*/  LDL.LU.64 R22, [R1+0x1178] ;  /* 0x0011780001167983 */ /* 0x000ee20000300a00 */
[----:B------:R-:W-:-:S05]  /*53d50*/  PRMT R3, R5, 0x7771, RZ ;  /* 0x0000777105037816 */ /* 0x000fca00000000ff */
[----:B------:R0:W-:Y:S02]  /*53d60*/  @P1 STG.E.U8 desc[UR38][R12.64], R3 ;  /* 0x000000030c001986 */ /* 0x0001e4000c101126 */
[----:B0-----:R-:W-:-:S05]  /*53d70*/  PRMT R3, R5, 0x7772, RZ ;  /* 0x0000777205037816 */ /* 0x001fca00000000ff */
[----:B------:R0:W-:Y:S02]  /*53d80*/  @P0 STG.E.U8 desc[UR38][R28.64], R3 ;  /* 0x000000031c000986 */ /* 0x0001e4000c101126 */
[----:B0-----:R-:W-:-:S05]  /*53d90*/  PRMT R3, R5, 0x7773, RZ ;  /* 0x0000777305037816 */ /* 0x001fca00000000ff */
[----:B------:R-:W-:Y:S04]  /*53da0*/  @P5 STG.E.U8 desc[UR38][R8.64], R3 ;  /* 0x0000000308005986 */ /* 0x000fe8000c101126 */
[----:B---3--:R0:W-:Y:S04]  /*53db0*/  STL.64 [R1+0x1830], R22 ;  /* 0x0018301601007387 */ /* 0x0081e80000100a00 */
[----:B0-----:R-:W3:Y:S01]  /*53dc0*/  LDL.LU.64 R22, [R1+0x1180] ;  /* 0x0011800001167983 */ /* 0x001ee20000300a00 */
[----:B------:R-:W-:-:S03]  /*53dd0*/  PRMT R3, R0, 0x7770, RZ ;  /* 0x0000777000037816 */ /* 0x000fc600000000ff */
[----:B------:R-:W4:Y:S04]  /*53de0*/  LDL.LU.64 R18, [R1+0x1170] ;  /* 0x0011700001127983 */ /* 0x000f280000300a00 */
[----:B------:R0:W-:Y:S01]  /*53df0*/  @P4 STG.E.U8 desc[UR38][R10.64], R3 ;  /* 0x000000030a004986 */ /* 0x0001e2000c101126 */
[----:B------:R-:W-:-:S03]  /*53e00*/  LOP3.LUT P4, RZ, R2, 0x2000, RZ, 0xc0, !PT ;  /* 0x0000200002ff7812 */ /* 0x000fc6000788c0ff */
[----:B------:R-:W4:Y:S04]  /*53e10*/  LDL.LU.64 R16, [R1+0x1168] ;  /* 0x0011680001107983 */ /* 0x000f280000300a00 */
[----:B------:R-:W4:Y:S01]  /*53e20*/  LDL.LU.64 R26, [R1+0x1160] ;  /* 0x00116000011a7983 */ /* 0x000f220000300a00 */
[----:B0-----:R-:W-:-:S03]  /*53e30*/  PRMT R3, R0, 0x7771, RZ ;  /* 0x0000777100037816 */ /* 0x001fc600000000ff */
[----:B------:R-:W4:Y:S04]  /*53e40*/  LDL.LU.64 R14, [R1+0x1158] ;  /* 0x00115800010e7983 */ /* 0x000f280000300a00 */
[----:B------:R0:W-:Y:S01]  /*53e50*/  @P4 STG.E.U8 desc[UR38][R6.64], R3 ;  /* 0x0000000306004986 */ /* 0x0001e2000c101126 */
[----:B------:R-:W-:-:S03]  /*53e60*/  LOP3.LUT P4, RZ, R2, 0x1000, RZ, 0xc0, !PT ;  /* 0x0000100002ff7812 */ /* 0x000fc6000788c0ff */
[----:B------:R-:W4:Y:S04]  /*53e70*/  LDL.LU.64 R12, [R1+0x1150] ;  /* 0x00115000010c7983 */ /* 0x000f280000300a00 */
[----:B------:R-:W4:Y:S01]  /*53e80*/  LDL.LU.64 R28, [R1+0x1148] ;  /* 0x00114800011c7983 */ /* 0x000f220000300a00 */
[----:B0-----:R-:W-:-:S03]  /*53e90*/  PRMT R3, R0, 0x7772, RZ ;  /* 0x0000777200037816 */ /* 0x001fc600000000ff */
[----:B------:R-:W4:Y:S04]  /*53ea0*/  LDL.LU.64 R8, [R1+0x1140] ;  /* 0x0011400001087983 */ /* 0x000f280000300a00 */
[----:B--2---:R0:W-:Y:S01]  /*53eb0*/  @P4 STG.E.U8 desc[UR38][R20.64], R3 ;  /* 0x0000000314004986 */ /* 0x0041e2000c101126 */
[----:B------:R-:W-:-:S03]  /*53ec0*/  LOP3.LUT P4, RZ, R2, 0x800, RZ, 0xc0, !PT ;  /* 0x0000080002ff7812 */ /* 0x000fc6000788c0ff */
[----:B------:R-:W2:Y:S04]  /*53ed0*/  LDL.LU R5, [R1+0x1a4] ;  /* 0x0001a40001057983 */ /* 0x000ea80000300800 */
[----:B------:R-:W2:Y:S01]  /*53ee0*/  LDL.LU.64 R10, [R1+0x1138] ;  /* 0x00113800010a7983 */ /* 0x000ea20000300a00 */
[----:B0-----:R-:W-:-:S03]  /*53ef0*/  PRMT R3, R0, 0x7773, RZ ;  /* 0x0000777300037816 */ /* 0x001fc600000000ff */
[----:B------:R-:W2:Y:S04]  /*53f00*/  LDL.LU.64 R6, [R1+0x1130] ;  /* 0x0011300001067983 */ /* 0x000ea80000300a00 */
[----:B------:R-:W2:Y:S04]  /*53f10*/  LDL.LU.64 R20, [R1+0x1128] ;  /* 0x0011280001147983 */ /* 0x000ea80000300a00 */
[----:B------:R-:W2:Y:S04]  /*53f20*/  LDL.LU R0, [R1+0x1838] ;  /* 0x0018380001007983 */ /* 0x000ea80000300800 */
[----:B---3--:R0:W-:Y:S04]  /*53f30*/  @P4 STG.E.U8 desc[UR38][R22.64], R3 ;  /* 0x0000000316004986 */ /* 0x0081e8000c101126 */
[----:B0-----:R-:W3:Y:S01]  /*53f40*/  LDL.LU.64 R22, [R1+0x1830] ;  /* 0x0018300001167983 */ /* 0x001ee20000300a00 */
[----:B------:R-:W-:-:S02]  /*53f50*/  LOP3.LUT P4, RZ, R2, 0x400, RZ, 0xc0, !PT ;  /* 0x0000040002ff7812 */ /* 0x000fc4000788c0ff */
[----:B------:R-:W-:Y:S02]  /*53f60*/  PRMT R3, R25, 0x7770, RZ ;  /* 0x0000777019037816 */ /* 0x000fe400000000ff */
[C---:B------:R-:W-:Y:S02]  /*53f70*/  LOP3.LUT P3, RZ, R24.reuse, 0x20000000, RZ, 0xc0, !PT ;  /* 0x2000000018ff7812 */ /* 0x040fe4000786c0ff */
[C---:B------:R-:W-:Y:S02]  /*53f80*/  LOP3.LUT P6, RZ, R24.reuse, 0x8000000, RZ, 0xc0, !PT ;  /* 0x0800000018ff7812 */ /* 0x040fe400078cc0ff */
[C---:B------:R-:W-:Y:S02]  /*53f90*/  LOP3.LUT P2, RZ, R24.reuse, 0x1000000, RZ, 0xc0, !PT ;  /* 0x0100000018ff7812 */ /* 0x040fe4000784c0ff */
[C---:B------:R-:W-:Y:S02]  /*53fa0*/  LOP3.LUT P1, RZ, R24.reuse, 0x400000, RZ, 0xc0, !PT ;  /* 0x0040000018ff7812 */ /* 0x040fe4000782c0ff */
[----:B------:R-:W-:-:S02]  /*53fb0*/  LOP3.LUT P0, RZ, R24, 0x200000, RZ, 0xc0, !PT ;  /* 0x0020000018ff7812 */ /* 0x000fc4000780c0ff */
[----:B------:R-:W-:Y:S01]  /*53fc0*/  LOP3.LUT P5, RZ, R24, 0x80000, RZ, 0xc0, !PT ;  /* 0x0008000018ff7812 */ /* 0x000fe200078ac0ff */
[----:B---3--:R0:W-:Y:S01]  /*53fd0*/  @P4 STG.E.U8 desc[UR38][R22.64], R3 ;  /* 0x0000000316004986 */ /* 0x0081e2000c101126 */
[----:B------:R-:W-:Y:S02]  /*53fe0*/  LOP3.LUT P4, RZ, R2, 0x200, RZ, 0xc0, !PT ;  /* 0x0000020002ff7812 */ /* 0x000fe4000788c0ff */
[----:B0-----:R-:W-:-:S11]  /*53ff0*/  PRMT R3, R25, 0x7771, RZ ;  /* 0x0000777119037816 */ /* 0x001fd600000000ff */
[----:B----4-:R0:W-:Y:S01]  /*54000*/  @P4 STG.E.U8 desc[UR38][R18.64], R3 ;  /* 0x0000000312004986 */ /* 0x0101e2000c101126 */
[----:B------:R-:W-:Y:S02]  /*54010*/  LOP3.LUT P4, RZ, R2, 0x100, RZ, 0xc0, !PT ;  /* 0x0000010002ff7812 */ /* 0x000fe4000788c0ff */
[----:B0-----:R-:W-:-:S11]  /*54020*/  PRMT R3, R25, 0x7772, RZ ;  /* 0x0000777219037816 */ /* 0x001fd600000000ff */
[----:B------:R0:W-:Y:S01]  /*54030*/  @P4 STG.E.U8 desc[UR38][R16.64], R3 ;  /* 0x0000000310004986 */ /* 0x0001e2000c101126 */
[C---:B------:R-:W-:Y:S02]  /*54040*/  LOP3.LUT P4, RZ, R2.reuse, 0x80, RZ, 0xc0, !PT ;  /* 0x0000008002ff7812 */ /* 0x040fe4000788c0ff */
[----:B0-----:R-:W-:Y:S02]  /*54050*/  PRMT R3, R25, 0x7773, RZ ;  /* 0x0000777319037816 */ /* 0x001fe400000000ff */
[----:B------:R-:W3:Y:S09]  /*54060*/  LDL.LU R25, [R1+0x182c] ;  /* 0x00182c0001197983 */ /* 0x000ef20000300800 */
[----:B------:R2:W-:Y:S01]  /*54070*/  @P4 STG.E.U8 desc[UR38][R26.64], R3 ;  /* 0x000000031a004986 */ /* 0x0005e2000c101126 */
[----:B------:R-:W-:-:S02]  /*54080*/  LOP3.LUT P4, RZ, R2, 0x40, RZ, 0xc0, !PT ;  /* 0x0000004002ff7812 */ /* 0x000fc4000788c0ff */
[----:B--2---:R-:W-:-:S11]  /*54090*/  PRMT R3, R0, 0x7770, RZ ;  /* 0x0000777000037816 */ /* 0x004fd600000000ff */
[----:B------:R0:W-:Y:S02]  /*540a0*/  @P4 STG.E.U8 desc[UR38][R14.64], R3 ;  /* 0x000000030e004986 */ /* 0x0001e4000c101126 */
[----:B0-----:R-:W-:-:S05]  /*540b0*/  PRMT R3, R0, 0x7771, RZ ;  /* 0x0000777100037816 */ /* 0x001fca00000000ff */
[----:B------:R0:W-:Y:S02]  /*540c0*/  @P3 STG.E.U8 desc[UR38][R12.64], R3 ;  /* 0x000000030c003986 */ /* 0x0001e4000c101126 */
[----:B0-----:R-:W-:-:S05]  /*540d0*/  PRMT R3, R0, 0x7772, RZ ;  /* 0x0000777200037816 */ /* 0x001fca00000000ff */
[----:B------:R0:W-:Y:S02]  /*540e0*/  @P6 STG.E.U8 desc[UR38][R28.64], R3 ;  /* 0x000000031c006986 */ /* 0x0001e4000c101126 */
[----:B0-----:R-:W-:Y:S02]  /*540f0*/  PRMT R3, R0, 0x7773, RZ ;  /* 0x0000777300037816 */ /* 0x001fe400000000ff */
[----:B------:R-:W2:Y:S04]  /*54100*/  LDL.LU R0, [R1+0x1828] ;  /* 0x0018280001007983 */ /* 0x000ea80000300800 */
[----:B------:R0:W-:Y:S02]  /*54110*/  @P2 STG.E.U8 desc[UR38][R8.64], R3 ;  /* 0x0000000308002986 */ /* 0x0001e4000c101126 */
[----:B0-----:R-:W-:-:S05]  /*54120*/  PRMT R3, R5, 0x7770, RZ ;  /* 0x0000777005037816 */ /* 0x001fca00000000ff */
[----:B------:R0:W-:Y:S02]  /*54130*/  @P1 STG.E.U8 desc[UR38][R10.64], R3 ;  /* 0x000000030a001986 */ /* 0x0001e4000c101126 */
[C---:B0-----:R-:W-:Y:S02]  /*54140*/  PRMT R3, R5.reuse, 0x7771, RZ ;  /* 0x0000777105037816 */ /* 0x041fe400000000ff */
[----:B------:R-:W4:Y:S04]  /*54150*/  LDL.LU.64 R10, [R1+0x1120] ;  /* 0x00112000010a7983 */ /* 0x000f280000300a00 */
[----:B------:R0:W-:Y:S02]  /*54160*/  @P0 STG.E.U8 desc[UR38][R6.64], R3 ;  /* 0x0000000306000986 */ /* 0x0001e4000c101126 */
[----:B0-----:R-:W-:-:S02]  /*54170*/  PRMT R3, R5, 0x7772, RZ ;  /* 0x0000777205037816 */ /* 0x001fc400000000ff */
[----:B------:R-:W2:Y:S04]  /*54180*/  LDL.LU.64 R6, [R1+0x1118] ;  /* 0x0011180001067983 */ /* 0x000ea80000300a00 */
[----:B------:R-:W2:Y:S04]  /*54190*/  LDL.LU.64 R12, [R1+0x1110] ;  /* 0x00111000010c7983 */ /* 0x000ea80000300a00 */
[----:B------:R0:W-:Y:S04]  /*541a0*/  @P5 STG.E.U8 desc[UR38][R20.64], R3 ;  /* 0x0000000314005986 */ /* 0x0001e8000c101126 */
[----:B------:R-:W2:Y:S04]  /*541b0*/  LDL.LU.64 R28, [R1+0x1108] ;  /* 0x00110800011c7983 */ /* 0x000ea80000300a00 */
[----:B0-----:R-:W2:Y:S01]  /*541c0*/  LDL.LU R20, [R1+0x1a8] ;  /* 0x0001a80001147983 */ /* 0x001ea20000300800 */
[----:B------:R-:W-:-:S02]  /*541d0*/  LOP3.LUT P2, RZ, R24, 0x10000, RZ, 0xc0, !PT ;  /* 0x0001000018ff7812 */ /* 0x000fc4000784c0ff */
[----:B------:R-:W-:Y:S01]  /*541e0*/  LOP3.LUT P1, RZ, R24, 0x4000, RZ, 0xc0, !PT ;  /* 0x0000400018ff7812 */ /* 0x000fe2000782c0ff */
[----:B------:R-:W3:Y:S01]  /*541f0*/  LDL.LU.64 R8, [R1+0x1100] ;  /* 0x0011000001087983 */ /* 0x000ee20000300a00 */
[----:B------:R-:W-:-:S03]  /*54200*/  PRMT R3, R5, 0x7773, RZ ;  /* 0x0000777305037816 */ /* 0x000fc600000000ff */
[----:B------:R-:W3:Y:S06]  /*54210*/  LDL.LU R21, [R1+0x1ac] ;  /* 0x0001ac0001157983 */ /* 0x000eec0000300800 */
[----:B----4-:R0:W-:Y:S04]  /*54220*/  @P2 STG.E.U8 desc[UR38][R10.64], R3 ;  /* 0x000000030a002986 */ /* 0x0101e8000c101126 */
[----:B0-----:R-:W4:Y:S01]  /*54230*/  LDL.LU.64 R10, [R1+0x10f8] ;  /* 0x0010f800010a7983 */ /* 0x001f220000300a00 */
[----:B--2---:R-:W-:-:S05]  /*54240*/  PRMT R3, R20, 0x7770, RZ ;  /* 0x0000777014037816 */ /* 0x004fca00000000ff */
[----:B------:R0:W-:Y:S04]  /*54250*/  @P1 STG.E.U8 desc[UR38][R6.64], R3 ;  /* 0x0000000306001986 */ /* 0x0001e8000c101126 */
[----:B0-----:R-:W2:Y:S04]  /*54260*/  LDL.LU.64 R6, [R1+0x10f0] ;  /* 0x0010f00001067983 */ /* 0x001ea80000300a00 */
[----:B------:R-:W2:Y:S04]  /*54270*/  LDL.LU R5, [R1+0x190] ;  /* 0x0001900001057983 */ /* 0x000ea80000300800 */
[----:B--2---:R0:W-:Y:S04]  /*54280*/  STL.64 [R1+0x1810], R4 ;  /* 0x0018100401007387 */ /* 0x0041e80000100a00 */
[----:B0-----:R-:W2:Y:S01]  /*54290*/  LDL.LU.64 R4, [R1+0x10e0] ;  /* 0x0010e00001047983 */ /* 0x001ea20000300a00 */
[----:B---3--:R-:W-:-:S02]  /*542a0*/  LOP3.LUT P4, RZ, R25, 0x1000000, RZ, 0xc0, !PT ;  /* 0x0100000019ff7812 */ /* 0x008fc4000788c0ff */
        /* <DEDUP_REMOVED lines=15> */
[----:B------:R-:W-:Y:S01]  /*543a0*/  LOP3.LUT R2, R2, 0xfffffff7, RZ, 0xc0, !PT ;  /* 0xfffffff702027812 */ /* 0x000fe200078ec0ff */
[----:B--2---:R0:W-:Y:S04]  /*543b0*/  STL.64 [R1+0x1820], R4 ;  /* 0x0018200401007387 */ /* 0x0041e80000100a00 */
[----:B0-----:R-:W2:Y:S06]  /*543c0*/  LDL.LU.64 R4, [R1+0x10e8] ;  /* 0x0010e80001047983 */ /* 0x001eac0000300a00 */
[----:B------:R-:W-:-:S02]  /*543d0*/  @P4 LOP3.LUT R2, R2, 0x8, RZ, 0xfc, !PT ;  /* 0x0000000802024812 */ /* 0x000fc400078efcff */
[----:B------:R-:W-:Y:S01]  /*543e0*/  LOP3.LUT P4, RZ, R24, 0x20, RZ, 0xc0, !PT ;  /* 0x0000002018ff7812 */ /* 0x000fe2000788c0ff */
[----:B------:R-:W3:Y:S01]  /*543f0*/  LDL.LU.64 R26, [R1+0x10d8] ;  /* 0x0010d800011a7983 */ /* 0x000ee20000300a00 */
[----:B------:R-:W-:Y:S02]  /*54400*/  LOP3.LUT R2, R2, 0xffffffef, RZ, 0xc0, !PT ;  /* 0xffffffef02027812 */ /* 0x000fe400078ec0ff */
[C---:B------:R-:W-:Y:S01]  /*54410*/  LOP3.LUT P0, RZ, R24.reuse, 0x2000, RZ, 0xc0, !PT ;  /* 0x0000200018ff7812 */ /* 0x040fe2000780c0ff */
[----:B------:R-:W3:Y:S01]  /*54420*/  LDL.LU.64 R22, [R1+0x10d0] ;  /* 0x0010d00001167983 */ /* 0x000ee20000300a00 */
[----:B------:R-:W-:Y:S02]  /*54430*/  LOP3.LUT P5, RZ, R24, 0x800, RZ, 0xc0, !PT ;  /* 0x0000080018ff7812 */ /* 0x000fe400078ac0ff */
[----:B------:R-:W-:Y:S01]  /*54440*/  PRMT R3, R20, 0x7771, RZ ;  /* 0x0000777114037816 */ /* 0x000fe200000000ff */
[----:B------:R-:W3:Y:S04]  /*54450*/  LDL.LU.64 R18, [R1+0x10c8] ;  /* 0x0010c80001127983 */ /* 0x000ee80000300a00 */
[----:B------:R-:W-:Y:S01]  /*54460*/  @P4 LOP3.LUT R2, R2, 0x10, RZ, 0xfc, !PT ;  /* 0x0000001002024812 */ /* 0x000fe200078efcff */
[----:B------:R-:W3:Y:S01]  /*54470*/  LDL.LU.64 R16, [R1+0x10c0] ;  /* 0x0010c00001107983 */ /* 0x000ee20000300a00 */
[----:B------:R-:W-:-:S02]  /*54480*/  LOP3.LUT P4, RZ, R24, 0x40, RZ, 0xc0, !PT ;  /* 0x0000004018ff7812 */ /* 0x000fc4000788c0ff */
[----:B------:R-:W-:Y:S01]  /*54490*/  LOP3.LUT R2, R2, 0xffffffdf, RZ, 0xc0, !PT ;  /* 0xffffffdf02027812 */ /* 0x000fe200078ec0ff */
[----:B------:R0:W-:Y:S04]  /*544a0*/  @P0 STG.E.U8 desc[UR38][R12.64], R3 ;  /* 0x000000030c000986 */ /* 0x0001e8000c101126 */
[----:B------:R-:W3:Y:S06]  /*544b0*/  LDL.LU.64 R14, [R1+0x10b8] ;  /* 0x0010b800010e7983 */ /* 0x000eec0000300a00 */
[----:B------:R-:W-:-:S02]  /*544c0*/  @P4 LOP3.LUT R2, R2, 0x20, RZ, 0xfc, !PT ;  /* 0x0000002002024812 */ /* 0x000fc400078efcff */
[----:B------:R-:W-:Y:S01]  /*544d0*/  LOP3.LUT P4, RZ, R24, 0x100, RZ, 0xc0, !PT ;  /* 0x0000010018ff7812 */ /* 0x000fe2000788c0ff */
[----:B0-----:R-:W3:Y:S01]  /*544e0*/  LDL.LU.64 R12, [R1+0x10b0] ;  /* 0x0010b000010c7983 */ /* 0x001ee20000300a00 */
[----:B------:R-:W-:-:S05]  /*544f0*/  PRMT R3, R20, 0x7772, RZ ;  /* 0x0000777214037816 */ /* 0x000fca00000000ff */
[----:B------:R0:W-:Y:S02]  /*54500*/  @P5 STG.E.U8 desc[UR38][R28.64], R3 ;  /* 0x000000031c005986 */ /* 0x0001e4000c101126 */
[----:B0-----:R-:W-:Y:S02]  /*54510*/  PRMT R3, R20, 0x7773, RZ ;  /* 0x0000777314037816 */ /* 0x001fe400000000ff */
[----:B------:R-:W3:Y:S04]  /*54520*/  LDL.LU.64 R28, [R1+0x10a8] ;  /* 0x0010a800011c7983 */ /* 0x000ee80000300a00 */
[----:B------:R0:W-:Y:S01]  /*54530*/  @P4 STG.E.U8 desc[UR38][R8.64], R3 ;  /* 0x0000000308004986 */ /* 0x0001e2000c101126 */
[----:B------:R-:W-:-:S03]  /*54540*/  LOP3.LUT P4, RZ, R2, 0x20, RZ, 0xc0, !PT ;  /* 0x0000002002ff7812 */ /* 0x000fc6000788c0ff */
[----:B------:R-:W3:Y:S01]  /*54550*/  LDL.LU R20, [R1+0x198] ;  /* 0x0001980001147983 */ /* 0x000ee20000300800 */
[----:B0-----:R-:W-:-:S03]  /*54560*/  PRMT R3, R21, 0x7770, RZ ;  /* 0x0000777015037816 */ /* 0x001fc600000000ff */
[----:B------:R-:W3:Y:S06]  /*54570*/  LDL.LU.64 R8, [R1+0x10a0] ;  /* 0x0010a00001087983 */ /* 0x000eec0000300a00 */
[----:B----4-:R0:W-:Y:S01]  /*54580*/  @P4 STG.E.U8 desc[UR38][R10.64], R3 ;  /* 0x000000030a004986 */ /* 0x0101e2000c101126 */
[C---:B------:R-:W-:Y:S02]  /*54590*/  LOP3.LUT P4, RZ, R2.reuse, 0x10, RZ, 0xc0, !PT ;  /* 0x0000001002ff7812 */ /* 0x040fe4000788c0ff */
[----:B0-----:R-:W-:Y:S01]  /*545a0*/  PRMT R3, R21, 0x7771, RZ ;  /* 0x0000777115037816 */ /* 0x001fe200000000ff */
[----:B------:R-:W4:Y:S10]  /*545b0*/  LDL.LU.64 R10, [R1+0x1098] ;  /* 0x00109800010a7983 */ /* 0x000f340000300a00 */
[----:B------:R0:W-:Y:S01]  /*545c0*/  @P4 STG.E.U8 desc[UR38][R6.64], R3 ;  /* 0x0000000306004986 */ /* 0x0001e2000c101126 */
[----:B------:R-:W-:-:S02]  /*545d0*/  LOP3.LUT P4, RZ, R2, 0x8, RZ, 0xc0, !PT ;  /* 0x0000000802ff7812 */ /* 0x000fc4000788c0ff */
[----:B0-----:R-:W-:Y:S01]  /*545e0*/  PRMT R3, R21, 0x7772, RZ ;  /* 0x0000777215037816 */ /* 0x001fe200000000ff */
[----:B------:R-:W3:Y:S10]  /*545f0*/  LDL.LU.64 R6, [R1+0x1090] ;  /* 0x0010900001067983 */ /* 0x000ef40000300a00 */
[----:B--2---:R0:W-:Y:S04]  /*54600*/  @P4 STG.E.U8 desc[UR38][R4.64], R3 ;  /* 0x0000000304004986 */ /* 0x0041e8000c101126 */
[----:B0-----:R-:W2:Y:S01]  /*54610*/  LDL.LU.64 R4, [R1+0x1820] ;  /* 0x0018200001047983 */ /* 0x001ea20000300a00 */
[----:B------:R-:W-:-:S02]  /*54620*/  LOP3.LUT P4, RZ, R2, 0x4, RZ, 0xc0, !PT ;  /* 0x0000000402ff7812 */ /* 0x000fc4000788c0ff */
[----:B------:R-:W-:Y:S02]  /*54630*/  PRMT R3, R21, 0x7773, RZ ;  /* 0x0000777315037816 */ /* 0x000fe400000000ff */
[----:B------:R-:W3:Y:S09]  /*54640*/  LDL.LU R21, [R1+0x1818] ;  /* 0x0018180001157983 */ /* 0x000ef20000300800 */
[----:B--2---:R0:W-:Y:S04]  /*54650*/  @P4 STG.E.U8 desc[UR38][R4.64], R3 ;  /* 0x0000000304004986 */ /* 0x0041e8000c101126 */
[----:B0-----:R-:W2:Y:S01]  /*54660*/  LDL.LU.64 R4, [R1+0x1810] ;  /* 0x0018100001047983 */ /* 0x001ea20000300a00 */
[----:B------:R-:W-:-:S02]  /*54670*/  LOP3.LUT P4, RZ, R2, 0x2, RZ, 0xc0, !PT ;  /* 0x0000000202ff7812 */ /* 0x000fc4000788c0ff */
[----:B--2---:R-:W-:-:S11]  /*54680*/  PRMT R3, R5, 0x7770, RZ ;  /* 0x0000777005037816 */ /* 0x004fd600000000ff */
[----:B---3--:R0:W-:Y:S04]  /*54690*/  @P4 STG.E.U8 desc[UR38][R26.64], R3 ;  /* 0x000000031a004986 */ /* 0x0081e8000c101126 */
[----:B0-----:R-:W2:Y:S01]  /*546a0*/  LDL.LU.64 R26, [R1+0x1808] ;  /* 0x00180800011a7983 */ /* 0x001ea20000300a00 */
[----:B------:R-:W-:Y:S02]  /*546b0*/  LOP3.LUT P4, RZ, R2, 0x1, RZ, 0xc0, !PT ;  /* 0x0000000102ff7812 */ /* 0x000fe4000788c0ff */
[----:B------:R-:W-:-:S11]  /*546c0*/  PRMT R2, R5, 0x7771, RZ ;  /* 0x0000777105027816 */ /* 0x000fd600000000ff */
[----:B------:R0:W-:Y:S01]  /*546d0*/  @P4 STG.E.U8 desc[UR38][R22.64], R2 ;  /* 0x0000000216004986 */ /* 0x0001e2000c101126 */
[----:B------:R-:W-:Y:S02]  /*546e0*/  LOP3.LUT P4, RZ, R0, 0x80000000, RZ, 0xc0, !PT ;  /* 0x8000000000ff7812 */ /* 0x000fe4000788c0ff */
[----:B0-----:R-:W-:-:S11]  /*546f0*/  PRMT R2, R5, 0x7772, RZ ;  /* 0x0000777205027816 */ /* 0x001fd600000000ff */
[----:B------:R0:W-:Y:S01]  /*54700*/  @P4 STG.E.U8 desc[UR38][R18.64], R2 ;  /* 0x0000000212004986 */ /* 0x0001e2000c101126 */
[----:B------:R-:W-:Y:S02]  /*54710*/  LOP3.LUT P4, RZ, R0, 0x40000000, RZ, 0xc0, !PT ;  /* 0x4000000000ff7812 */ /* 0x000fe4000788c0ff */
[C---:B------:R-:W-:Y:S02]  /*54720*/  LOP3.LUT P3, RZ, R25.reuse, 0x400000, RZ, 0xc0, !PT ;  /* 0x0040000019ff7812 */ /* 0x040fe4000786c0ff */
[----:B------:R-:W-:Y:S02]  /*54730*/  LOP3.LUT P6, RZ, R25, 0x200000, RZ, 0xc0, !PT ;  /* 0x0020000019ff7812 */ /* 0x000fe400078cc0ff */
[----:B0-----:R-:W-:-:S07]  /*54740*/  PRMT R2, R5, 0x7773, RZ ;  /* 0x0000777305027816 */ /* 0x001fce00000000ff */
[----:B------:R2:W-:Y:S01]  /*54750*/  @P4 STG.E.U8 desc[UR38][R16.64], R2 ;  /* 0x0000000210004986 */ /* 0x0005e2000c101126 */
[C---:B------:R-:W-:Y:S02]  /*54760*/  LOP3.LUT P2, RZ, R25.reuse, 0x80000, RZ, 0xc0, !PT ;  /* 0x0008000019ff7812 */ /* 0x040fe4000784c0ff */
[C---:B------:R-:W-:Y:S02]  /*54770*/  LOP3.LUT P1, RZ, R25.reuse, 0x10000, RZ, 0xc0, !PT ;  /* 0x0001000019ff7812 */ /* 0x040fe4000782c0ff */
[C---:B------:R-:W-:Y:S02]  /*54780*/  LOP3.LUT P0, RZ, R25.reuse, 0x4000, RZ, 0xc0, !PT ;  /* 0x0000400019ff7812 */ /* 0x040fe4000780c0ff */
[----:B------:R-:W-:Y:S02]  /*54790*/  LOP3.LUT P5, RZ, R25, 0x2000, RZ, 0xc0, !PT ;  /* 0x0000200019ff7812 */ /* 0x000fe400078ac0ff */
[----:B--2---:R-:W-:-:S05]  /*547a0*/  PRMT R2, R26, 0x7770, RZ ;  /* 0x000077701a027816 */ /* 0x004fca00000000ff */
[----:B------:R0:W-:Y:S02]  /*547b0*/  @P3 STG.E.U8 desc[UR38][R14.64], R2 ;  /* 0x000000020e003986 */ /* 0x0001e4000c101126 */
[----:B0-----:R-:W-:-:S05]  /*547c0*/  PRMT R2, R26, 0x7771, RZ ;  /* 0x000077711a027816 */ /* 0x001fca00000000ff */
[----:B------:R0:W-:Y:S02]  /*547d0*/  @P6 STG.E.U8 desc[UR38][R12.64], R2 ;  /* 0x000000020c006986 */ /* 0x0001e4000c101126 */
[----:B0-----:R-:W-:-:S05]  /*547e0*/  PRMT R2, R26, 0x7772, RZ ;  /* 0x000077721a027816 */ /* 0x001fca00000000ff */
[----:B------:R0:W-:Y:S02]  /*547f0*/  @P2 STG.E.U8 desc[UR38][R28.64], R2 ;  /* 0x000000021c002986 */ /* 0x0001e4000c101126 */
[----:B0-----:R-:W-:Y:S02]  /*54800*/  PRMT R2, R26, 0x7773, RZ ;  /* 0x000077731a027816 */ /* 0x001fe400000000ff */
[----:B------:R-:W2:Y:S04]  /*54810*/  LDL.LU R26, [R1+0x1800] ;  /* 0x00180000011a7983 */ /* 0x000ea80000300800 */
[----:B------:R0:W-:Y:S04]  /*54820*/  @P1 STG.E.U8 desc[UR38][R8.64], R2 ;  /* 0x0000000208001986 */ /* 0x0001e8000c101126 */
[----:B------:R-:W3:Y:S01]  /*54830*/  LDL.LU.64 R14, [R1+0x1088] ;  /* 0x00108800010e7983 */ /* 0x000ee20000300a00 */
[----:B0-----:R-:W-:-:S05]  /*54840*/  PRMT R2, R20, 0x7770, RZ ;  /* 0x0000777014027816 */ /* 0x001fca00000000ff */
[----:B----4-:R0:W-:Y:S02]  /*54850*/  @P0 STG.E.U8 desc[UR38][R10.64], R2 ;  /* 0x000000020a000986 */ /* 0x0101e4000c101126 */
[----:B0-----:R-:W-:-:S05]  /*54860*/  PRMT R2, R20, 0x7771, RZ ;  /* 0x0000777114027816 */ /* 0x001fca00000000ff */
[----:B------:R0:W-:Y:S04]  /*54870*/  @P5 STG.E.U8 desc[UR38][R6.64], R2 ;  /* 0x0000000206005986 */ /* 0x0001e8000c101126 */
[----:B0-----:R-:W4:Y:S01]  /*54880*/  LDL.LU.64 R6, [R1+0x1080] ;  /* 0x0010800001067983 */ /* 0x001f220000300a00 */
[C---:B------:R-:W-:Y:S02]  /*54890*/  LOP3.LUT P2, RZ, R25.reuse, 0x800, RZ, 0xc0, !PT ;  /* 0x0000080019ff7812 */ /* 0x040fe4000784c0ff */
[----:B------:R-:W-:Y:S01]  /*548a0*/  LOP3.LUT P1, RZ, R25, 0x100, RZ, 0xc0, !PT ;  /* 0x0000010019ff7812 */ /* 0x000fe2000782c0ff */
[----:B------:R-:W2:Y:S01]  /*548b0*/  LDL.LU.64 R12, [R1+0x1078] ;  /* 0x00107800010c7983 */ /* 0x000ea20000300a00 */
[----:B------:R-:W-:-:S03]  /*548c0*/  PRMT R2, R20, 0x7772, RZ ;  /* 0x0000777214027816 */ /* 0x000fc600000000ff */
[----:B------:R-:W2:Y:S04]  /*548d0*/  LDL.LU.64 R28, [R1+0x1070] ;  /* 0x00107000011c7983 */ /* 0x000ea80000300a00 */
[----:B------:R-:W2:Y:S04]  /*548e0*/  LDL.LU.64 R8, [R1+0x1068] ;  /* 0x0010680001087983 */ /* 0x000ea80000300a00 */
[----:B------:R-:W2:Y:S04]  /*548f0*/  LDL.LU R5, [R1+0x19c] ;  /* 0x00019c0001057983 */ /* 0x000ea80000300800 */
[----:B------:R-:W2:Y:S04]  /*54900*/  LDL.LU.64 R10, [R1+0x1060] ;  /* 0x00106000010a7983 */ /* 0x000ea80000300a00 */
[----:B------:R-:W2:Y:S04]  /*54910*/  LDL.LU R3, [R1+0x180] ;  /* 0x0001800001037983 */ /* 0x000ea80000300800 */
[----:B------:R-:W-:Y:S04]  /*54920*/  STL.64 [R1+0x17d0], R24 ;  /* 0x0017d01801007387 */ /* 0x000fe80000100a00 */
[----:B---3--:R0:W-:Y:S02]  /*54930*/  @P2 STG.E.U8 desc[UR38][R14.64], R2 ;  /* 0x000000020e002986 */ /* 0x0081e4000c101126 */
[----:B0-----:R-:W-:-:S05]  /*54940*/  PRMT R2, R20, 0x7773, RZ ;  /* 0x0000777314027816 */ /* 0x001fca00000000ff */
[----:B----4-:R0:W-:Y:S04]  /*54950*/  @P1 STG.E.U8 desc[UR38][R6.64], R2 ;  /* 0x0000000206001986 */ /* 0x0101e8000c101126 */
[----:B0-----:R-:W3:Y:S04]  /*54960*/  LDL.LU.64 R6, [R1+0x1058] ;  /* 0x0010580001067983 */ /* 0x001ee80000300a00 */
[----:B------:R-:W4:Y:S04]  /*54970*/  LDL.LU R20, [R1+0x184] ;  /* 0x0001840001147983 */ /* 0x000f280000300800 */
[----:B----4-:R0:W-:Y:S04]  /*54980*/  STL.64 [R1+0x17f0], R20 ;  /* 0x0017f01401007387 */ /* 0x0101e80000100a00 */
[----:B0-----:R-:W4:Y:S01]  /*54990*/  LDL.LU.64 R20, [R1+0x1048] ;  /* 0x0010480001147983 */ /* 0x001f220000300a00 */
[----:B--2---:R-:W-:-:S02]  /*549a0*/  LOP3.LUT P4, RZ, R26, 0x80000, RZ, 0xc0, !PT ;  /* 0x000800001aff7812 */ /* 0x004fc4000788c0ff */
        /* <DEDUP_REMOVED lines=16> */
[----:B----4-:R0:W-:Y:S04]  /*54ab0*/  STL.64 [R1+0x17f8], R20 ;  /* 0x0017f81401007387 */ /* 0x0101e80000100a00 */
[----:B0-----:R-:W2:Y:S06]  /*54ac0*/  LDL.LU.64 R20, [R1+0x1050] ;  /* 0x0010500001147983 */ /* 0x001eac0000300a00 */
[----:B------:R-:W-:-:S02]  /*54ad0*/  @P4 LOP3.LUT R0, R0, 0x8000000, RZ, 0xfc, !PT ;  /* 0x0800000000004812 */ /* 0x000fc400078efcff */
[----:B------:R-:W-:Y:S02]  /*54ae0*/  LOP3.LUT P4, RZ, R26, 0x40000000, RZ, 0xc0, !PT ;  /* 0x400000001aff7812 */ /* 0x000fe4000788c0ff */
[----:B------:R-:W-:Y:S02]  /*54af0*/  LOP3.LUT R0, R0, 0xefffffff, RZ, 0xc0, !PT ;  /* 0xefffffff00007812 */ /* 0x000fe400078ec0ff */
[----:B------:R-:W-:-:S09]  /*54b00*/  LOP3.LUT P0, RZ, R25, 0x40, RZ, 0xc0, !PT ;  /* 0x0000004019ff7812 */ /* 0x000fd2000780c0ff */
[----:B------:R-:W-:Y:S02]  /*54b10*/  @P4 LOP3.LUT R0, R0, 0x10000000, RZ, 0xfc, !PT ;  /* 0x1000000000004812 */ /* 0x000fe400078efcff */
[C---:B------:R-:W-:Y:S02]  /*54b20*/  LOP3.LUT P4, RZ, R25.reuse, 0x1, RZ, 0xc0, !PT ;  /* 0x0000000119ff7812 */ /* 0x040fe4000788c0ff */
[----:B------:R-:W-:Y:S02]  /*54b30*/  LOP3.LUT P5, RZ, R25, 0x20, RZ, 0xc0, !PT ;  /* 0x0000002019ff7812 */ /* 0x000fe400078ac0ff */
[----:B------:R-:W-:Y:S02]  /*54b40*/  LOP3.LUT R0, R0, 0xdfffffff, RZ, 0xc0, !PT ;  /* 0xdfffffff00007812 */ /* 0x000fe400078ec0ff */
[----:B------:R-:W-:-:S05]  /*54b50*/  PRMT R2, R5, 0x7770, RZ ;  /* 0x0000777005027816 */ /* 0x000fca00000000ff */
[----:B------:R0:W-:Y:S02]  /*54b60*/  @P0 STG.E.U8 desc[UR38][R12.64], R2 ;  /* 0x000000020c000986 */ /* 0x0001e4000c101126 */
[----:B------:R-:W-:Y:S02]  /*54b70*/  @P4 LOP3.LUT R0, R0, 0x20000000, RZ, 0xfc, !PT ;  /* 0x2000000000004812 */ /* 0x000fe400078efcff */
[----:B------:R-:W-:Y:S02]  /*54b80*/  LOP3.LUT P4, RZ, R25, 0x8, RZ, 0xc0, !PT ;  /* 0x0000000819ff7812 */ /* 0x000fe4000788c0ff */
[----:B------:R-:W4:Y:S04]  /*54b90*/  LDL.LU.64 R24, [R1+0x1040] ;  /* 0x0010400001187983 */ /* 0x000f280000300a00 */
[----:B------:R-:W4:Y:S01]  /*54ba0*/  LDL.LU.64 R22, [R1+0x1038] ;  /* 0x0010380001167983 */ /* 0x000f220000300a00 */
[----:B0-----:R-:W-:-:S03]  /*54bb0*/  PRMT R2, R5, 0x7771, RZ ;  /* 0x0000777105027816 */ /* 0x001fc600000000ff */
[----:B------:R-:W4:Y:S04]  /*54bc0*/  LDL.LU.64 R18, [R1+0x1030] ;  /* 0x0010300001127983 */ /* 0x000f280000300a00 */
[----:B------:R0:W-:Y:S04]  /*54bd0*/  @P5 STG.E.U8 desc[UR38][R28.64], R2 ;  /* 0x000000021c005986 */ /* 0x0001e8000c101126 */
[----:B------:R-:W4:Y:S04]  /*54be0*/  LDL.LU.64 R16, [R1+0x1028] ;  /* 0x0010280001107983 */ /* 0x000f280000300a00 */
[----:B------:R-:W4:Y:S01]  /*54bf0*/  LDL.LU.64 R14, [R1+0x1020] ;  /* 0x00102000010e7983 */ /* 0x000f220000300a00 */
[----:B0-----:R-:W-:-:S03]  /*54c00*/  PRMT R2, R5, 0x7772, RZ ;  /* 0x0000777205027816 */ /* 0x001fc600000000ff */
[----:B------:R-:W4:Y:S04]  /*54c10*/  LDL.LU.64 R12, [R1+0x1018] ;  /* 0x00101800010c7983 */ /* 0x000f280000300a00 */
[----:B------:R0:W-:Y:S01]  /*54c20*/  @P4 STG.E.U8 desc[UR38][R8.64], R2 ;  /* 0x0000000208004986 */ /* 0x0001e2000c101126 */
[----:B------:R-:W-:-:S03]  /*54c30*/  LOP3.LUT P4, RZ, R0, 0x20000000, RZ, 0xc0, !PT ;  /* 0x2000000000ff7812 */ /* 0x000fc6000788c0ff */
[----:B------:R-:W4:Y:S01]  /*54c40*/  LDL.LU.64 R28, [R1+0x1010] ;  /* 0x00101000011c7983 */ /* 0x000f220000300a00 */
[----:B0-----:R-:W-:-:S03]  /*54c50*/  PRMT R2, R5, 0x7773, RZ ;  /* 0x0000777305027816 */ /* 0x001fc600000000ff */
[----:B------:R-:W4:Y:S06]  /*54c60*/  LDL.LU.64 R8, [R1+0x1008] ;  /* 0x0010080001087983 */ /* 0x000f2c0000300a00 */
[----:B------:R0:W-:Y:S01]  /*54c70*/  @P4 STG.E.U8 desc[UR38][R10.64], R2 ;  /* 0x000000020a004986 */ /* 0x0001e2000c101126 */
[C---:B------:R-:W-:Y:S02]  /*54c80*/  LOP3.LUT P4, RZ, R0.reuse, 0x10000000, RZ, 0xc0, !PT ;  /* 0x1000000000ff7812 */ /* 0x040fe4000788c0ff */
[----:B0-----:R-:W-:Y:S01]  /*54c90*/  PRMT R2, R3, 0x7770, RZ ;  /* 0x0000777003027816 */ /* 0x001fe200000000ff */
[----:B------:R-:W4:Y:S10]  /*54ca0*/  LDL.LU.64 R10, [R1+0x1000] ;  /* 0x00100000010a7983 */ /* 0x000f340000300a00 */
[----:B---3--:R0:W-:Y:S01]  /*54cb0*/  @P4 STG.E.U8 desc[UR38][R6.64], R2 ;  /* 0x0000000206004986 */ /* 0x0081e2000c101126 */
[----:B------:R-:W-:-:S03]  /*54cc0*/  LOP3.LUT P4, RZ, R0, 0x8000000, RZ, 0xc0, !PT ;  /* 0x0800000000ff7812 */ /* 0x000fc6000788c0ff */
[----:B------:R-:W3:Y:S01]  /*54cd0*/  LDL.LU R5, [R1+0x18c] ;  /* 0x00018c0001057983 */ /* 0x000ee20000300800 */
[----:B0-----:R-:W-:-:S03]  /*54ce0*/  PRMT R2, R3, 0x7771, RZ ;  /* 0x0000777103027816 */ /* 0x001fc600000000ff */
[----:B------:R-:W3:Y:S06]  /*54cf0*/  LDL.LU.64 R6, [R1+0xff8] ;  /* 0x000ff80001067983 */ /* 0x000eec0000300a00 */
[----:B--2---:R0:W-:Y:S04]  /*54d00*/  @P4 STG.E.U8 desc[UR38][R20.64], R2 ;  /* 0x0000000214004986 */ /* 0x0041e8000c101126 */
[----:B0-----:R-:W2:Y:S01]  /*54d10*/  LDL.LU.64 R20, [R1+0x17f8] ;  /* 0x0017f80001147983 */ /* 0x001ea20000300a00 */
[----:B------:R-:W-:-:S02]  /*54d20*/  LOP3.LUT P4, RZ, R0, 0x4000000, RZ, 0xc0, !PT ;  /* 0x0400000000ff7812 */ /* 0x000fc4000788c0ff */
[----:B------:R-:W-:-:S11]  /*54d30*/  PRMT R2, R3, 0x7772, RZ ;  /* 0x0000777203027816 */ /* 0x000fd600000000ff */
[----:B--2---:R0:W-:Y:S04]  /*54d40*/  @P4 STG.E.U8 desc[UR38][R20.64], R2 ;  /* 0x0000000214004986 */ /* 0x0041e8000c101126 */
[----:B0-----:R-:W2:Y:S01]  /*54d50*/  LDL.LU.64 R20, [R1+0x17f0] ;  /* 0x0017f00001147983 */ /* 0x001ea20000300a00 */
[----:B------:R-:W-:Y:S02]  /*54d60*/  LOP3.LUT P4, RZ, R0, 0x2000000, RZ, 0xc0, !PT ;  /* 0x0200000000ff7812 */ /* 0x000fe4000788c0ff */
[----:B------:R-:W-:-:S11]  /*54d70*/  PRMT R2, R3, 0x7773, RZ ;  /* 0x0000777303027816 */ /* 0x000fd600000000ff */
[----:B----4-:R2:W-:Y:S01]  /*54d80*/  @P4 STG.E.U8 desc[UR38][R24.64], R2 ;  /* 0x0000000218004986 */ /* 0x0105e2000c101126 */
[----:B------:R-:W-:Y:S02]  /*54d90*/  LOP3.LUT P4, RZ, R0, 0x1000000, RZ, 0xc0, !PT ;  /* 0x0100000000ff7812 */ /* 0x000fe4000788c0ff */
[C---:B------:R-:W-:Y:S02]  /*54da0*/  LOP3.LUT P3, RZ, R26.reuse, 0x10000, RZ, 0xc0, !PT ;  /* 0x000100001aff7812 */ /* 0x040fe4000786c0ff */
[C---:B------:R-:W-:Y:S02]  /*54db0*/  LOP3.LUT P6, RZ, R26.reuse, 0x4000, RZ, 0xc0, !PT ;  /* 0x000040001aff7812 */ /* 0x040fe400078cc0ff */
[C---:B------:R-:W-:Y:S02]  /*54dc0*/  LOP3.LUT P2, RZ, R26.reuse, 0x2000, RZ, 0xc0, !PT ;  /* 0x000020001aff7812 */ /* 0x040fe4000784c0ff */
[C---:B------:R-:W-:Y:S02]  /*54dd0*/  LOP3.LUT P1, RZ, R26.reuse, 0x800, RZ, 0xc0, !PT ;  /* 0x000008001aff7812 */ /* 0x040fe4000782c0ff */
[----:B------:R-:W-:-:S02]  /*54de0*/  LOP3.LUT P0, RZ, R26, 0x100, RZ, 0xc0, !PT ;  /* 0x000001001aff7812 */ /* 0x000fc4000780c0ff */
[----:B------:R-:W-:Y:S02]  /*54df0*/  LOP3.LUT P5, RZ, R26, 0x40, RZ, 0xc0, !PT ;  /* 0x000000401aff7812 */ /* 0x000fe400078ac0ff */
[----:B--2---:R-:W-:-:S05]  /*54e00*/  PRMT R2, R20, 0x7770, RZ ;  /* 0x0000777014027816 */ /* 0x004fca00000000ff */
[----:B------:R0:W-:Y:S01]  /*54e10*/  @P4 STG.E.U8 desc[UR38][R22.64], R2 ;  /* 0x0000000216004986 */ /* 0x0001e2000c101126 */
[----:B------:R-:W-:Y:S02]  /*54e20*/  LOP3.LUT P4, RZ, R0, 0x800000, RZ, 0xc0, !PT ;  /* 0x0080000000ff7812 */ /* 0x000fe4000788c0ff */
[----:B0-----:R-:W-:-:S11]  /*54e30*/  PRMT R2, R20, 0x7771, RZ ;  /* 0x0000777114027816 */ /* 0x001fd600000000ff */
[----:B------:R0:W-:Y:S01]  /*54e40*/  @P4 STG.E.U8 desc[UR38][R18.64], R2 ;  /* 0x0000000212004986 */ /* 0x0001e2000c101126 */
[----:B------:R-:W-:Y:S02]  /*54e50*/  LOP3.LUT P4, RZ, R0, 0x400000, RZ, 0xc0, !PT ;  /* 0x0040000000ff7812 */ /* 0x000fe4000788c0ff */
[----:B0-----:R-:W-:-:S11]  /*54e60*/  PRMT R2, R20, 0x7772, RZ ;  /* 0x0000777214027816 */ /* 0x001fd600000000ff */
[----:B------:R0:W-:Y:S02]  /*54e70*/  @P4 STG.E.U8 desc[UR38][R16.64], R2 ;  /* 0x0000000210004986 */ /* 0x0001e4000c101126 */
[----:B0-----:R-:W-:-:S05]  /*54e80*/  PRMT R2, R20, 0x7773, RZ ;  /* 0x0000777314027816 */ /* 0x001fca00000000ff */
[----:B------:R0:W-:Y:S02]  /*54e90*/  @P3 STG.E.U8 desc[UR38][R14.64], R2 ;  /* 0x000000020e003986 */ /* 0x0001e4000c101126 */
[----:B0-----:R-:W-:-:S05]  /*54ea0*/  PRMT R2, R21, 0x7770, RZ ;  /* 0x0000777015027816 */ /* 0x001fca00000000ff */
        /* <DEDUP_REMOVED lines=8> */
[----:B---3--:R-:W-:-:S02]  /*54f30*/  PRMT R2, R5, 0x7770, RZ ;  /* 0x0000777005027816 */ /* 0x008fc400000000ff */
[----:B------:R-:W3:Y:S04]  /*54f40*/  LDL.LU.64 R10, [R1+0xff0] ;  /* 0x000ff000010a7983 */ /* 0x000ee80000300a00 */
[----:B------:R0:W-:Y:S04]  /*54f50*/  @P5 STG.E.U8 desc[UR38][R6.64], R2 ;  /* 0x0000000206005986 */ /* 0x0001e8000c101126 */
[----:B0-----:R-:W4:Y:S01]  /*54f60*/  LDL.LU.64 R6, [R1+0xfe8] ;  /* 0x000fe80001067983 */ /* 0x001f220000300a00 */
[----:B------:R-:W-:Y:S02]  /*54f70*/  LOP3.LUT P4, RZ, R26, 0x1000, RZ, 0xc0, !PT ;  /* 0x000010001aff7812 */ /* 0x000fe4000788c0ff */
[----:B------:R-:W-:Y:S01]  /*54f80*/  LOP3.LUT R0, R0, 0xffffbfff, RZ, 0xc0, !PT ;  /* 0xffffbfff00007812 */ /* 0x000fe200078ec0ff */
[----:B------:R-:W4:Y:S01]  /*54f90*/  LDL.LU.64 R12, [R1+0xfe0] ;  /* 0x000fe000010c7983 */ /* 0x000f220000300a00 */
[----:B------:R-:W-:-:S02]  /*54fa0*/  LOP3.LUT P2, RZ, R26, 0x20, RZ, 0xc0, !PT ;  /* 0x000000201aff7812 */ /* 0x000fc4000784c0ff */
[----:B------:R-:W-:Y:S01]  /*54fb0*/  LOP3.LUT P1, RZ, R26, 0x8, RZ, 0xc0, !PT ;  /* 0x000000081aff7812 */ /* 0x000fe2000782c0ff */
[----:B------:R-:W4:Y:S01]  /*54fc0*/  LDL.LU.64 R28, [R1+0xfd8] ;  /* 0x000fd800011c7983 */ /* 0x000f220000300a00 */
[----:B------:R-:W-:-:S03]  /*54fd0*/  PRMT R2, R5, 0x7771, RZ ;  /* 0x0000777105027816 */ /* 0x000fc600000000ff */
[----:B------:R-:W4:Y:S02]  /*54fe0*/  LDL.LU.64 R8, [R1+0xfd0] ;  /* 0x000fd00001087983 */ /* 0x000f240000300a00 */
        /* <DEDUP_REMOVED lines=18> */
[----:B------:R-:W-:-:S04]  /*55110*/  @P4 LOP3.LUT R0, R0, 0x100000, RZ, 0xfc, !PT ;  /* 0x0010000000004812 */ /* 0x000fc800078efcff */
[----:B------:R-:W-:Y:S02]  /*55120*/  LOP3.LUT R0, R0, 0xffdfffff, RZ, 0xc0, !PT ;  /* 0xffdfffff00007812 */ /* 0x000fe400078ec0ff */
[C---:B--2---:R-:W-:Y:S01]  /*55130*/  LOP3.LUT P4, RZ, R21.reuse, 0x80000000, RZ, 0xc0, !PT ;  /* 0x8000000015ff7812 */ /* 0x044fe2000788c0ff */
[----:B------:R0:W-:Y:S01]  /*55140*/  STL [R1+0x1774], R21 ;  /* 0x0017741501007387 */ /* 0x0001e20000100800 */
[----:B------:R-:W-:-:S11]  /*55150*/  LOP3.LUT P5, RZ, R21, 0x40000000, RZ, 0xc0, !PT ;  /* 0x4000000015ff7812 */ /* 0x000fd600078ac0ff */
[----:B------:R-:W-:Y:S01]  /*55160*/  @P4 LOP3.LUT R0, R0, 0x200000, RZ, 0xfc, !PT ;  /* 0x0020000000004812 */ /* 0x000fe200078efcff */
[----:B---3--:R1:W-:Y:S01]  /*55170*/  @P2 STG.E.U8 desc[UR38][R10.64], R2 ;  /* 0x000000020a002986 */ /* 0x0083e2000c101126 */
[----:B------:R-:W-:-:S03]  /*55180*/  LOP3.LUT P4, RZ, R21, 0x20000000, RZ, 0xc0, !PT ;  /* 0x2000000015ff7812 */ /* 0x000fc6000788c0ff */
[----:B0-----:R-:W2:Y:S01]  /*55190*/  LDL.LU R21, [R1+0x170] ;  /* 0x0001700001157983 */ /* 0x001ea20000300800 */
[----:B-1----:R-:W-:-:S03]  /*551a0*/  PRMT R2, R5, 0x7772, RZ ;  /* 0x0000777205027816 */ /* 0x002fc600000000ff */
[----:B------:R-:W3:Y:S04]  /*551b0*/  LDL.LU.64 R10, [R1+0xfc8] ;  /* 0x000fc800010a7983 */ /* 0x000ee80000300a00 */
[----:B------:R-:W2:Y:S04]  /*551c0*/  LDL.LU R3, [R1+0x174] ;  /* 0x0001740001037983 */ /* 0x000ea80000300800 */
[----:B----4-:R0:W-:Y:S04]  /*551d0*/  @P1 STG.E.U8 desc[UR38][R6.64], R2 ;  /* 0x0000000206001986 */ /* 0x0101e8000c101126 */
[----:B0-----:R-:W4:Y:S04]  /*551e0*/  LDL.LU.64 R6, [R1+0xfc0] ;  /* 0x000fc00001067983 */ /* 0x001f280000300a00 */
[----:B------:R-:W2:Y:S04]  /*551f0*/  LDL.LU.64 R24, [R1+0xfa8] ;  /* 0x000fa80001187983 */ /* 0x000ea80000300a00 */
[----:B--2---:R0:W-:Y:S04]  /*55200*/  STL.64 [R1+0x17d8], R24 ;  /* 0x0017d81801007387 */ /* 0x0041e80000100a00 */
[----:B0-----:R-:W2:Y:S01]  /*55210*/  LDL.LU.64 R24, [R1+0xfb0] ;  /* 0x000fb00001187983 */ /* 0x001ea20000300a00 */
[----:B------:R-:W-:-:S02]  /*55220*/  LOP3.LUT P0, RZ, R26, 0x1, RZ, 0xc0, !PT ;  /* 0x000000011aff7812 */ /* 0x000fc4000780c0ff */
[----:B------:R-:W-:-:S11]  /*55230*/  PRMT R2, R5, 0x7773, RZ ;  /* 0x0000777305027816 */ /* 0x000fd600000000ff */
[----:B------:R0:W-:Y:S02]  /*55240*/  @P0 STG.E.U8 desc[UR38][R12.64], R2 ;  /* 0x000000020c000986 */ /* 0x0001e4000c101126 */
[----:B0-----:R-:W-:-:S05]  /*55250*/  PRMT R2, R21, 0x7770, RZ ;  /* 0x0000777015027816 */ /* 0x001fca00000000ff */
[----:B------:R0:W-:Y:S02]  /*55260*/  @P5 STG.E.U8 desc[UR38][R28.64], R2 ;  /* 0x000000021c005986 */ /* 0x0001e4000c101126 */
[----:B0-----:R-:W-:Y:S02]  /*55270*/  PRMT R2, R21, 0x7771, RZ ;  /* 0x0000777115027816 */ /* 0x001fe400000000ff */
[----:B--2---:R0:W-:Y:S04]  /*55280*/  STL.64 [R1+0x17e0], R24 ;  /* 0x0017e01801007387 */ /* 0x0041e80000100a00 */
[----:B0-----:R-:W2:Y:S04]  /*55290*/  LDL.LU.64 R24, [R1+0xfb8] ;  /* 0x000fb80001187983 */ /* 0x001ea80000300a00 */
[----:B------:R0:W-:Y:S01]  /*552a0*/  @P4 STG.E.U8 desc[UR38][R8.64], R2 ;  /* 0x0000000208004986 */ /* 0x0001e2000c101126 */
[----:B------:R-:W-:-:S03]  /*552b0*/  LOP3.LUT P4, RZ, R0, 0x200000, RZ, 0xc0, !PT ;  /* 0x0020000000ff7812 */ /* 0x000fc6000788c0ff */
[----:B------:R-:W2:Y:S04]  /*552c0*/  LDL.LU.64 R22, [R1+0xfa0] ;  /* 0x000fa00001167983 */ /* 0x000ea80000300a00 */
[----:B------:R-:W2:Y:S01]  /*552d0*/  LDL.LU R20, [R1+0x178] ;  /* 0x0001780001147983 */ /* 0x000ea20000300800 */
[----:B0-----:R-:W-:-:S03]  /*552e0*/  PRMT R2, R21, 0x7772, RZ ;  /* 0x0000777215027816 */ /* 0x001fc600000000ff */
[----:B------:R-:W2:Y:S04]  /*552f0*/  LDL.LU.64 R18, [R1+0xf98] ;  /* 0x000f980001127983 */ /* 0x000ea80000300a00 */
[----:B---3--:R0:W-:Y:S01]  /*55300*/  @P4 STG.E.U8 desc[UR38][R10.64], R2 ;  /* 0x000000020a004986 */ /* 0x0081e2000c101126 */
[----:B------:R-:W-:-:S03]  /*55310*/  LOP3.LUT P4, RZ, R0, 0x100000, RZ, 0xc0, !PT ;  /* 0x0010000000ff7812 */ /* 0x000fc6000788c0ff */
[----:B------:R-:W3:Y:S04]  /*55320*/  LDL.LU.64 R16, [R1+0xf90] ;  /* 0x000f900001107983 */ /* 0x000ee80000300a00 */
[----:B------:R-:W3:Y:S01]  /*55330*/  LDL.LU R5, [R1+0x17c] ;  /* 0x00017c0001057983 */ /* 0x000ee20000300800 */
[----:B0-----:R-:W-:-:S03]  /*55340*/  PRMT R2, R21, 0x7773, RZ ;  /* 0x0000777315027816 */ /* 0x001fc600000000ff */
[----:B------:R-:W3:Y:S04]  /*55350*/  LDL.LU.64 R14, [R1+0xf88] ;  /* 0x000f8800010e7983 */ /* 0x000ee80000300a00 */
[----:B----4-:R0:W-:Y:S01]  /*55360*/  @P4 STG.E.U8 desc[UR38][R6.64], R2 ;  /* 0x0000000206004986 */ /* 0x0101e2000c101126 */
[----:B------:R-:W-:-:S03]  /*55370*/  LOP3.LUT P4, RZ, R0, 0x80000, RZ, 0xc0, !PT ;  /* 0x0008000000ff7812 */ /* 0x000fc6000788c0ff */
[----:B------:R-:W4:Y:S04]  /*55380*/  LDL.LU.64 R12, [R1+0xf80] ;  /* 0x000f8000010c7983 */ /* 0x000f280000300a00 */
[----:B------:R-:W3:Y:S01]  /*55390*/  LDL.LU.64 R28, [R1+0xf78] ;  /* 0x000f7800011c7983 */ /* 0x000ee20000300a00 */
[----:B0-----:R-:W-:-:S03]  /*553a0*/  PRMT R2, R3, 0x7770, RZ ;  /* 0x0000777003027816 */ /* 0x001fc600000000ff */
[----:B------:R-:W3:Y:S04]  /*553b0*/  LDL.LU.64 R8, [R1+0xf70] ;  /* 0x000f700001087983 */ /* 0x000ee80000300a00 */
[----:B------:R-:W3:Y:S04]  /*553c0*/  LDL.LU.64 R10, [R1+0xf68] ;  /* 0x000f6800010a7983 */ /* 0x000ee80000300a00 */
[----:B------:R-:W3:Y:S04]  /*553d0*/  LDL.LU.64 R6, [R1+0xf60] ;  /* 0x000f600001067983 */ /* 0x000ee80000300a00 */
[----:B--2---:R0:W-:Y:S04]  /*553e0*/  @P4 STG.E.U8 desc[UR38][R24.64], R2 ;  /* 0x0000000218004986 */ /* 0x0041e8000c101126 */
[----:B0-----:R-:W2:Y:S01]  /*553f0*/  LDL.LU.64 R24, [R1+0x17e0] ;  /* 0x0017e00001187983 */ /* 0x001ea20000300a00 */
[----:B------:R-:W-:-:S02]  /*55400*/  LOP3.LUT P4, RZ, R0, 0x40000, RZ, 0xc0, !PT ;  /* 0x0004000000ff7812 */ /* 0x000fc4000788c0ff */
[----:B------:R-:W-:-:S11]  /*55410*/  PRMT R2, R3, 0x7771, RZ ;  /* 0x0000777103027816 */ /* 0x000fd600000000ff */
[----:B--2---:R0:W-:Y:S04]  /*55420*/  @P4 STG.E.U8 desc[UR38][R24.64], R2 ;  /* 0x0000000218004986 */ /* 0x0041e8000c101126 */
[----:B0-----:R-:W2:Y:S01]  /*55430*/  LDL.LU.64 R24, [R1+0x17d8] ;  /* 0x0017d80001187983 */ /* 0x001ea20000300a00 */
[----:B------:R-:W-:Y:S02]  /*55440*/  LOP3.LUT P4, RZ, R0, 0x20000, RZ, 0xc0, !PT ;  /* 0x0002000000ff7812 */ /* 0x000fe4000788c0ff */
[----:B------:R-:W-:Y:S02]  /*55450*/  PRMT R2, R3, 0x7772, RZ ;  /* 0x0000777203027816 */ /* 0x000fe400000000ff */
[C---:B------:R-:W-:Y:S02]  /*55460*/  LOP3.LUT P3, RZ, R26.reuse, 0x8000, RZ, 0xc0, !PT ;  /* 0x000080001aff7812 */ /* 0x040fe4000786c0ff */
[----:B------:R-:W-:-:S02]  /*55470*/  LOP3.LUT P6, RZ, R26, 0x20000, RZ, 0xc0, !PT ;  /* 0x000200001aff7812 */ /* 0x000fc400078cc0ff */
[C---:B------:R-:W-:Y:S02]  /*55480*/  LOP3.LUT P2, RZ, R26.reuse, 0x40000, RZ, 0xc0, !PT ;  /* 0x000400001aff7812 */ /* 0x040fe4000784c0ff */
[C---:B------:R-:W-:Y:S02]  /*55490*/  LOP3.LUT P1, RZ, R26.reuse, 0x100000, RZ, 0xc0, !PT ;  /* 0x001000001aff7812 */ /* 0x040fe4000782c0ff */
[C---:B------:R-:W-:Y:S02]  /*554a0*/  LOP3.LUT P0, RZ, R26.reuse, 0x800000, RZ, 0xc0, !PT ;  /* 0x008000001aff7812 */ /* 0x040fe4000780c0ff */
[----:B------:R-:W-:Y:S01]  /*554b0*/  LOP3.LUT P5, RZ, R26, 0x2000000, RZ, 0xc0, !PT ;  /* 0x020000001aff7812 */ /* 0x000fe200078ac0ff */
[----:B--2---:R0:W-:Y:S01]  /*554c0*/  @P4 STG.E.U8 desc[UR38][R24.64], R2 ;  /* 0x0000000218004986 */ /* 0x0041e2000c101126 */
[C---:B------:R-:W-:Y:S02]  /*554d0*/  LOP3.LUT P4, RZ, R0.reuse, 0x10000, RZ, 0xc0, !PT ;  /* 0x0001000000ff7812 */ /* 0x040fe4000788c0ff */
[----:B0-----:R-:W-:Y:S01]  /*554e0*/  PRMT R2, R3, 0x7773, RZ ;  /* 0x0000777303027816 */ /* 0x001fe200000000ff */
[----:B------:R-:W2:Y:S10]  /*554f0*/  LDL.LU.64 R24, [R1+0x17d0] ;  /* 0x0017d00001187983 */ /* 0x000eb40000300a00 */
[----:B------:R0:W-:Y:S01]  /*55500*/  @P4 STG.E.U8 desc[UR38][R22.64], R2 ;  /* 0x0000000216004986 */ /* 0x0001e2000c101126 */
[----:B------:R-:W-:-:S02]  /*55510*/  LOP3.LUT P4, RZ, R0, 0x8000, RZ, 0xc0, !PT ;  /* 0x0000800000ff7812 */ /* 0x000fc4000788c0ff */
[----:B0-----:R-:W-:-:S11]  /*55520*/  PRMT R2, R20, 0x7770, RZ ;  /* 0x0000777014027816 */ /* 0x001fd600000000ff */
[----:B------:R0:W-:Y:S01]  /*55530*/  @P4 STG.E.U8 desc[UR38][R18.64], R2 ;  /* 0x0000000212004986 */ /* 0x0001e2000c101126 */
[----:B------:R-:W-:Y:S02]  /*55540*/  LOP3.LUT P4, RZ, R0, 0x4000, RZ, 0xc0, !PT ;  /* 0x0000400000ff7812 */ /* 0x000fe4000788c0ff */
[----:B0-----:R-:W-:-:S11]  /*55550*/  PRMT R2, R20, 0x7771, RZ ;  /* 0x0000777114027816 */ /* 0x001fd600000000ff */
[----:B---3--:R0:W-:Y:S02]  /*55560*/  @P4 STG.E.U8 desc[UR38][R16.64], R2 ;  /* 0x0000000210004986 */ /* 0x0081e4000c101126 */
[----:B0-----:R-:W-:-:S05]  /*55570*/  PRMT R2, R20, 0x7772, RZ ;  /* 0x0000777214027816 */ /* 0x001fca00000000ff */
[----:B------:R0:W-:Y:S02]  /*55580*/  @P3 STG.E.U8 desc[UR38][R14.64], R2 ;  /* 0x000000020e003986 */ /* 0x0001e4000c101126 */
[----:B0-----:R-:W-:-:S05]  /*55590*/  PRMT R2, R20, 0x7773, RZ ;  /* 0x0000777314027816 */ /* 0x001fca00000000ff */
[----:B----4-:R0:W-:Y:S02]  /*555a0*/  @P6 STG.E.U8 desc[UR38][R12.64], R2 ;  /* 0x000000020c006986 */ /* 0x0101e4000c101126 */
[----:B0-----:R-:W-:-:S05]  /*555b0*/  PRMT R2, R5, 0x7770, RZ ;  /* 0x0000777005027816 */ /* 0x001fca00000000ff */
[----:B------:R0:W-:Y:S02]  /*555c0*/  @P2 STG.E.U8 desc[UR38][R28.64], R2 ;  /* 0x000000021c002986 */ /* 0x0001e4000c101126 */
[----:B0-----:R-:W-:-:S05]  /*555d0*/  PRMT R2, R5, 0x7771, RZ ;  /* 0x0000777105027816 */ /* 0x001fca00000000ff */
[----:B------:R0:W-:Y:S02]  /*555e0*/  @P1 STG.E.U8 desc[UR38][R8.64], R2 ;  /* 0x0000000208001986 */ /* 0x0001e4000c101126 */
[----:B0-----:R-:W-:-:S05]  /*555f0*/  PRMT R2, R5, 0x7772, RZ ;  /* 0x0000777205027816 */ /* 0x001fca00000000ff */
[----:B------:R0:W-:Y:S02]  /*55600*/  @P0 STG.E.U8 desc[UR38][R10.64], R2 ;  /* 0x000000020a000986 */ /* 0x0001e4000c101126 */
[----:B0-----:R-:W-:Y:S02]  /*55610*/  PRMT R2, R5, 0x7773, RZ ;  /* 0x0000777305027816 */ /* 0x001fe400000000ff */
[----:B------:R-:W3:Y:S04]  /*55620*/  LDL.LU.64 R10, [R1+0xf58] ;  /* 0x000f5800010a7983 */ /* 0x000ee80000300a00 */
[----:B------:R0:W-:Y:S04]  /*55630*/  @P5 STG.E.U8 desc[UR38][R6.64], R2 ;  /* 0x0000000206005986 */ /* 0x0001e8000c101126 */
[----:B0-----:R-:W4:Y:S04]  /*55640*/  LDL.LU.64 R6, [R1+0xf50] ;  /* 0x000f500001067983 */ /* 0x001f280000300a00 */
[----:B------:R-:W2:Y:S04]  /*55650*/  LDL.LU.64 R12, [R1+0xf48] ;  /* 0x000f4800010c7983 */ /* 0x000ea80000300a00 */
[----:B------:R-:W2:Y:S01]  /*55660*/  LDL.LU R29, [R1+0x160] ;  /* 0x00016000011d7983 */ /* 0x000ea20000300800 */
[----:B------:R-:W-:-:S02]  /*55670*/  LOP3.LUT P2, RZ, R26, 0x4000000, RZ, 0xc0, !PT ;  /* 0x040000001aff7812 */ /* 0x000fc4000784c0ff */
[----:B------:R-:W-:Y:S01]  /*55680*/  LOP3.LUT P1, RZ, R26, 0x10000000, RZ, 0xc0, !PT ;  /* 0x100000001aff7812 */ /* 0x000fe2000782c0ff */
[----:B------:R-:W-:Y:S02]  /*55690*/  IMAD.MOV.U32 R20, RZ, RZ, R4 ;  /* 0x000000ffff147224 */ /* 0x000fe400078e0004 */
[----:B------:R-:W4:Y:S04]  /*556a0*/  LDL.LU.64 R4, [R1+0xf40] ;  /* 0x000f400001047983 */ /* 0x000f280000300a00 */
[----:B------:R-:W4:Y:S04]  /*556b0*/  LDL.LU.64 R8, [R1+0xf38] ;  /* 0x000f380001087983 */ /* 0x000f280000300a00 */
[----:B------:R-:W4:Y:S04]  /*556c0*/  LDL.LU R3, [R1+0x164] ;  /* 0x0001640001037983 */ /* 0x000f280000300800 */
[----:B------:R-:W-:Y:S01]  /*556d0*/  STL [R1+0x1658], R27 ;  /* 0x0016581b01007387 */ /* 0x000fe20000100800 */
[----:B--2---:R-:W-:-:S05]  /*556e0*/  PRMT R2, R29, 0x7770, RZ ;  /* 0x000077701d027816 */ /* 0x004fca00000000ff */
[----:B---3--:R0:W-:Y:S02]  /*556f0*/  @P2 STG.E.U8 desc[UR38][R10.64], R2 ;  /* 0x000000020a002986 */ /* 0x0081e4000c101126 */
[----:B0-----:R-:W-:Y:S02]  /*55700*/  PRMT R2, R29, 0x7771, RZ ;  /* 0x000077711d027816 */ /* 0x001fe400000000ff */
[----:B------:R-:W2:Y:S04]  /*55710*/  LDL.LU.64 R10, [R1+0xf30] ;  /* 0x000f3000010a7983 */ /* 0x000ea80000300a00 */
[----:B----4-:R0:W-:Y:S04]  /*55720*/  @P1 STG.E.U8 desc[UR38][R6.64], R2 ;  /* 0x0000000206001986 */ /* 0x0101e8000c101126 */
[----:B0-----:R-:W3:Y:S04]  /*55730*/  LDL.LU.64 R6, [R1+0xf28] ;  /* 0x000f280001067983 */ /* 0x001ee80000300a00 */
[----:B------:R-:W4:Y:S04]  /*55740*/  LDL.LU R18, [R1+0x168] ;  /* 0x0001680001127983 */ /* 0x000f280000300800 */
[----:B------:R-:W2:Y:S04]  /*55750*/  LDL.LU.64 R22, [R1+0xf10] ;  /* 0x000f100001167983 */ /* 0x000ea80000300a00 */
[----:B--2---:R0:W-:Y:S04]  /*55760*/  STL.64 [R1+0x17c0], R22 ;  /* 0x0017c01601007387 */ /* 0x0041e80000100a00 */
[----:B0-----:R-:W2:Y:S01]  /*55770*/  LDL.LU.64 R22, [R1+0xf18] ;  /* 0x000f180001167983 */ /* 0x001ea20000300a00 */
[----:B------:R-:W-:-:S02]  /*55780*/  LOP3.LUT P4, RZ, R25, 0x40000, RZ, 0xc0, !PT ;  /* 0x0004000019ff7812 */ /* 0x000fc4000788c0ff */
        /* <DEDUP_REMOVED lines=30> */
[----:B0-----:R-:W-:-:S05]  /*55970*/  PRMT R2, R29, 0x7773, RZ ;  /* 0x000077731d027816 */ /* 0x001fca00000000ff */
[----:B------:R0:W-:Y:S02]  /*55980*/  @P5 STG.E.U8 desc[UR38][R4.64], R2 ;  /* 0x0000000204005986 */ /* 0x0001e4000c101126 */
[----:B0-----:R-:W-:Y:S02]  /*55990*/  PRMT R2, R3, 0x7770, RZ ;  /* 0x0000777003027816 */ /* 0x001fe400000000ff */
        /* <DEDUP_REMOVED lines=10> */
[----:B------:R-:W4:Y:S01]  /*55a40*/  LDL.LU R19, [R1+0x150] ;  /* 0x0001500001137983 */ /* 0x000f220000300800 */
[----:B0-----:R-:W-:-:S03]  /*55a50*/  PRMT R2, R3, 0x7772, RZ ;  /* 0x0000777203027816 */ /* 0x001fc600000000ff */
[----:B------:R-:W4:Y:S04]  /*55a60*/  LDL.LU.64 R28, [R1+0xee0] ;  /* 0x000ee000011c7983 */ /* 0x000f280000300a00 */
[----:B---3--:R0:W-:Y:S01]  /*55a70*/  @P4 STG.E.U8 desc[UR38][R6.64], R2 ;  /* 0x0000000206004986 */ /* 0x0081e2000c101126 */
[----:B------:R-:W-:-:S03]  /*55a80*/  LOP3.LUT P4, RZ, R0, 0x800, RZ, 0xc0, !PT ;  /* 0x0000080000ff7812 */ /* 0x000fc6000788c0ff */
[----:B------:R-:W3:Y:S04]  /*55a90*/  LDL.LU.64 R8, [R1+0xed8] ;  /* 0x000ed80001087983 */ /* 0x000ee80000300a00 */
[----:B------:R-:W3:Y:S01]  /*55aa0*/  LDL.LU.64 R10, [R1+0xed0] ;  /* 0x000ed000010a7983 */ /* 0x000ee20000300a00 */
[----:B0-----:R-:W-:-:S03]  /*55ab0*/  PRMT R2, R3, 0x7773, RZ ;  /* 0x0000777303027816 */ /* 0x001fc600000000ff */
[----:B------:R-:W3:Y:S04]  /*55ac0*/  LDL.LU.64 R6, [R1+0xec8] ;  /* 0x000ec80001067983 */ /* 0x000ee80000300a00 */
[----:B--2---:R0:W-:Y:S04]  /*55ad0*/  @P4 STG.E.U8 desc[UR38][R22.64], R2 ;  /* 0x0000000216004986 */ /* 0x0041e8000c101126 */
[----:B0-----:R-:W2:Y:S01]  /*55ae0*/  LDL.LU.64 R22, [R1+0x17c8] ;  /* 0x0017c80001167983 */ /* 0x001ea20000300a00 */
[----:B------:R-:W-:Y:S02]  /*55af0*/  LOP3.LUT P4, RZ, R0, 0x400, RZ, 0xc0, !PT ;  /* 0x0000040000ff7812 */ /* 0x000fe4000788c0ff */
[----:B----4-:R-:W-:-:S11]  /*55b00*/  PRMT R2, R18, 0x7770, RZ ;  /* 0x0000777012027816 */ /* 0x010fd600000000ff */
[----:B--2---:R0:W-:Y:S04]  /*55b10*/  @P4 STG.E.U8 desc[UR38][R22.64], R2 ;  /* 0x0000000216004986 */ /* 0x0041e8000c101126 */
[----:B0-----:R-:W2:Y:S01]  /*55b20*/  LDL.LU.64 R22, [R1+0x17c0] ;  /* 0x0017c00001167983 */ /* 0x001ea20000300a00 */
[----:B------:R-:W-:Y:S02]  /*55b30*/  LOP3.LUT P4, RZ, R0, 0x200, RZ, 0xc0, !PT ;  /* 0x0000020000ff7812 */ /* 0x000fe4000788c0ff */
[----:B------:R-:W-:-:S11]  /*55b40*/  PRMT R2, R18, 0x7771, RZ ;  /* 0x0000777112027816 */ /* 0x000fd600000000ff */
[----:B--2---:R0:W-:Y:S01]  /*55b50*/  @P4 STG.E.U8 desc[UR38][R22.64], R2 ;  /* 0x0000000216004986 */ /* 0x0041e2000c101126 */
[----:B------:R-:W-:Y:S02]  /*55b60*/  LOP3.LUT P4, RZ, R0, 0x100, RZ, 0xc0, !PT ;  /* 0x0000010000ff7812 */ /* 0x000fe4000788c0ff */
[----:B0-----:R-:W-:Y:S01]  /*55b70*/  PRMT R2, R18, 0x7772, RZ ;  /* 0x0000777212027816 */ /* 0x001fe200000000ff */
[----:B------:R-:W2:Y:S10]  /*55b80*/  LDL.LU.64 R22, [R1+0x17b8] ;  /* 0x0017b80001167983 */ /* 0x000eb40000300a00 */
[----:B------:R0:W-:Y:S04]  /*55b90*/  @P4 STG.E.U8 desc[UR38][R4.64], R2 ;  /* 0x0000000204004986 */ /* 0x0001e8000c101126 */
[----:B0-----:R-:W4:Y:S01]  /*55ba0*/  LDL.LU.64 R4, [R1+0x17b0] ;  /* 0x0017b00001047983 */ /* 0x001f220000300a00 */
[----:B------:R-:W-:-:S02]  /*55bb0*/  LOP3.LUT P4, RZ, R0, 0x80, RZ, 0xc0, !PT ;  /* 0x0000008000ff7812 */ /* 0x000fc4000788c0ff */
[----:B------:R-:W-:Y:S02]  /*55bc0*/  PRMT R2, R18, 0x7773, RZ ;  /* 0x0000777312027816 */ /* 0x000fe400000000ff */
[----:B------:R-:W-:-:S09]  /*55bd0*/  LOP3.LUT P3, RZ, R25, 0x100000, RZ, 0xc0, !PT ;  /* 0x0010000019ff7812 */ /* 0x000fd2000786c0ff */
[----:B------:R4:W-:Y:S01]  /*55be0*/  @P4 STG.E.U8 desc[UR38][R26.64], R2 ;  /* 0x000000021a004986 */ /* 0x0009e2000c101126 */
[----:B------:R-:W-:Y:S02]  /*55bf0*/  LOP3.LUT P4, RZ, R0, 0x40, RZ, 0xc0, !PT ;  /* 0x0000004000ff7812 */ /* 0x000fe4000788c0ff */
[C---:B------:R-:W-:Y:S02]  /*55c00*/  LOP3.LUT P6, RZ, R25.reuse, 0x800000, RZ, 0xc0, !PT ;  /* 0x0080000019ff7812 */ /* 0x040fe400078cc0ff */
[C---:B------:R-:W-:Y:S02]  /*55c10*/  LOP3.LUT P2, RZ, R25.reuse, 0x2000000, RZ, 0xc0, !PT ;  /* 0x0200000019ff7812 */ /* 0x040fe4000784c0ff */
[C---:B------:R-:W-:Y:S02]  /*55c20*/  LOP3.LUT P1, RZ, R25.reuse, 0x4000000, RZ, 0xc0, !PT ;  /* 0x0400000019ff7812 */ /* 0x040fe4000782c0ff */
[C---:B------:R-:W-:Y:S02]  /*55c30*/  LOP3.LUT P0, RZ, R25.reuse, 0x10000000, RZ, 0xc0, !PT ;  /* 0x1000000019ff7812 */ /* 0x040fe4000780c0ff */
[----:B------:R-:W-:-:S02]  /*55c40*/  LOP3.LUT P5, RZ, R25, 0x80000000, RZ, 0xc0, !PT ;  /* 0x8000000019ff7812 */ /* 0x000fc400078ac0ff */
[----:B----4-:R-:W-:-:S05]  /*55c50*/  PRMT R2, R4, 0x7770, RZ ;  /* 0x0000777004027816 */ /* 0x010fca00000000ff */
[----:B------:R0:W-:Y:S02]  /*55c60*/  @P4 STG.E.U8 desc[UR38][R16.64], R2 ;  /* 0x0000000210004986 */ /* 0x0001e4000c101126 */
[----:B0-----:R-:W-:-:S05]  /*55c70*/  PRMT R2, R4, 0x7771, RZ ;  /* 0x0000777104027816 */ /* 0x001fca00000000ff */
[----:B------:R0:W-:Y:S02]  /*55c80*/  @P3 STG.E.U8 desc[UR38][R14.64], R2 ;  /* 0x000000020e003986 */ /* 0x0001e4000c101126 */
[----:B0-----:R-:W-:-:S05]  /*55c90*/  PRMT R2, R4, 0x7772, RZ ;  /* 0x0000777204027816 */ /* 0x001fca00000000ff */
[----:B------:R0:W-:Y:S02]  /*55ca0*/  @P6 STG.E.U8 desc[UR38][R12.64], R2 ;  /* 0x000000020c006986 */ /* 0x0001e4000c101126 */
[----:B0-----:R-:W-:Y:S02]  /*55cb0*/  PRMT R2, R4, 0x7773, RZ ;  /* 0x0000777304027816 */ /* 0x001fe400000000ff */
[----:B------:R-:W4:Y:S04]  /*55cc0*/  LDL.LU R4, [R1+0x17a8] ;  /* 0x0017a80001047983 */ /* 0x000f280000300800 */
[----:B------:R0:W-:Y:S04]  /*55cd0*/  @P2 STG.E.U8 desc[UR38][R28.64], R2 ;  /* 0x000000021c002986 */ /* 0x0001e8000c101126 */
[----:B------:R-:W2:Y:S01]  /*55ce0*/  LDL.LU.64 R16, [R1+0xec0] ;  /* 0x000ec00001107983 */ /* 0x000ea20000300a00 */
[----:B0-----:R-:W-:-:S05]  /*55cf0*/  PRMT R2, R19, 0x7770, RZ ;  /* 0x0000777013027816 */ /* 0x001fca00000000ff */
[----:B---3--:R0:W-:Y:S02]  /*55d00*/  @P1 STG.E.U8 desc[UR38][R8.64], R2 ;  /* 0x0000000208001986 */ /* 0x0081e4000c101126 */
[----:B0-----:R-:W-:-:S05]  /*55d10*/  PRMT R2, R19, 0x7771, RZ ;  /* 0x0000777113027816 */ /* 0x001fca00000000ff */
[----:B------:R0:W-:Y:S02]  /*55d20*/  @P0 STG.E.U8 desc[UR38][R10.64], R2 ;  /* 0x000000020a000986 */ /* 0x0001e4000c101126 */
[----:B0-----:R-:W-:-:S05]  /*55d30*/  PRMT R2, R19, 0x7772, RZ ;  /* 0x0000777213027816 */ /* 0x001fca00000000ff */
[----:B------:R0:W-:Y:S04]  /*55d40*/  @P5 STG.E.U8 desc[UR38][R6.64], R2 ;  /* 0x0000000206005986 */ /* 0x0001e8000c101126 */
[----:B0-----:R-:W3:Y:S04]  /*55d50*/  LDL.LU.64 R6, [R1+0xeb8] ;  /* 0x000eb80001067983 */ /* 0x001ee80000300a00 */
[----:B------:R-:W3:Y:S04]  /*55d60*/  LDL.LU.64 R14, [R1+0xeb0] ;  /* 0x000eb000010e7983 */ /* 0x000ee80000300a00 */
[----:B------:R-:W3:Y:S04]  /*55d70*/  LDL.LU.64 R12, [R1+0xea8] ;  /* 0x000ea800010c7983 */ /* 0x000ee80000300a00 */
[----:B------:R-:W3:Y:S01]  /*55d80*/  LDL.LU R11, [R1+0x154] ;  /* 0x00015400010b7983 */ /* 0x000ee20000300800 */
[----:B------:R-:W-:-:S02]  /*55d90*/  LOP3.LUT P4, RZ, R24, 0x2000000, RZ, 0xc0, !PT ;  /* 0x0200000018ff7812 */ /* 0x000fc4000788c0ff */
[C---:B------:R-:W-:Y:S01]  /*55da0*/  LOP3.LUT P2, RZ, R24.reuse, 0x2, RZ, 0xc0, !PT ;  /* 0x0000000218ff7812 */ /* 0x040fe2000784c0ff */
[----:B------:R-:W3:Y:S01]  /*55db0*/  LDL.LU.64 R28, [R1+0xea0] ;  /* 0x000ea000011c7983 */ /* 0x000ee20000300a00 */
[----:B------:R-:W-:Y:S02]  /*55dc0*/  LOP3.LUT P1, RZ, R24, 0x4, RZ, 0xc0, !PT ;  /* 0x0000000418ff7812 */ /* 0x000fe4000782c0ff */
[----:B------:R-:W-:Y:S01]  /*55dd0*/  PRMT R2, R19, 0x7773, RZ ;  /* 0x0000777313027816 */ /* 0x000fe200000000ff */
[----:B------:R-:W3:Y:S04]  /*55de0*/  LDL.LU.64 R8, [R1+0xe98] ;  /* 0x000e980001087983 */ /* 0x000ee80000300a00 */
[----:B------:R-:W3:Y:S01]  /*55df0*/  LDL.LU R10, [R1+0x158] ;  /* 0x00015800010a7983 */ /* 0x000ee20000300800 */
[----:B----4-:R-:W-:-:S04]  /*55e00*/  LOP3.LUT R4, R4, 0xbfffffff, RZ, 0xc0, !PT ;  /* 0xbfffffff04047812 */ /* 0x010fc800078ec0ff */
[----:B------:R-:W-:Y:S02]  /*55e10*/  @P4 LOP3.LUT R4, R4, 0x40000000, RZ, 0xfc, !PT ;  /* 0x4000000004044812 */ /* 0x000fe400078efcff */
[----:B------:R-:W-:Y:S02]  /*55e20*/  LOP3.LUT P4, RZ, R24, 0x800000, RZ, 0xc0, !PT ;  /* 0x0080000018ff7812 */ /* 0x000fe4000788c0ff */
[----:B------:R-:W-:Y:S01]  /*55e30*/  LOP3.LUT R4, R4, 0x7fffffff, RZ, 0xc0, !PT ;  /* 0x7fffffff04047812 */ /* 0x000fe200078ec0ff */
[----:B--2---:R3:W-:Y:S10]  /*55e40*/  @P2 STG.E.U8 desc[UR38][R16.64], R2 ;  /* 0x0000000210002986 */ /* 0x0047f4000c101126 */
[----:B------:R-:W-:-:S05]  /*55e50*/  @P4 LOP3.LUT R4, R4, 0x80000000, RZ, 0xfc, !PT ;  /* 0x8000000004044812 */ /* 0x000fca00078efcff */
[----:B------:R-:W-:Y:S01]  /*55e60*/  STL.64 [R1+0x1798], R4 ;  /* 0x0017980401007387 */ /* 0x000fe20000100a00 */
[----:B---3--:R-:W-:-:S05]  /*55e70*/  PRMT R2, R11, 0x7770, RZ ;  /* 0x000077700b027816 */ /* 0x008fca00000000ff */
[----:B------:R0:W-:Y:S04]  /*55e80*/  @P1 STG.E.U8 desc[UR38][R6.64], R2 ;  /* 0x0000000206001986 */ /* 0x0001e8000c101126 */
[----:B0-----:R-:W2:Y:S04]  /*55e90*/  LDL.LU.64 R6, [R1+0xe90] ;  /* 0x000e900001067983 */ /* 0x001ea80000300a00 */
[----:B------:R-:W3:Y:S01]  /*55ea0*/  LDL.LU.64 R4, [R1+0xe80] ;  /* 0x000e800001047983 */ /* 0x000ee20000300a00 */
        /* <DEDUP_REMOVED lines=16> */
[----:B------:R-:W-:Y:S02]  /*55fb0*/  LOP3.LUT R0, R0, 0xffffffdf, RZ, 0xc0, !PT ;  /* 0xffffffdf00007812 */ /* 0x000fe400078ec0ff */
[C---:B------:R-:W-:Y:S02]  /*55fc0*/  LOP3.LUT P0, RZ, R24.reuse, 0x10, RZ, 0xc0, !PT ;  /* 0x0000001018ff7812 */ /* 0x040fe4000780c0ff */
[C---:B------:R-:W-:Y:S02]  /*55fd0*/  LOP3.LUT P5, RZ, R24.reuse, 0x80, RZ, 0xc0, !PT ;  /* 0x0000008018ff7812 */ /* 0x040fe400078ac0ff */
[----:B------:R-:W-:-:S02]  /*55fe0*/  LOP3.LUT P3, RZ, R24, 0x4000000, RZ, 0xc0, !PT ;  /* 0x0400000018ff7812 */ /* 0x000fc4000786c0ff */
[C---:B------:R-:W-:Y:S02]  /*55ff0*/  LOP3.LUT P6, RZ, R24.reuse, 0x10000000, RZ, 0xc0, !PT ;  /* 0x1000000018ff7812 */ /* 0x040fe400078cc0ff */
[----:B------:R-:W-:Y:S02]  /*56000*/  LOP3.LUT P2, RZ, R24, 0x80000000, RZ, 0xc0, !PT ;  /* 0x8000000018ff7812 */ /* 0x000fe4000784c0ff */
[----:B------:R-:W-:Y:S02]  /*56010*/  @P4 LOP3.LUT R0, R0, 0x20, RZ, 0xfc, !PT ;  /* 0x0000002000004812 */ /* 0x000fe400078efcff */
[----:B------:R-:W-:Y:S01]  /*56020*/  LOP3.LUT P4, RZ, R24, 0x200, RZ, 0xc0, !PT ;  /* 0x0000020018ff7812 */ /* 0x000fe2000788c0ff */
[----:B---3--:R0:W-:Y:S04]  /*56030*/  STL.64 [R1+0x17a0], R4 ;  /* 0x0017a00401007387 */ /* 0x0081e80000100a00 */
[----:B0-----:R-:W3:Y:S04]  /*56040*/  LDL.LU.64 R4, [R1+0xe88] ;  /* 0x000e880001047983 */ /* 0x001ee80000300a00 */
[----:B------:R-:W4:Y:S01]  /*56050*/  LDL.LU.64 R24, [R1+0xe70] ;  /* 0x000e700001187983 */ /* 0x000f220000300a00 */
[----:B------:R-:W-:-:S05]  /*56060*/  PRMT R2, R11, 0x7771, RZ ;  /* 0x000077710b027816 */ /* 0x000fca00000000ff */
[----:B------:R0:W-:Y:S02]  /*56070*/  @P0 STG.E.U8 desc[UR38][R14.64], R2 ;  /* 0x000000020e000986 */ /* 0x0001e4000c101126 */
[----:B0-----:R-:W-:-:S05]  /*56080*/  PRMT R2, R11, 0x7772, RZ ;  /* 0x000077720b027816 */ /* 0x001fca00000000ff */
[----:B------:R0:W-:Y:S02]  /*56090*/  @P5 STG.E.U8 desc[UR38][R12.64], R2 ;  /* 0x000000020c005986 */ /* 0x0001e4000c101126 */
[----:B0-----:R-:W-:-:S05]  /*560a0*/  PRMT R2, R11, 0x7773, RZ ;  /* 0x000077730b027816 */ /* 0x001fca00000000ff */
[----:B------:R0:W-:Y:S01]  /*560b0*/  @P4 STG.E.U8 desc[UR38][R28.64], R2 ;  /* 0x000000021c004986 */ /* 0x0001e2000c101126 */
[----:B------:R-:W-:Y:S02]  /*560c0*/  LOP3.LUT P4, RZ, R0, 0x20, RZ, 0xc0, !PT ;  /* 0x0000002000ff7812 */ /* 0x000fe4000788c0ff */
[----:B0-----:R-:W-:-:S11]  /*560d0*/  PRMT R2, R10, 0x7770, RZ ;  /* 0x000077700a027816 */ /* 0x001fd600000000ff */
[----:B------:R0:W-:Y:S01]  /*560e0*/  @P4 STG.E.U8 desc[UR38][R8.64], R2 ;  /* 0x0000000208004986 */ /* 0x0001e2000c101126 */
[----:B------:R-:W-:Y:S02]  /*560f0*/  LOP3.LUT P4, RZ, R0, 0x10, RZ, 0xc0, !PT ;  /* 0x0000001000ff7812 */ /* 0x000fe4000788c0ff */
[----:B0-----:R-:W-:-:S11]  /*56100*/  PRMT R2, R10, 0x7771, RZ ;  /* 0x000077710a027816 */ /* 0x001fd600000000ff */
[----:B--2---:R0:W-:Y:S01]  /*56110*/  @P4 STG.E.U8 desc[UR38][R6.64], R2 ;  /* 0x0000000206004986 */ /* 0x0041e2000c101126 */
[----:B------:R-:W-:Y:S02]  /*56120*/  LOP3.LUT P4, RZ, R0, 0x8, RZ, 0xc0, !PT ;  /* 0x0000000800ff7812 */ /* 0x000fe4000788c0ff */
[----:B0-----:R-:W-:Y:S01]  /*56130*/  PRMT R2, R10, 0x7772, RZ ;  /* 0x000077720a027816 */ /* 0x001fe200000000ff */
[----:B----4-:R0:W-:Y:S04]  /*56140*/  STL.64 [R1+0x1790], R24 ;  /* 0x0017901801007387 */ /* 0x0101e80000100a00 */
[----:B0-----:R-:W2:Y:S04]  /*56150*/  LDL.LU.64 R24, [R1+0xe78] ;  /* 0x000e780001187983 */ /* 0x001ea80000300a00 */
[----:B------:R-:W4:Y:S04]  /*56160*/  LDL.LU.64 R26, [R1+0xe68] ;  /* 0x000e6800011a7983 */ /* 0x000f280000300a00 */
[----:B------:R-:W2:Y:S04]  /*56170*/  LDL.LU.64 R18, [R1+0xe58] ;  /* 0x000e580001127983 */ /* 0x000ea80000300a00 */
[----:B------:R-:W2:Y:S04]  /*56180*/  LDL.LU.64 R16, [R1+0xe50] ;  /* 0x000e500001107983 */ /* 0x000ea80000300a00 */
[----:B------:R-:W2:Y:S04]  /*56190*/  LDL.LU.64 R14, [R1+0xe48] ;  /* 0x000e4800010e7983 */ /* 0x000ea80000300a00 */
[----:B------:R-:W2:Y:S04]  /*561a0*/  LDL.LU R11, [R1+0x144] ;  /* 0x00014400010b7983 */ /* 0x000ea80000300800 */
[----:B------:R-:W2:Y:S04]  /*561b0*/  LDL.LU.64 R12, [R1+0xe40] ;  /* 0x000e4000010c7983 */ /* 0x000ea80000300a00 */
[----:B------:R-:W2:Y:S04]  /*561c0*/  LDL.LU.64 R28, [R1+0xe38] ;  /* 0x000e3800011c7983 */ /* 0x000ea80000300a00 */
[----:B------:R-:W2:Y:S04]  /*561d0*/  LDL.LU.64 R8, [R1+0xe30] ;  /* 0x000e300001087983 */ /* 0x000ea80000300a00 */
[----:B------:R-:W2:Y:S04]  /*561e0*/  LDL.LU.64 R6, [R1+0xe20] ;  /* 0x000e200001067983 */ /* 0x000ea80000300a00 */
[----:B---3--:R0:W-:Y:S04]  /*561f0*/  @P4 STG.E.U8 desc[UR38][R4.64], R2 ;  /* 0x0000000204004986 */ /* 0x0081e8000c101126 */
[----:B0-----:R-:W3:Y:S01]  /*56200*/  LDL.LU.64 R4, [R1+0x17a0] ;  /* 0x0017a00001047983 */ /* 0x001ee20000300a00 */
[----:B------:R-:W-:-:S02]  /*56210*/  LOP3.LUT P4, RZ, R0, 0x4, RZ, 0xc0, !PT ;  /* 0x0000000400ff7812 */ /* 0x000fc4000788c0ff */
[----:B------:R-:W-:-:S11]  /*56220*/  PRMT R2, R10, 0x7773, RZ ;  /* 0x000077730a027816 */ /* 0x000fd600000000ff */
[----:B---3--:R0:W-:Y:S04]  /*56230*/  @P4 STG.E.U8 desc[UR38][R4.64], R2 ;  /* 0x0000000204004986 */ /* 0x0081e8000c101126 */
[----:B0-----:R-:W3:Y:S01]  /*56240*/  LDL.LU.64 R4, [R1+0x1798] ;  /* 0x0017980001047983 */ /* 0x001ee20000300a00 */
[----:B------:R-:W-:Y:S02]  /*56250*/  LOP3.LUT P4, RZ, R0, 0x2, RZ, 0xc0, !PT ;  /* 0x0000000200ff7812 */ /* 0x000fe4000788c0ff */
[----:B---3--:R-:W-:-:S11]  /*56260*/  PRMT R2, R5, 0x7770, RZ ;  /* 0x0000777005027816 */ /* 0x008fd600000000ff */
[----:B--2---:R0:W-:Y:S04]  /*56270*/  @P4 STG.E.U8 desc[UR38][R24.64], R2 ;  /* 0x0000000218004986 */ /* 0x0041e8000c101126 */
[----:B0-----:R-:W2:Y:S01]  /*56280*/  LDL.LU.64 R24, [R1+0x1790] ;  /* 0x0017900001187983 */ /* 0x001ea20000300a00 */
[----:B------:R-:W-:Y:S02]  /*56290*/  LOP3.LUT P4, RZ, R0, 0x1, RZ, 0xc0, !PT ;  /* 0x0000000100ff7812 */ /* 0x000fe4000788c0ff */
[----:B------:R-:W-:Y:S02]  /*562a0*/  PRMT R0, R5, 0x7771, RZ ;  /* 0x0000777105007816 */ /* 0x000fe400000000ff */
[C---:B------:R-:W-:Y:S02]  /*562b0*/  LOP3.LUT P1, RZ, R23.reuse, 0x2, RZ, 0xc0, !PT ;  /* 0x0000000217ff7812 */ /* 0x040fe4000782c0ff */
[----:B------:R-:W-:-:S02]  /*562c0*/  LOP3.LUT P0, RZ, R23, 0x4, RZ, 0xc0, !PT ;  /* 0x0000000417ff7812 */ /* 0x000fc4000780c0ff */
[----:B------:R-:W-:-:S05]  /*562d0*/  LOP3.LUT P5, RZ, R23, 0x10, RZ, 0xc0, !PT ;  /* 0x0000001017ff7812 */ /* 0x000fca00078ac0ff */
[----:B--2---:R0:W-:Y:S01]  /*562e0*/  @P4 STG.E.U8 desc[UR38][R24.64], R0 ;  /* 0x0000000018004986 */ /* 0x0041e2000c101126 */
[----:B------:R-:W-:Y:S02]  /*562f0*/  LOP3.LUT P4, RZ, R4, 0x80000000, RZ, 0xc0, !PT ;  /* 0x8000000004ff7812 */ /* 0x000fe4000788c0ff */
[----:B0-----:R-:W-:-:S11]  /*56300*/  PRMT R0, R5, 0x7772, RZ ;  /* 0x0000777205007816 */ /* 0x001fd600000000ff */
[----:B----4-:R0:W-:Y:S01]  /*56310*/  @P4 STG.E.U8 desc[UR38][R26.64], R0 ;  /* 0x000000001a004986 */ /* 0x0101e2000c101126 */
[----:B------:R-:W-:Y:S02]  /*56320*/  LOP3.LUT P4, RZ, R4, 0x40000000, RZ, 0xc0, !PT ;  /* 0x4000000004ff7812 */ /* 0x000fe4000788c0ff */
[----:B0-----:R-:W-:Y:S02]  /*56330*/  PRMT R0, R5, 0x7773, RZ ;  /* 0x0000777305007816 */ /* 0x001fe400000000ff */
[----:B------:R-:W2:Y:S09]  /*56340*/  LDL.LU R5, [R1+0x178c] ;  /* 0x00178c0001057983 */ /* 0x000eb20000300800 */
        /* <DEDUP_REMOVED lines=8> */
[----:B------:R-:W3:Y:S04]  /*563d0*/  LDL.LU R22, [R1+0x1788] ;  /* 0x0017880001167983 */ /* 0x000ee80000300800 */
[----:B------:R0:W-:Y:S02]  /*563e0*/  @P1 STG.E.U8 desc[UR38][R28.64], R0 ;  /* 0x000000001c001986 */ /* 0x0001e4000c101126 */
[----:B0-----:R-:W-:-:S05]  /*563f0*/  PRMT R0, R11, 0x7770, RZ ;  /* 0x000077700b007816 */ /* 0x001fca00000000ff */
[----:B------:R0:W-:Y:S02]  /*56400*/  @P0 STG.E.U8 desc[UR38][R8.64], R0 ;  /* 0x0000000008000986 */ /* 0x0001e4000c101126 */
[----:B0-----:R-:W-:Y:S02]  /*56410*/  PRMT R0, R11, 0x7771, RZ ;  /* 0x000077710b007816 */ /* 0x001fe400000000ff */
[----:B------:R-:W4:Y:S04]  /*56420*/  LDL.LU.64 R8, [R1+0xe18] ;  /* 0x000e180001087983 */ /* 0x000f280000300a00 */
[----:B------:R0:W-:Y:S04]  /*56430*/  @P5 STG.E.U8 desc[UR38][R6.64], R0 ;  /* 0x0000000006005986 */ /* 0x0001e8000c101126 */
[----:B0-----:R-:W2:Y:S01]  /*56440*/  LDL.LU.64 R6, [R1+0xe10] ;  /* 0x000e100001067983 */ /* 0x001ea20000300a00 */
[----:B------:R-:W-:-:S02]  /*56450*/  LOP3.LUT P2, RZ, R23, 0x80, RZ, 0xc0, !PT ;  /* 0x0000008017ff7812 */ /* 0x000fc4000784c0ff */
[----:B------:R-:W-:Y:S01]  /*56460*/  LOP3.LUT P1, RZ, R23, 0x200, RZ, 0xc0, !PT ;  /* 0x0000020017ff7812 */ /* 0x000fe2000782c0ff */
[----:B------:R-:W2:Y:S01]  /*56470*/  LDL.LU.64 R14, [R1+0xe08] ;  /* 0x000e0800010e7983 */ /* 0x000ea20000300a00 */
[----:B------:R-:W-:-:S03]  /*56480*/  PRMT R0, R11, 0x7772, RZ ;  /* 0x000077720b007816 */ /* 0x000fc600000000ff */
[----:B------:R-:W3:Y:S04]  /*56490*/  LDL.LU.64 R12, [R1+0xe00] ;  /* 0x000e0000010c7983 */ /* 0x000ee80000300a00 */
[----:B------:R-:W3:Y:S04]  /*564a0*/  LDL.LU.64 R28, [R1+0xdf8] ;  /* 0x000df800011c7983 */ /* 0x000ee80000300a00 */
[----:B------:R-:W3:Y:S04]  /*564b0*/  LDL.LU R10, [R1+0x148] ;  /* 0x00014800010a7983 */ /* 0x000ee80000300800 */
[----:B----4-:R0:W-:Y:S02]  /*564c0*/  @P2 STG.E.U8 desc[UR38][R8.64], R0 ;  /* 0x0000000008002986 */ /* 0x0101e4000c101126 */
[----:B0-----:R-:W-:-:S02]  /*564d0*/  PRMT R0, R11, 0x7773, RZ ;  /* 0x000077730b007816 */ /* 0x001fc400000000ff */
[----:B------:R-:W4:Y:S04]  /*564e0*/  LDL.LU.64 R8, [R1+0xdf0] ;  /* 0x000df00001087983 */ /* 0x000f280000300a00 */
[----:B------:R-:W3:Y:S04]  /*564f0*/  LDL.LU R21, [R1+0x14c] ;  /* 0x00014c0001157983 */ /* 0x000ee80000300800 */
[----:B--2---:R0:W-:Y:S04]  /*56500*/  @P1 STG.E.U8 desc[UR38][R6.64], R0 ;  /* 0x0000000006001986 */ /* 0x0041e8000c101126 */
[----:B0-----:R-:W2:Y:S04]  /*56510*/  LDL.LU.64 R6, [R1+0xde8] ;  /* 0x000de80001067983 */ /* 0x001ea80000300a00 */
[----:B------:R-:W2:Y:S04]  /*56520*/  LDL.LU R19, [R1+0x130] ;  /* 0x0001300001137983 */ /* 0x000ea80000300800 */
[----:B--2---:R0:W-:Y:S04]  /*56530*/  STL [R1+0x1770], R19 ;  /* 0x0017701301007387 */ /* 0x0041e80000100800 */
[----:B0-----:R-:W2:Y:S04]  /*56540*/  LDL.LU.64 R18, [R1+0xdd0] ;  /* 0x000dd00001127983 */ /* 0x001ea80000300a00 */
        /* <DEDUP_REMOVED lines=22> */
[C---:B------:R-:W-:Y:S01]  /*566b0*/  LOP3.LUT P4, RZ, R23.reuse, 0x40000, RZ, 0xc0, !PT ;  /* 0x0004000017ff7812 */ /* 0x040fe2000788c0ff */
[----:B------:R-:W2:Y:S01]  /*566c0*/  LDL.LU.64 R2, [R1+0xdc8] ;  /* 0x000dc80001027983 */ /* 0x000ea20000300a00 */
[----:B------:R-:W-:Y:S02]  /*566d0*/  LOP3.LUT R4, R4, 0xefffffff, RZ, 0xc0, !PT ;  /* 0xefffffff04047812 */ /* 0x000fe400078ec0ff */
[C---:B------:R-:W-:Y:S01]  /*566e0*/  LOP3.LUT P0, RZ, R23.reuse, 0x400, RZ, 0xc0, !PT ;  /* 0x0000040017ff7812 */ /* 0x040fe2000780c0ff */
[----:B------:R-:W2:Y:S01]  /*566f0*/  LDL.LU.64 R24, [R1+0xdc0] ;  /* 0x000dc00001187983 */ /* 0x000ea20000300a00 */
[C---:B------:R-:W-:Y:S02]  /*56700*/  LOP3.LUT P5, RZ, R23.reuse, 0x1000, RZ, 0xc0, !PT ;  /* 0x0000100017ff7812 */ /* 0x040fe400078ac0ff */
[----:B---3--:R-:W-:Y:S01]  /*56710*/  PRMT R0, R10, 0x7770, RZ ;  /* 0x000077700a007816 */ /* 0x008fe200000000ff */
[----:B------:R-:W3:Y:S04]  /*56720*/  LDL.LU.64 R26, [R1+0xdb8] ;  /* 0x000db800011a7983 */ /* 0x000ee80000300a00 */
[----:B------:R-:W-:Y:S01]  /*56730*/  @P4 LOP3.LUT R4, R4, 0x10000000, RZ, 0xfc, !PT ;  /* 0x1000000004044812 */ /* 0x000fe200078efcff */
[----:B------:R-:W3:Y:S01]  /*56740*/  LDL.LU.64 R16, [R1+0xdb0] ;  /* 0x000db00001107983 */ /* 0x000ee20000300a00 */
[----:B------:R-:W-:-:S02]  /*56750*/  LOP3.LUT P4, RZ, R23, 0x20000, RZ, 0xc0, !PT ;  /* 0x0002000017ff7812 */ /* 0x000fc4000788c0ff */
[----:B------:R-:W-:Y:S01]  /*56760*/  LOP3.LUT R4, R4, 0xdfffffff, RZ, 0xc0, !PT ;  /* 0xdfffffff04047812 */ /* 0x000fe200078ec0ff */
[----:B------:R0:W-:Y:S04]  /*56770*/  @P0 STG.E.U8 desc[UR38][R14.64], R0 ;  /* 0x000000000e000986 */ /* 0x0001e8000c101126 */
[----:B------:R-:W3:Y:S06]  /*56780*/  LDL.LU R11, [R1+0x134] ;  /* 0x00013400010b7983 */ /* 0x000eec0000300800 */
        /* <DEDUP_REMOVED lines=8> */
[----:B------:R-:W-:Y:S02]  /*56810*/  LOP3.LUT P4, RZ, R4, 0x20000000, RZ, 0xc0, !PT ;  /* 0x2000000004ff7812 */ /* 0x000fe4000788c0ff */
[----:B0-----:R-:W-:Y:S01]  /*56820*/  PRMT R0, R10, 0x7773, RZ ;  /* 0x000077730a007816 */ /* 0x001fe200000000ff */
[----:B------:R-:W3:Y:S10]  /*56830*/  LDL.LU.64 R28, [R1+0xd98] ;  /* 0x000d9800011c7983 */ /* 0x000ef40000300a00 */
[----:B----4-:R0:W-:Y:S01]  /*56840*/  @P4 STG.E.U8 desc[UR38][R8.64], R0 ;  /* 0x0000000008004986 */ /* 0x0101e2000c101126 */
[----:B------:R-:W-:-:S02]  /*56850*/  LOP3.LUT P4, RZ, R4, 0x10000000, RZ, 0xc0, !PT ;  /* 0x1000000004ff7812 */ /* 0x000fc4000788c0ff */
[----:B0-----:R-:W-:Y:S01]  /*56860*/  PRMT R0, R21, 0x7770, RZ ;  /* 0x0000777015007816 */ /* 0x001fe200000000ff */
[----:B------:R-:W4:Y:S10]  /*56870*/  LDL.LU.64 R8, [R1+0xd90] ;  /* 0x000d900001087983 */ /* 0x000f340000300a00 */
[----:B------:R0:W-:Y:S01]  /*56880*/  @P4 STG.E.U8 desc[UR38][R6.64], R0 ;  /* 0x0000000006004986 */ /* 0x0001e2000c101126 */
        /* <DEDUP_REMOVED lines=10> */
[C---:B------:R-:W-:Y:S02]  /*56930*/  LOP3.LUT P4, RZ, R4.reuse, 0x2000000, RZ, 0xc0, !PT ;  /* 0x0200000004ff7812 */ /* 0x040fe4000788c0ff */
[----:B------:R-:W-:Y:S02]  /*56940*/  PRMT R0, R21, 0x7773, RZ ;  /* 0x0000777315007816 */ /* 0x000fe400000000ff */
[----:B------:R-:W3:Y:S09]  /*56950*/  LDL.LU R21, [R1+0x1774] ;  /* 0x0017740001157983 */ /* 0x000ef20000300800 */
[----:B--2---:R0:W-:Y:S04]  /*56960*/  @P4 STG.E.U8 desc[UR38][R18.64], R0 ;  /* 0x0000000012004986 */ /* 0x0041e8000c101126 */
[----:B0-----:R-:W2:Y:S01]  /*56970*/  LDL.LU R19, [R1+0x1770] ;  /* 0x0017700001137983 */ /* 0x001ea20000300800 */
[----:B------:R-:W-:-:S02]  /*56980*/  LOP3.LUT P4, RZ, R4, 0x1000000, RZ, 0xc0, !PT ;  /* 0x0100000004ff7812 */ /* 0x000fc4000788c0ff */
[----:B------:R-:W-:Y:S02]  /*56990*/  LOP3.LUT P3, RZ, R5, 0x80, RZ, 0xc0, !PT ;  /* 0x0000008005ff7812 */ /* 0x000fe4000786c0ff */
[C---:B------:R-:W-:Y:S02]  /*569a0*/  LOP3.LUT P6, RZ, R22.reuse, 0x4000, RZ, 0xc0, !PT ;  /* 0x0000400016ff7812 */ /* 0x040fe400078cc0ff */
[C---:B------:R-:W-:Y:S02]  /*569b0*/  LOP3.LUT P2, RZ, R22.reuse, 0x10000, RZ, 0xc0, !PT ;  /* 0x0001000016ff7812 */ /* 0x040fe4000784c0ff */
[C---:B------:R-:W-:Y:S02]  /*569c0*/  LOP3.LUT P1, RZ, R22.reuse, 0x1000, RZ, 0xc0, !PT ;  /* 0x0000100016ff7812 */ /* 0x040fe4000782c0ff */
[C---:B------:R-:W-:Y:S02]  /*569d0*/  LOP3.LUT P0, RZ, R22.reuse, 0x8000, RZ, 0xc0, !PT ;  /* 0x0000800016ff7812 */ /* 0x040fe4000780c0ff */
[----:B------:R-:W-:-:S02]  /*569e0*/  LOP3.LUT P5, RZ, R22, 0x400, RZ, 0xc0, !PT ;  /* 0x0000040016ff7812 */ /* 0x000fc400078ac0ff */
[----:B--2---:R-:W-:-:S05]  /*569f0*/  PRMT R0, R19, 0x7770, RZ ;  /* 0x0000777013007816 */ /* 0x004fca00000000ff */
[----:B------:R0:W-:Y:S01]  /*56a00*/  @P4 STG.E.U8 desc[UR38][R2.64], R0 ;  /* 0x0000000002004986 */ /* 0x0001e2000c101126 */
[----:B------:R-:W-:Y:S02]  /*56a10*/  LOP3.LUT P4, RZ, R4, 0x800000, RZ, 0xc0, !PT ;  /* 0x0080000004ff7812 */ /* 0x000fe4000788c0ff */
        /* <DEDUP_REMOVED lines=14> */
[----:B------:R-:W2:Y:S04]  /*56b00*/  LDL.LU.64 R28, [R1+0xd80] ;  /* 0x000d8000011c7983 */ /* 0x000ea80000300a00 */
[----:B----4-:R0:W-:Y:S02]  /*56b10*/  @P0 STG.E.U8 desc[UR38][R8.64], R0 ;  /* 0x0000000008000986 */ /* 0x0101e4000c101126 */
[----:B0-----:R-:W-:-:S05]  /*56b20*/  PRMT R0, R10, 0x7770, RZ ;  /* 0x000077700a007816 */ /* 0x001fca00000000ff */
[----:B------:R0:W-:Y:S04]  /*56b30*/  @P5 STG.E.U8 desc[UR38][R6.64], R0 ;  /* 0x0000000006005986 */ /* 0x0001e8000c101126 */
[----:B0-----:R-:W3:Y:S04]  /*56b40*/  LDL.LU.64 R6, [R1+0xd78] ;  /* 0x000d780001067983 */ /* 0x001ee80000300a00 */
[----:B------:R-:W4:Y:S01]  /*56b50*/  LDL.LU.64 R8, [R1+0xd70] ;  /* 0x000d700001087983 */ /* 0x000f220000300a00 */
[C---:B------:R-:W-:Y:S02]  /*56b60*/  LOP3.LUT P2, RZ, R22.reuse, 0x2000, RZ, 0xc0, !PT ;  /* 0x0000200016ff7812 */ /* 0x040fe4000784c0ff */
[----:B------:R-:W-:Y:S01]  /*56b70*/  LOP3.LUT P1, RZ, R22, 0x100, RZ, 0xc0, !PT ;  /* 0x0000010016ff7812 */ /* 0x000fe2000782c0ff */
[----:B------:R-:W4:Y:S01]  /*56b80*/  LDL.LU.64 R14, [R1+0xd68] ;  /* 0x000d6800010e7983 */ /* 0x000f220000300a00 */
[----:B------:R-:W-:-:S02]  /*56b90*/  PRMT R0, R10, 0x7771, RZ ;  /* 0x000077710a007816 */ /* 0x000fc400000000ff */
[----:B------:R-:W-:Y:S01]  /*56ba0*/  LOP3.LUT P0, RZ, R22, 0x800, RZ, 0xc0, !PT ;  /* 0x0000080016ff7812 */ /* 0x000fe2000780c0ff */
[----:B------:R-:W4:Y:S04]  /*56bb0*/  LDL.LU.64 R12, [R1+0xd60] ;  /* 0x000d6000010c7983 */ /* 0x000f280000300a00 */
[----:B------:R-:W4:Y:S04]  /*56bc0*/  LDL.LU R11, [R1+0x13c] ;  /* 0x00013c00010b7983 */ /* 0x000f280000300800 */
[----:B--2---:R0:W-:Y:S02]  /*56bd0*/  @P2 STG.E.U8 desc[UR38][R28.64], R0 ;  /* 0x000000001c002986 */ /* 0x0041e4000c101126 */
[----:B0-----:R-:W-:-:S02]  /*56be0*/  PRMT R0, R10, 0x7772, RZ ;  /* 0x000077720a007816 */ /* 0x001fc400000000ff */
[----:B------:R-:W2:Y:S04]  /*56bf0*/  LDL.LU.64 R28, [R1+0xd58] ;  /* 0x000d5800011c7983 */ /* 0x000ea80000300a00 */
[----:B------:R-:W2:Y:S04]  /*56c00*/  LDL.LU R3, [R1+0x120] ;  /* 0x0001200001037983 */ /* 0x000ea80000300800 */
[----:B---3--:R0:W-:Y:S02]  /*56c10*/  @P1 STG.E.U8 desc[UR38][R6.64], R0 ;  /* 0x0000000006001986 */ /* 0x0081e4000c101126 */
[----:B0-----:R-:W-:-:S02]  /*56c20*/  PRMT R0, R10, 0x7773, RZ ;  /* 0x000077730a007816 */ /* 0x001fc400000000ff */
[----:B------:R-:W3:Y:S04]  /*56c30*/  LDL.LU.64 R6, [R1+0xd50] ;  /* 0x000d500001067983 */ /* 0x000ee80000300a00 */
[----:B----4-:R0:W-:Y:S04]  /*56c40*/  @P0 STG.E.U8 desc[UR38][R8.64], R0 ;  /* 0x0000000008000986 */ /* 0x0101e8000c101126 */
[----:B0-----:R-:W4:Y:S04]  /*56c50*/  LDL.LU R9, [R1+0x124] ;  /* 0x0001240001097983 */ /* 0x001f280000300800 */
[----:B------:R-:W2:Y:S04]  /*56c60*/  LDL.LU.64 R24, [R1+0xd30] ;  /* 0x000d300001187983 */ /* 0x000ea80000300a00 */
[----:B--2---:R0:W-:Y:S04]  /*56c70*/  STL.64 [R1+0x1758], R24 ;  /* 0x0017581801007387 */ /* 0x0041e80000100a00 */
        /* <DEDUP_REMOVED lines=24> */
[----:B------:R-:W4:Y:S01]  /*56e00*/  LDL.LU.64 R26, [R1+0xd28] ;  /* 0x000d2800011a7983 */ /* 0x000f220000300a00 */
[----:B------:R-:W-:Y:S02]  /*56e10*/  LOP3.LUT R4, R4, 0xffefffff, RZ, 0xc0, !PT ;  /* 0xffefffff04047812 */ /* 0x000fe400078ec0ff */
[----:B------:R-:W-:Y:S01]  /*56e20*/  LOP3.LUT P5, RZ, R22, 0x40, RZ, 0xc0, !PT ;  /* 0x0000004016ff7812 */ /* 0x000fe200078ac0ff */
[----:B------:R-:W4:Y:S01]  /*56e30*/  LDL.LU.64 R18, [R1+0xd20] ;  /* 0x000d200001127983 */ /* 0x000f220000300a00 */
[----:B------:R-:W-:-:S03]  /*56e40*/  PRMT R0, R11, 0x7770, RZ ;  /* 0x000077700b007816 */ /* 0x000fc600000000ff */
[----:B------:R-:W4:Y:S04]  /*56e50*/  LDL.LU.64 R16, [R1+0xd18] ;  /* 0x000d180001107983 */ /* 0x000f280000300a00 */
[----:B------:R-:W-:Y:S02]  /*56e60*/  @P4 LOP3.LUT R4, R4, 0x100000, RZ, 0xfc, !PT ;  /* 0x0010000004044812 */ /* 0x000fe400078efcff */
[----:B------:R-:W-:Y:S02]  /*56e70*/  LOP3.LUT P4, RZ, R5, 0x400, RZ, 0xc0, !PT ;  /* 0x0000040005ff7812 */ /* 0x000fe4000788c0ff */
[----:B------:R-:W-:Y:S01]  /*56e80*/  LOP3.LUT R4, R4, 0xffdfffff, RZ, 0xc0, !PT ;  /* 0xffdfffff04047812 */ /* 0x000fe200078ec0ff */
[----:B------:R0:W-:Y:S10]  /*56e90*/  @P5 STG.E.U8 desc[UR38][R14.64], R0 ;  /* 0x000000000e005986 */ /* 0x0001f4000c101126 */
[----:B------:R-:W-:-:S02]  /*56ea0*/  @P4 LOP3.LUT R4, R4, 0x200000, RZ, 0xfc, !PT ;  /* 0x0020000004044812 */ /* 0x000fc400078efcff */
[----:B------:R-:W-:Y:S01]  /*56eb0*/  LOP3.LUT P4, RZ, R22, 0x200, RZ, 0xc0, !PT ;  /* 0x0000020016ff7812 */ /* 0x000fe2000788c0ff */
[----:B0-----:R-:W4:Y:S01]  /*56ec0*/  LDL.LU.64 R14, [R1+0xd10] ;  /* 0x000d1000010e7983 */ /* 0x001f220000300a00 */
[----:B------:R-:W-:-:S03]  /*56ed0*/  PRMT R0, R11, 0x7771, RZ ;  /* 0x000077710b007816 */ /* 0x000fc600000000ff */
[----:B------:R-:W4:Y:S08]  /*56ee0*/  LDL.LU R8, [R1+0x128] ;  /* 0x0001280001087983 */ /* 0x000f300000300800 */
[----:B------:R0:W-:Y:S01]  /*56ef0*/  @P4 STG.E.U8 desc[UR38][R12.64], R0 ;  /* 0x000000000c004986 */ /* 0x0001e2000c101126 */
[C---:B------:R-:W-:Y:S02]  /*56f00*/  LOP3.LUT P4, RZ, R4.reuse, 0x200000, RZ, 0xc0, !PT ;  /* 0x0020000004ff7812 */ /* 0x040fe4000788c0ff */
[----:B0-----:R-:W-:Y:S01]  /*56f10*/  PRMT R0, R11, 0x7772, RZ ;  /* 0x000077720b007816 */ /* 0x001fe200000000ff */
[----:B------:R-:W4:Y:S10]  /*56f20*/  LDL.LU.64 R12, [R1+0xd08] ;  /* 0x000d0800010c7983 */ /* 0x000f340000300a00 */
[----:B------:R0:W-:Y:S01]  /*56f30*/  @P4 STG.E.U8 desc[UR38][R28.64], R0 ;  /* 0x000000001c004986 */ /* 0x0001e2000c101126 */
[----:B------:R-:W-:-:S02]  /*56f40*/  LOP3.LUT P4, RZ, R4, 0x100000, RZ, 0xc0, !PT ;  /* 0x0010000004ff7812 */ /* 0x000fc4000788c0ff */
[----:B0-----:R-:W-:Y:S01]  /*56f50*/  PRMT R0, R11, 0x7773, RZ ;  /* 0x000077730b007816 */ /* 0x001fe200000000ff */
[----:B------:R-:W4:Y:S10]  /*56f60*/  LDL.LU.64 R28, [R1+0xd00] ;  /* 0x000d0000011c7983 */ /* 0x000f340000300a00 */
[----:B---3--:R0:W-:Y:S01]  /*56f70*/  @P4 STG.E.U8 desc[UR38][R6.64], R0 ;  /* 0x0000000006004986 */ /* 0x0081e2000c101126 */
[----:B------:R-:W-:-:S03]  /*56f80*/  LOP3.LUT P4, RZ, R4, 0x80000, RZ, 0xc0, !PT ;  /* 0x0008000004ff7812 */ /* 0x000fc6000788c0ff */
[----:B------:R-:W3:Y:S01]  /*56f90*/  LDL.LU.64 R10, [R1+0xcf8] ;  /* 0x000cf800010a7983 */ /* 0x000ee20000300a00 */
        /* <DEDUP_REMOVED lines=18> */
[----:B------:R-:W-:Y:S02]  /*570c0*/  LOP3.LUT P0, RZ, R23, 0x80000000, RZ, 0xc0, !PT ;  /* 0x8000000017ff7812 */ /* 0x000fe4000780c0ff */
[----:B------:R-:W-:Y:S01]  /*570d0*/  LOP3.LUT P5, RZ, R22, 0x1, RZ, 0xc0, !PT ;  /* 0x0000000116ff7812 */ /* 0x000fe200078ac0ff */
[----:B--2---:R4:W-:Y:S01]  /*570e0*/  @P4 STG.E.U8 desc[UR38][R24.64], R0 ;  /* 0x0000000018004986 */ /* 0x0049e2000c101126 */
[----:B------:R-:W-:Y:S02]  /*570f0*/  LOP3.LUT P4, RZ, R4, 0x8000, RZ, 0xc0, !PT ;  /* 0x0000800004ff7812 */ /* 0x000fe4000788c0ff */
[----:B----4-:R-:W-:-:S11]  /*57100*/  PRMT R0, R9, 0x7770, RZ ;  /* 0x0000777009007816 */ /* 0x010fd600000000ff */
        /* <DEDUP_REMOVED lines=13> */
[----:B---3--:R0:W-:Y:S02]  /*571e0*/  @P0 STG.E.U8 desc[UR38][R10.64], R0 ;  /* 0x000000000a000986 */ /* 0x0081e4000c101126 */
[----:B0-----:R-:W-:Y:S02]  /*571f0*/  PRMT R0, R8, 0x7773, RZ ;  /* 0x0000777308007816 */ /* 0x001fe400000000ff */
[----:B------:R-:W2:Y:S04]  /*57200*/  LDL.LU.64 R10, [R1+0xce8] ;  /* 0x000ce800010a7983 */ /* 0x000ea80000300a00 */
[----:B------:R0:W-:Y:S04]  /*57210*/  @P5 STG.E.U8 desc[UR38][R6.64], R0 ;  /* 0x0000000006005986 */ /* 0x0001e8000c101126 */
[----:B0-----:R-:W3:Y:S04]  /*57220*/  LDL.LU.64 R6, [R1+0xce0] ;  /* 0x000ce00001067983 */ /* 0x001ee80000300a00 */
[----:B------:R-:W4:Y:S04]  /*57230*/  LDL.LU.64 R16, [R1+0xcd8] ;  /* 0x000cd80001107983 */ /* 0x000f280000300a00 */
[----:B------:R-:W2:Y:S01]  /*57240*/  LDL.LU R9, [R1+0x12c] ;  /* 0x00012c0001097983 */ /* 0x000ea20000300800 */
[----:B------:R-:W-:-:S02]  /*57250*/  LOP3.LUT P4, RZ, R22, 0x8000000, RZ, 0xc0, !PT ;  /* 0x0800000016ff7812 */ /* 0x000fc4000788c0ff */
[----:B------:R-:W-:Y:S01]  /*57260*/  LOP3.LUT R4, R4, 0xffffffbf, RZ, 0xc0, !PT ;  /* 0xffffffbf04047812 */ /* 0x000fe200078ec0ff */
[----:B------:R-:W3:Y:S01]  /*57270*/  LDL.LU.64 R12, [R1+0xcd0] ;  /* 0x000cd000010c7983 */ /* 0x000ee20000300a00 */
[C---:B------:R-:W-:Y:S02]  /*57280*/  LOP3.LUT P2, RZ, R22.reuse, 0x400000, RZ, 0xc0, !PT ;  /* 0x0040000016ff7812 */ /* 0x040fe4000784c0ff */
[----:B------:R-:W-:Y:S01]  /*57290*/  LOP3.LUT P1, RZ, R22, 0x200000, RZ, 0xc0, !PT ;  /* 0x0020000016ff7812 */ /* 0x000fe2000782c0ff */
[----:B------:R-:W3:Y:S04]  /*572a0*/  LDL.LU.64 R28, [R1+0xcc8] ;  /* 0x000cc800011c7983 */ /* 0x000ee80000300a00 */
[----:B------:R-:W3:Y:S02]  /*572b0*/  LDL.LU R8, [R1+0x110] ;  /* 0x0001100001087983 */ /* 0x000ee40000300800 */
[----:B------:R-:W-:-:S02]  /*572c0*/  @P4 LOP3.LUT R4, R4, 0x40, RZ, 0xfc, !PT ;  /* 0x0000004004044812 */ /* 0x000fc400078efcff */
        /* <DEDUP_REMOVED lines=23> */
[----:B------:R-:W-:-:S03]  /*57440*/  LOP3.LUT P6, RZ, R22, 0x20000000, RZ, 0xc0, !PT ;  /* 0x2000000016ff7812 */ /* 0x000fc600078cc0ff */
[----:B------:R-:W-:Y:S02]  /*57450*/  @P4 LOP3.LUT R4, R4, 0x2000, RZ, 0xfc, !PT ;  /* 0x0000200004044812 */ /* 0x000fe400078efcff */
[----:B------:R-:W-:Y:S02]  /*57460*/  LOP3.LUT P4, RZ, R22, 0x800000, RZ, 0xc0, !PT ;  /* 0x0080000016ff7812 */ /* 0x000fe4000788c0ff */
[----:B--2---:R-:W-:-:S05]  /*57470*/  PRMT R0, R9, 0x7770, RZ ;  /* 0x0000777009007816 */ /* 0x004fca00000000ff */
[----:B------:R0:W-:Y:S01]  /*57480*/  @P2 STG.E.U8 desc[UR38][R10.64], R0 ;  /* 0x000000000a002986 */ /* 0x0001e2000c101126 */
[C---:B------:R-:W-:Y:S02]  /*57490*/  LOP3.LUT P2, RZ, R22.reuse, 0x40000000, RZ, 0xc0, !PT ;  /* 0x4000000016ff7812 */ /* 0x040fe4000784c0ff */
[----:B0-----:R-:W-:Y:S01]  /*574a0*/  PRMT R0, R9, 0x7771, RZ ;  /* 0x0000777109007816 */ /* 0x001fe200000000ff */
[----:B------:R-:W2:Y:S04]  /*574b0*/  LDL.LU.64 R10, [R1+0xcc0] ;  /* 0x000cc000010a7983 */ /* 0x000ea80000300a00 */
[----:B---3--:R0:W-:Y:S01]  /*574c0*/  @P1 STG.E.U8 desc[UR38][R6.64], R0 ;  /* 0x0000000006001986 */ /* 0x0081e2000c101126 */
[----:B------:R-:W-:-:S03]  /*574d0*/  LOP3.LUT P1, RZ, R22, 0x80000000, RZ, 0xc0, !PT ;  /* 0x8000000016ff7812 */ /* 0x000fc6000782c0ff */
[----:B0-----:R-:W3:Y:S04]  /*574e0*/  LDL.LU.64 R6, [R1+0xcb8] ;  /* 0x000cb80001067983 */ /* 0x001ee80000300a00 */
[----:B------:R-:W2:Y:S04]  /*574f0*/  LDL.LU R14, [R1+0x114] ;  /* 0x00011400010e7983 */ /* 0x000ea80000300800 */
[----:B------:R0:W-:Y:S04]  /*57500*/  STL [R1+0x1738], R22 ;  /* 0x0017381601007387 */ /* 0x0001e80000100800 */
[----:B0-----:R-:W2:Y:S04]  /*57510*/  LDL.LU.64 R22, [R1+0xca0] ;  /* 0x000ca00001167983 */ /* 0x001ea80000300a00 */
[----:B--2---:R0:W-:Y:S04]  /*57520*/  STL.64 [R1+0x1740], R22 ;  /* 0x0017401601007387 */ /* 0x0041e80000100a00 */
[----:B0-----:R-:W2:Y:S01]  /*57530*/  LDL.LU.64 R22, [R1+0xca8] ;  /* 0x000ca80001167983 */ /* 0x001ea20000300a00 */
[----:B------:R-:W-:-:S05]  /*57540*/  PRMT R0, R9, 0x7772, RZ ;  /* 0x0000777209007816 */ /* 0x000fca00000000ff */
[----:B----4-:R0:W-:Y:S02]  /*57550*/  @P0 STG.E.U8 desc[UR38][R16.64], R0 ;  /* 0x0000000010000986 */ /* 0x0101e4000c101126 */
[----:B0-----:R-:W-:-:S05]  /*57560*/  PRMT R0, R9, 0x7773, RZ ;  /* 0x0000777309007816 */ /* 0x001fca00000000ff */
[----:B------:R0:W-:Y:S02]  /*57570*/  @P5 STG.E.U8 desc[UR38][R12.64], R0 ;  /* 0x000000000c005986 */ /* 0x0001e4000c101126 */
[----:B0-----:R-:W-:-:S05]  /*57580*/  PRMT R0, R8, 0x7770, RZ ;  /* 0x0000777008007816 */ /* 0x001fca00000000ff */
[----:B------:R-:W-:Y:S04]  /*57590*/  @P4 STG.E.U8 desc[UR38][R28.64], R0 ;  /* 0x000000001c004986 */ /* 0x000fe8000c101126 */
[----:B--2---:R0:W-:Y:S04]  /*575a0*/  STL.64 [R1+0x1748], R22 ;  /* 0x0017481601007387 */ /* 0x0041e80000100a00 */
[----:B0-----:R-:W2:Y:S01]  /*575b0*/  LDL.LU.64 R22, [R1+0xcb0] ;  /* 0x000cb00001167983 */ /* 0x001ea20000300a00 */
[----:B------:R-:W-:Y:S02]  /*575c0*/  LOP3.LUT P4, RZ, R4, 0x2000, RZ, 0xc0, !PT ;  /* 0x0000200004ff7812 */ /* 0x000fe4000788c0ff */
[----:B------:R-:W-:Y:S01]  /*575d0*/  PRMT R0, R8, 0x7771, RZ ;  /* 0x0000777108007816 */ /* 0x000fe200000000ff */
[----:B------:R-:W4:Y:S04]  /*575e0*/  LDL.LU.64 R2, [R1+0xc98] ;  /* 0x000c980001027983 */ /* 0x000f280000300a00 */
[----:B------:R-:W4:Y:S04]  /*575f0*/  LDL.LU.64 R24, [R1+0xc90] ;  /* 0x000c900001187983 */ /* 0x000f280000300a00 */
[----:B------:R-:W4:Y:S04]  /*57600*/  LDL.LU R15, [R1+0x118] ;  /* 0x00011800010f7983 */ /* 0x000f280000300800 */
[----:B------:R0:W-:Y:S01]  /*57610*/  @P4 STG.E.U8 desc[UR38][R10.64], R0 ;  /* 0x000000000a004986 */ /* 0x0001e2000c101126 */
[----:B------:R-:W-:-:S03]  /*57620*/  LOP3.LUT P4, RZ, R4, 0x1000, RZ, 0xc0, !PT ;  /* 0x0000100004ff7812 */ /* 0x000fc6000788c0ff */
[----:B------:R-:W4:Y:S04]  /*57630*/  LDL.LU.64 R26, [R1+0xc88] ;  /* 0x000c8800011a7983 */ /* 0x000f280000300a00 */
[----:B------:R-:W4:Y:S01]  /*57640*/  LDL.LU.64 R18, [R1+0xc80] ;  /* 0x000c800001127983 */ /* 0x000f220000300a00 */
[----:B0-----:R-:W-:-:S03]  /*57650*/  PRMT R0, R8, 0x7772, RZ ;  /* 0x0000777208007816 */ /* 0x001fc600000000ff */
[----:B------:R-:W4:Y:S04]  /*57660*/  LDL.LU.64 R16, [R1+0xc78] ;  /* 0x000c780001107983 */ /* 0x000f280000300a00 */
[----:B---3--:R0:W-:Y:S01]  /*57670*/  @P4 STG.E.U8 desc[UR38][R6.64], R0 ;  /* 0x0000000006004986 */ /* 0x0081e2000c101126 */
[----:B------:R-:W-:-:S03]  /*57680*/  LOP3.LUT P4, RZ, R4, 0x800, RZ, 0xc0, !PT ;  /* 0x0000080004ff7812 */ /* 0x000fc6000788c0ff */
[----:B------:R-:W3:Y:S04]  /*57690*/  LDL.LU R9, [R1+0x11c] ;  /* 0x00011c0001097983 */ /* 0x000ee80000300800 */
[----:B------:R-:W3:Y:S01]  /*576a0*/  LDL.LU.64 R12, [R1+0xc70] ;  /* 0x000c7000010c7983 */ /* 0x000ee20000300a00 */
[----:B0-----:R-:W-:-:S03]  /*576b0*/  PRMT R0, R8, 0x7773, RZ ;  /* 0x0000777308007816 */ /* 0x001fc600000000ff */
[----:B------:R-:W3:Y:S04]  /*576c0*/  LDL.LU.64 R28, [R1+0xc68] ;  /* 0x000c6800011c7983 */ /* 0x000ee80000300a00 */
[----:B------:R-:W3:Y:S04]  /*576d0*/  LDL.LU.64 R10, [R1+0xc60] ;  /* 0x000c6000010a7983 */ /* 0x000ee80000300a00 */
[----:B------:R-:W3:Y:S04]  /*576e0*/  LDL.LU.64 R6, [R1+0xc58] ;  /* 0x000c580001067983 */ /* 0x000ee80000300a00 */
[----:B------:R-:W3:Y:S04]  /*576f0*/  LDL.LU R8, [R1+0x1750] ;  /* 0x0017500001087983 */ /* 0x000ee80000300800 */
        /* <DEDUP_REMOVED lines=8> */
[----:B--2---:R0:W-:Y:S01]  /*57780*/  @P4 STG.E.U8 desc[UR38][R22.64], R0 ;  /* 0x0000000016004986 */ /* 0x0041e2000c101126 */
[----:B------:R-:W-:Y:S02]  /*57790*/  LOP3.LUT P4, RZ, R4, 0x100, RZ, 0xc0, !PT ;  /* 0x0000010004ff7812 */ /* 0x000fe4000788c0ff */
[----:B0-----:R-:W-:Y:S01]  /*577a0*/  PRMT R0, R14, 0x7772, RZ ;  /* 0x000077720e007816 */ /* 0x001fe200000000ff */
[----:B------:R-:W2:Y:S10]  /*577b0*/  LDL.LU R22, [R1+0x1738] ;  /* 0x0017380001167983 */ /* 0x000eb40000300800 */
[----:B----4-:R0:W-:Y:S01]  /*577c0*/  @P4 STG.E.U8 desc[UR38][R2.64], R0 ;  /* 0x0000000002004986 */ /* 0x0101e2000c101126 */
[----:B------:R-:W-:-:S02]  /*577d0*/  LOP3.LUT P4, RZ, R4, 0x80, RZ, 0xc0, !PT ;  /* 0x0000008004ff7812 */ /* 0x000fc4000788c0ff */
        /* <DEDUP_REMOVED lines=10> */
[----:B---3--:R0:W-:Y:S02]  /*57880*/  @P2 STG.E.U8 desc[UR38][R12.64], R0 ;  /* 0x000000000c002986 */ /* 0x0081e4000c101126 */
[----:B0-----:R-:W-:-:S05]  /*57890*/  PRMT R0, R9, 0x7770, RZ ;  /* 0x0000777009007816 */ /* 0x001fca00000000ff */
[----:B------:R0:W-:Y:S04]  /*578a0*/  @P1 STG.E.U8 desc[UR38][R28.64], R0 ;  /* 0x000000001c001986 */ /* 0x0001e8000c101126 */
[----:B0-----:R-:W3:Y:S01]  /*578b0*/  LDL.LU.64 R28, [R1+0xc50] ;  /* 0x000c5000011c7983 */ /* 0x001ee20000300a00 */
[----:B------:R-:W-:Y:S02]  /*578c0*/  LOP3.LUT P4, RZ, R21, 0x80000, RZ, 0xc0, !PT ;  /* 0x0008000015ff7812 */ /* 0x000fe4000788c0ff */
[C---:B------:R-:W-:Y:S01]  /*578d0*/  LOP3.LUT P0, RZ, R5.reuse, 0x1, RZ, 0xc0, !PT ;  /* 0x0000000105ff7812 */ /* 0x040fe2000780c0ff */
[----:B------:R-:W4:Y:S01]  /*578e0*/  LDL.LU.64 R18, [R1+0xc48] ;  /* 0x000c480001127983 */ /* 0x000f220000300a00 */
[----:B------:R-:W-:Y:S02]  /*578f0*/  LOP3.LUT P5, RZ, R5, 0x2, RZ, 0xc0, !PT ;  /* 0x0000000205ff7812 */ /* 0x000fe400078ac0ff */
[----:B------:R-:W-:-:S02]  /*57900*/  PRMT R0, R9, 0x7771, RZ ;  /* 0x0000777109007816 */ /* 0x000fc400000000ff */
[----:B------:R-:W-:-:S07]  /*57910*/  LOP3.LUT P2, RZ, R5, 0x4, RZ, 0xc0, !PT ;  /* 0x0000000405ff7812 */ /* 0x000fce000784c0ff */
[----:B------:R0:W-:Y:S02]  /*57920*/  @P0 STG.E.U8 desc[UR38][R10.64], R0 ;  /* 0x000000000a000986 */ /* 0x0001e4000c101126 */
[C---:B0-----:R-:W-:Y:S02]  /*57930*/  PRMT R0, R9.reuse, 0x7772, RZ ;  /* 0x0000777209007816 */ /* 0x041fe400000000ff */
[----:B------:R-:W4:Y:S04]  /*57940*/  LDL.LU.64 R10, [R1+0xc40] ;  /* 0x000c4000010a7983 */ /* 0x000f280000300a00 */
[----:B------:R0:W-:Y:S04]  /*57950*/  @P5 STG.E.U8 desc[UR38][R6.64], R0 ;  /* 0x0000000006005986 */ /* 0x0001e8000c101126 */
[----:B------:R-:W4:Y:S01]  /*57960*/  LDL.LU.64 R16, [R1+0xc38] ;  /* 0x000c380001107983 */ /* 0x000f220000300a00 */
[----:B0-----:R-:W-:-:S03]  /*57970*/  PRMT R0, R9, 0x7773, RZ ;  /* 0x0000777309007816 */ /* 0x001fc600000000ff */
[----:B------:R-:W4:Y:S01]  /*57980*/  LDL.LU R6, [R1+0x100] ;  /* 0x0001000001067983 */ /* 0x000f220000300800 */
[----:B------:R-:W-:-:S03]  /*57990*/  IMAD.MOV.U32 R7, RZ, RZ, R20 ;  /* 0x000000ffff077224 */ /* 0x000fc600078e0014 */
[----:B------:R-:W4:Y:S04]  /*579a0*/  LDL.LU.64 R14, [R1+0xc30] ;  /* 0x000c3000010e7983 */ /* 0x000f280000300a00 */
[----:B------:R-:W4:Y:S04]  /*579b0*/  LDL.LU.64 R12, [R1+0xc28] ;  /* 0x000c2800010c7983 */ /* 0x000f280000300a00 */
[----:B------:R-:W4:Y:S01]  /*579c0*/  LDL.LU R20, [R1+0x104] ;  /* 0x0001040001147983 */ /* 0x000f220000300800 */
[----:B--2---:R-:W-:-:S04]  /*579d0*/  LOP3.LUT R22, R22, 0xbfffffff, RZ, 0xc0, !PT ;  /* 0xbfffffff16167812 */ /* 0x004fc800078ec0ff */
[----:B------:R-:W-:Y:S02]  /*579e0*/  @P4 LOP3.LUT R22, R22, 0x40000000, RZ, 0xfc, !PT ;  /* 0x4000000016164812 */ /* 0x000fe400078efcff */
[----:B------:R-:W-:Y:S02]  /*579f0*/  LOP3.LUT P4, RZ, R21, 0x100000, RZ, 0xc0, !PT ;  /* 0x0010000015ff7812 */ /* 0x000fe4000788c0ff */
[----:B------:R-:W-:-:S11]  /*57a00*/  LOP3.LUT R22, R22, 0x7fffffff, RZ, 0xc0, !PT ;  /* 0x7fffffff16167812 */ /* 0x000fd600078ec0ff */
[----:B------:R-:W-:-:S05]  /*57a10*/  @P4 LOP3.LUT R22, R22, 0x80000000, RZ, 0xfc, !PT ;  /* 0x8000000016164812 */ /* 0x000fca00078efcff */
[----:B------:R-:W-:Y:S04]  /*57a20*/  STL [R1+0x1728], R22 ;  /* 0x0017281601007387 */ /* 0x000fe80000100800 */
[----:B---3--:R0:W-:Y:S04]  /*57a30*/  @P2 STG.E.U8 desc[UR38][R28.64], R0 ;  /* 0x000000001c002986 */ /* 0x0081e8000c101126 */
[----:B0-----:R-:W2:Y:S04]  /*57a40*/  LDL.LU.64 R28, [R1+0xc20] ;  /* 0x000c2000011c7983 */ /* 0x001ea80000300a00 */
[----:B------:R-:W3:Y:S01]  /*57a50*/  LDL.LU.64 R22, [R1+0xc10] ;  /* 0x000c100001167983 */ /* 0x000ee20000300a00 */
        /* <DEDUP_REMOVED lines=14> */
[----:B------:R-:W-:Y:S01]  /*57b40*/  LOP3.LUT P1, RZ, R5, 0x8, RZ, 0xc0, !PT ;  /* 0x0000000805ff7812 */ /* 0x000fe2000782c0ff */
[----:B---3--:R0:W-:Y:S04]  /*57b50*/  STL.64 [R1+0x1730], R22 ;  /* 0x0017301601007387 */ /* 0x0081e80000100a00 */
[----:B0-----:R-:W3:Y:S04]  /*57b60*/  LDL.LU.64 R22, [R1+0xc18] ;  /* 0x000c180001167983 */ /* 0x001ee80000300a00 */
[----:B------:R-:W-:-:S02]  /*57b70*/  @P4 LOP3.LUT R4, R4, 0x10, RZ, 0xfc, !PT ;  /* 0x0000001004044812 */ /* 0x000fc400078efcff */
[----:B------:R-:W-:Y:S01]  /*57b80*/  LOP3.LUT P4, RZ, R21, 0x4000000, RZ, 0xc0, !PT ;  /* 0x0400000015ff7812 */ /* 0x000fe2000788c0ff */
[----:B------:R-:W3:Y:S01]  /*57b90*/  LDL.LU R9, [R1+0x108] ;  /* 0x0001080001097983 */ /* 0x000ee20000300800 */
[----:B------:R-:W-:Y:S02]  /*57ba0*/  LOP3.LUT P0, RZ, R5, 0x20, RZ, 0xc0, !PT ;  /* 0x0000002005ff7812 */ /* 0x000fe4000780c0ff */
[----:B----4-:R-:W-:Y:S02]  /*57bb0*/  PRMT R0, R6, 0x7770, RZ ;  /* 0x0000777006007816 */ /* 0x010fe400000000ff */
[----:B------:R-:W-:Y:S02]  /*57bc0*/  LOP3.LUT P5, RZ, R21, 0x10000000, RZ, 0xc0, !PT ;  /* 0x1000000015ff7812 */ /* 0x000fe400078ac0ff */
[----:B------:R-:W-:Y:S01]  /*57bd0*/  LOP3.LUT R4, R4, 0xffffffdf, RZ, 0xc0, !PT ;  /* 0xffffffdf04047812 */ /* 0x000fe200078ec0ff */
[----:B------:R0:W-:Y:S04]  /*57be0*/  @P1 STG.E.U8 desc[UR38][R18.64], R0 ;  /* 0x0000000012001986 */ /* 0x0001e8000c101126 */
[----:B------:R-:W-:-:S02]  /*57bf0*/  @P4 LOP3.LUT R4, R4, 0x20, RZ, 0xfc, !PT ;  /* 0x0000002004044812 */ /* 0x000fc400078efcff */
[----:B------:R-:W-:Y:S02]  /*57c00*/  LOP3.LUT P4, RZ, R21, 0x8000000, RZ, 0xc0, !PT ;  /* 0x0800000015ff7812 */ /* 0x000fe4000788c0ff */
[----:B0-----:R-:W-:-:S05]  /*57c10*/  PRMT R0, R6, 0x7771, RZ ;  /* 0x0000777106007816 */ /* 0x001fca00000000ff */
[----:B------:R0:W-:Y:S02]  /*57c20*/  @P0 STG.E.U8 desc[UR38][R10.64], R0 ;  /* 0x000000000a000986 */ /* 0x0001e4000c101126 */
[C---:B0-----:R-:W-:Y:S02]  /*57c30*/  PRMT R0, R6.reuse, 0x7772, RZ ;  /* 0x0000777206007816 */ /* 0x041fe400000000ff */
        /* <DEDUP_REMOVED lines=14> */
[----:B------:R-:W4:Y:S01]  /*57d20*/  LDL.LU R6, [R1+0xf0] ;  /* 0x0000f00001067983 */ /* 0x000f220000300800 */
[----:B0-----:R-:W-:-:S03]  /*57d30*/  PRMT R0, R20, 0x7771, RZ ;  /* 0x0000777114007816 */ /* 0x001fc600000000ff */
[----:B------:R-:W4:Y:S06]  /*57d40*/  LDL.LU.64 R12, [R1+0xbc8] ;  /* 0x000bc800010c7983 */ /* 0x000f2c0000300a00 */
[----:B--2---:R0:W-:Y:S01]  /*57d50*/  @P4 STG.E.U8 desc[UR38][R28.64], R0 ;  /* 0x000000001c004986 */ /* 0x0041e2000c101126 */
[----:B------:R-:W-:Y:S02]  /*57d60*/  LOP3.LUT P4, RZ, R4, 0x8, RZ, 0xc0, !PT ;  /* 0x0000000804ff7812 */ /* 0x000fe4000788c0ff */
[----:B0-----:R-:W-:Y:S01]  /*57d70*/  PRMT R0, R20, 0x7772, RZ ;  /* 0x0000777214007816 */ /* 0x001fe200000000ff */
[----:B------:R-:W2:Y:S10]  /*57d80*/  LDL.LU.64 R28, [R1+0xbc0] ;  /* 0x000bc000011c7983 */ /* 0x000eb40000300a00 */
[----:B---3--:R0:W-:Y:S04]  /*57d90*/  @P4 STG.E.U8 desc[UR38][R22.64], R0 ;  /* 0x0000000016004986 */ /* 0x0081e8000c101126 */
[----:B0-----:R-:W3:Y:S01]  /*57da0*/  LDL.LU.64 R22, [R1+0x1730] ;  /* 0x0017300001167983 */ /* 0x001ee20000300a00 */
[----:B------:R-:W-:-:S02]  /*57db0*/  LOP3.LUT P4, RZ, R4, 0x4, RZ, 0xc0, !PT ;  /* 0x0000000404ff7812 */ /* 0x000fc4000788c0ff */
[----:B------:R-:W-:Y:S02]  /*57dc0*/  PRMT R0, R20, 0x7773, RZ ;  /* 0x0000777314007816 */ /* 0x000fe400000000ff */
[----:B------:R-:W2:Y:S09]  /*57dd0*/  LDL.LU R20, [R1+0x172c] ;  /* 0x00172c0001147983 */ /* 0x000eb20000300800 */
[----:B---3--:R0:W-:Y:S01]  /*57de0*/  @P4 STG.E.U8 desc[UR38][R22.64], R0 ;  /* 0x0000000016004986 */ /* 0x0081e2000c101126 */
[----:B------:R-:W-:-:S02]  /*57df0*/  LOP3.LUT P4, RZ, R4, 0x2, RZ, 0xc0, !PT ;  /* 0x0000000204ff7812 */ /* 0x000fc4000788c0ff */
[----:B0-----:R-:W-:Y:S01]  /*57e00*/  PRMT R0, R9, 0x7770, RZ ;  /* 0x0000777009007816 */ /* 0x001fe200000000ff */
[----:B------:R-:W3:Y:S10]  /*57e10*/  LDL.LU R22, [R1+0x1728] ;  /* 0x0017280001167983 */ /* 0x000ef40000300800 */
[----:B----4-:R0:W-:Y:S01]  /*57e20*/  @P4 STG.E.U8 desc[UR38][R10.64], R0 ;  /* 0x000000000a004986 */ /* 0x0101e2000c101126 */
[----:B------:R-:W-:-:S03]  /*57e30*/  LOP3.LUT P4, RZ, R4, 0x1, RZ, 0xc0, !PT ;  /* 0x0000000104ff7812 */ /* 0x000fc6000788c0ff */
[----:B0-----:R-:W4:Y:S04]  /*57e40*/  LDL.LU.64 R10, [R1+0x1720] ;  /* 0x00172000010a7983 */ /* 0x001f280000300a00 */
[----:B------:R0:W-:Y:S04]  /*57e50*/  STL [R1+0x1680], R5 ;  /* 0x0016800501007387 */ /* 0x0001e80000100800 */
[----:B0-----:R-:W2:Y:S01]  /*57e60*/  LDL.LU.64 R4, [R1+0xc00] ;  /* 0x000c000001047983 */ /* 0x001ea20000300a00 */
[----:B------:R-:W-:Y:S02]  /*57e70*/  PRMT R0, R9, 0x7771, RZ ;  /* 0x0000777109007816 */ /* 0x000fe400000000ff */
[----:B------:R-:W-:-:S02]  /*57e80*/  LOP3.LUT P3, RZ, R21, 0x40000, RZ, 0xc0, !PT ;  /* 0x0004000015ff7812 */ /* 0x000fc4000786c0ff */
[C---:B------:R-:W-:Y:S02]  /*57e90*/  LOP3.LUT P6, RZ, R21.reuse, 0x20000, RZ, 0xc0, !PT ;  /* 0x0002000015ff7812 */ /* 0x040fe400078cc0ff */
[C---:B------:R-:W-:Y:S02]  /*57ea0*/  LOP3.LUT P2, RZ, R21.reuse, 0x10000, RZ, 0xc0, !PT ;  /* 0x0001000015ff7812 */ /* 0x040fe4000784c0ff */
[C---:B------:R-:W-:Y:S02]  /*57eb0*/  LOP3.LUT P1, RZ, R21.reuse, 0x8000, RZ, 0xc0, !PT ;  /* 0x0000800015ff7812 */ /* 0x040fe4000782c0ff */
[C---:B------:R-:W-:Y:S02]  /*57ec0*/  LOP3.LUT P0, RZ, R21.reuse, 0x4000, RZ, 0xc0, !PT ;  /* 0x0000400015ff7812 */ /* 0x040fe4000780c0ff */
[----:B------:R-:W-:Y:S01]  /*57ed0*/  LOP3.LUT P5, RZ, R21, 0x2000, RZ, 0xc0, !PT ;  /* 0x0000200015ff7812 */ /* 0x000fe200078ac0ff */
[----:B--2---:R0:W-:Y:S01]  /*57ee0*/  @P4 STG.E.U8 desc[UR38][R4.64], R0 ;  /* 0x0000000004004986 */ /* 0x0041e2000c101126 */
[----:B---3--:R-:W-:-:S02]  /*57ef0*/  LOP3.LUT P4, RZ, R22, 0x80000000, RZ, 0xc0, !PT ;  /* 0x8000000016ff7812 */ /* 0x008fc4000788c0ff */
[----:B0-----:R-:W-:-:S11]  /*57f00*/  PRMT R0, R9, 0x7772, RZ ;  /* 0x0000777209007816 */ /* 0x001fd600000000ff */
[----:B------:R0:W-:Y:S01]  /*57f10*/  @P4 STG.E.U8 desc[UR38][R2.64], R0 ;  /* 0x0000000002004986 */ /* 0x0001e2000c101126 */
[----:B------:R-:W-:Y:S02]  /*57f20*/  LOP3.LUT P4, RZ, R22, 0x40000000, RZ, 0xc0, !PT ;  /* 0x4000000016ff7812 */ /* 0x000fe4000788c0ff */
[----:B0-----:R-:W-:-:S11]  /*57f30*/  PRMT R0, R9, 0x7773, RZ ;  /* 0x0000777309007816 */ /* 0x001fd600000000ff */
[----:B------:R4:W-:Y:S02]  /*57f40*/  @P4 STG.E.U8 desc[UR38][R24.64], R0 ;  /* 0x0000000018004986 */ /* 0x0009e4000c101126 */
[----:B----4-:R-:W-:-:S05]  /*57f50*/  PRMT R0, R11, 0x7770, RZ ;  /* 0x000077700b007816 */ /* 0x010fca00000000ff */
        /* <DEDUP_REMOVED lines=10> */
[----:B0-----:R-:W-:Y:S02]  /*58000*/  PRMT R0, R6, 0x7771, RZ ;  /* 0x0000777106007816 */ /* 0x001fe400000000ff */
[----:B------:R-:W3:Y:S04]  /*58010*/  LDL.LU.64 R12, [R1+0xbb8] ;  /* 0x000bb800010c7983 */ /* 0x000ee80000300a00 */
[----:B------:R0:W-:Y:S04]  /*58020*/  @P5 STG.E.U8 desc[UR38][R28.64], R0 ;  /* 0x000000001c005986 */ /* 0x0001e8000c101126 */
[----:B0-----:R-:W4:Y:S01]  /*58030*/  LDL.LU.64 R28, [R1+0xbb0] ;  /* 0x000bb000011c7983 */ /* 0x001f220000300a00 */
[----:B------:R-:W-:-:S02]  /*58040*/  LOP3.LUT P2, RZ, R21, 0x1000, RZ, 0xc0, !PT ;  /* 0x0000100015ff7812 */ /* 0x000fc4000784c0ff */
[----:B------:R-:W-:Y:S01]  /*58050*/  LOP3.LUT P1, RZ, R21, 0x800, RZ, 0xc0, !PT ;  /* 0x0000080015ff7812 */ /* 0x000fe2000782c0ff */
[----:B------:R-:W2:Y:S01]  /*58060*/  LDL.LU.64 R18, [R1+0xba8] ;  /* 0x000ba80001127983 */ /* 0x000ea20000300a00 */
[----:B------:R-:W-:-:S03]  /*58070*/  PRMT R0, R6, 0x7772, RZ ;  /* 0x0000777206007816 */ /* 0x000fc600000000ff */
[----:B------:R-:W2:Y:S04]  /*58080*/  LDL.LU.64 R16, [R1+0xba0] ;  /* 0x000ba00001107983 */ /* 0x000ea80000300a00 */
[----:B------:R-:W2:Y:S04]  /*58090*/  LDL.LU.64 R14, [R1+0xb98] ;  /* 0x000b9800010e7983 */ /* 0x000ea80000300a00 */
[----:B------:R-:W2:Y:S04]  /*580a0*/  LDL.LU R9, [R1+0xf4] ;  /* 0x0000f40001097983 */ /* 0x000ea80000300800 */
[----:B------:R-:W-:Y:S04]  /*580b0*/  STL [R1+0x16f4], R20 ;  /* 0x0016f41401007387 */ /* 0x000fe80000100800 */
[----:B---3--:R0:W-:Y:S02]  /*580c0*/  @P2 STG.E.U8 desc[UR38][R12.64], R0 ;  /* 0x000000000c002986 */ /* 0x0081e4000c101126 */
[----:B0-----:R-:W-:-:S02]  /*580d0*/  PRMT R0, R6, 0x7773, RZ ;  /* 0x0000777306007816 */ /* 0x001fc400000000ff */
[----:B------:R-:W3:Y:S04]  /*580e0*/  LDL.LU.64 R12, [R1+0xb90] ;  /* 0x000b9000010c7983 */ /* 0x000ee80000300a00 */
[----:B------:R-:W2:Y:S04]  /*580f0*/  LDL.LU R23, [R1+0xf8] ;  /* 0x0000f80001177983 */ /* 0x000ea80000300800 */
[----:B----4-:R0:W-:Y:S04]  /*58100*/  @P1 STG.E.U8 desc[UR38][R28.64], R0 ;  /* 0x000000001c001986 */ /* 0x0101e8000c101126 */
[----:B0-----:R-:W4:Y:S04]  /*58110*/  LDL.LU.64 R28, [R1+0xb88] ;  /* 0x000b8800011c7983 */ /* 0x001f280000300a00 */
        /* <DEDUP_REMOVED lines=25> */
[C---:B------:R-:W-:Y:S02]  /*582b0*/  LOP3.LUT P4, RZ, R21.reuse, 0x40, RZ, 0xc0, !PT ;  /* 0x0000004015ff7812 */ /* 0x040fe4000788c0ff */
        /* <DEDUP_REMOVED lines=10> */
[----:B------:R-:W2:Y:S04]  /*58360*/  LDL.LU.64 R20, [R1+0xb68] ;  /* 0x000b680001147983 */ /* 0x000ea80000300a00 */
[----:B------:R-:W2:Y:S01]  /*58370*/  LDL.LU.64 R4, [R1+0xb60] ;  /* 0x000b600001047983 */ /* 0x000ea20000300a00 */
[----:B0-----:R-:W-:-:S03]  /*58380*/  PRMT R0, R9, 0x7771, RZ ;  /* 0x0000777109007816 */ /* 0x001fc600000000ff */
[----:B------:R-:W2:Y:S04]  /*58390*/  LDL.LU.64 R24, [R1+0xb58] ;  /* 0x000b580001187983 */ /* 0x000ea80000300a00 */
[----:B------:R0:W-:Y:S04]  /*583a0*/  @P5 STG.E.U8 desc[UR38][R16.64], R0 ;  /* 0x0000000010005986 */ /* 0x0001e8000c101126 */
[----:B------:R-:W2:Y:S04]  /*583b0*/  LDL.LU.64 R26, [R1+0xb50] ;  /* 0x000b5000011a7983 */ /* 0x000ea80000300a00 */
[----:B------:R-:W2:Y:S01]  /*583c0*/  LDL.LU R6, [R1+0xe0] ;  /* 0x0000e00001067983 */ /* 0x000ea20000300800 */
[----:B0-----:R-:W-:-:S03]  /*583d0*/  PRMT R0, R9, 0x7772, RZ ;  /* 0x0000777209007816 */ /* 0x001fc600000000ff */
[----:B------:R-:W2:Y:S04]  /*583e0*/  LDL.LU.64 R18, [R1+0xb48] ;  /* 0x000b480001127983 */ /* 0x000ea80000300a00 */
[----:B------:R0:W-:Y:S01]  /*583f0*/  @P4 STG.E.U8 desc[UR38][R14.64], R0 ;  /* 0x000000000e004986 */ /* 0x0001e2000c101126 */
[----:B------:R-:W-:-:S03]  /*58400*/  LOP3.LUT P4, RZ, R22, 0x20000000, RZ, 0xc0, !PT ;  /* 0x2000000016ff7812 */ /* 0x000fc6000788c0ff */
[----:B------:R-:W2:Y:S01]  /*58410*/  LDL.LU.64 R16, [R1+0xb40] ;  /* 0x000b400001107983 */ /* 0x000ea20000300a00 */
[----:B0-----:R-:W-:-:S03]  /*58420*/  PRMT R0, R9, 0x7773, RZ ;  /* 0x0000777309007816 */ /* 0x001fc600000000ff */
[----:B------:R-:W2:Y:S06]  /*58430*/  LDL.LU.64 R14, [R1+0xb38] ;  /* 0x000b3800010e7983 */ /* 0x000eac0000300a00 */
[----:B---3--:R0:W-:Y:S01]  /*58440*/  @P4 STG.E.U8 desc[UR38][R12.64], R0 ;  /* 0x000000000c004986 */ /* 0x0081e2000c101126 */
[C---:B------:R-:W-:Y:S02]  /*58450*/  LOP3.LUT P4, RZ, R22.reuse, 0x10000000, RZ, 0xc0, !PT ;  /* 0x1000000016ff7812 */ /* 0x040fe4000788c0ff */
[----:B0-----:R-:W-:Y:S01]  /*58460*/  PRMT R0, R23, 0x7770, RZ ;  /* 0x0000777017007816 */ /* 0x001fe200000000ff */
[----:B------:R-:W3:Y:S10]  /*58470*/  LDL.LU.64 R12, [R1+0xb30] ;  /* 0x000b3000010c7983 */ /* 0x000ef40000300a00 */
[----:B----4-:R0:W-:Y:S01]  /*58480*/  @P4 STG.E.U8 desc[UR38][R28.64], R0 ;  /* 0x000000001c004986 */ /* 0x0101e2000c101126 */
[----:B------:R-:W-:-:S03]  /*58490*/  LOP3.LUT P4, RZ, R22, 0x8000000, RZ, 0xc0, !PT ;  /* 0x0800000016ff7812 */ /* 0x000fc6000788c0ff */
[----:B------:R-:W4:Y:S01]  /*584a0*/  LDL.LU R9, [R1+0xe4] ;  /* 0x0000e40001097983 */ /* 0x000f220000300800 */
        /* <DEDUP_REMOVED lines=11> */
[----:B0-----:R-:W2:Y:S01]  /*58560*/  LDL.LU R3, [R1+0x1700] ;  /* 0x0017000001037983 */ /* 0x001ea20000300800 */
[----:B------:R-:W-:Y:S02]  /*58570*/  LOP3.LUT P4, RZ, R22, 0x1000000, RZ, 0xc0, !PT ;  /* 0x0100000016ff7812 */ /* 0x000fe4000788c0ff */
[C---:B------:R-:W-:Y:S02]  /*58580*/  LOP3.LUT P3, RZ, R11.reuse, 0x80000000, RZ, 0xc0, !PT ;  /* 0x800000000bff7812 */ /* 0x040fe4000786c0ff */
[C---:B------:R-:W-:Y:S02]  /*58590*/  LOP3.LUT P6, RZ, R11.reuse, 0x40000000, RZ, 0xc0, !PT ;  /* 0x400000000bff7812 */ /* 0x040fe400078cc0ff */
[----:B------:R-:W-:-:S02]  /*585a0*/  LOP3.LUT P2, RZ, R11, 0x20000000, RZ, 0xc0, !PT ;  /* 0x200000000bff7812 */ /* 0x000fc4000784c0ff */
[C---:B------:R-:W-:Y:S02]  /*585b0*/  LOP3.LUT P1, RZ, R11.reuse, 0x10000000, RZ, 0xc0, !PT ;  /* 0x100000000bff7812 */ /* 0x040fe4000782c0ff */
[C---:B------:R-:W-:Y:S02]  /*585c0*/  LOP3.LUT P0, RZ, R11.reuse, 0x8000000, RZ, 0xc0, !PT ;  /* 0x080000000bff7812 */ /* 0x040fe4000780c0ff */
        /* <DEDUP_REMOVED lines=13> */
[C---:B0-----:R-:W-:Y:S02]  /*586a0*/  PRMT R0, R6.reuse, 0x7771, RZ ;  /* 0x0000777106007816 */ /* 0x041fe400000000ff */
[----:B------:R-:W2:Y:S04]  /*586b0*/  LDL.LU.64 R18, [R1+0xb10] ;  /* 0x000b100001127983 */ /* 0x000ea80000300a00 */
[----:B------:R0:W-:Y:S02]  /*586c0*/  @P2 STG.E.U8 desc[UR38][R16.64], R0 ;  /* 0x0000000010002986 */ /* 0x0001e4000c101126 */
[----:B0-----:R-:W-:-:S02]  /*586d0*/  PRMT R0, R6, 0x7772, RZ ;  /* 0x0000777206007816 */ /* 0x001fc400000000ff */
[----:B------:R-:W2:Y:S04]  /*586e0*/  LDL.LU.64 R16, [R1+0xb08] ;  /* 0x000b080001107983 */ /* 0x000ea80000300a00 */
[----:B------:R0:W-:Y:S02]  /*586f0*/  @P1 STG.E.U8 desc[UR38][R14.64], R0 ;  /* 0x000000000e001986 */ /* 0x0001e4000c101126 */
[----:B0-----:R-:W-:Y:S02]  /*58700*/  PRMT R0, R6, 0x7773, RZ ;  /* 0x0000777306007816 */ /* 0x001fe400000000ff */
[----:B------:R-:W2:Y:S04]  /*58710*/  LDL.LU.64 R14, [R1+0xb00] ;  /* 0x000b0000010e7983 */ /* 0x000ea80000300a00 */
[----:B---3--:R4:W-:Y:S02]  /*58720*/  @P0 STG.E.U8 desc[UR38][R12.64], R0 ;  /* 0x000000000c000986 */ /* 0x0089e4000c101126 */
[----:B----4-:R-:W-:-:S02]  /*58730*/  PRMT R0, R9, 0x7770, RZ ;  /* 0x0000777009007816 */ /* 0x010fc400000000ff */
[----:B------:R-:W3:Y:S04]  /*58740*/  LDL.LU.64 R12, [R1+0xaf8] ;  /* 0x000af800010c7983 */ /* 0x000ee80000300a00 */
[----:B------:R0:W-:Y:S02]  /*58750*/  @P5 STG.E.U8 desc[UR38][R28.64], R0 ;  /* 0x000000001c005986 */ /* 0x0001e4000c101126 */
[----:B0-----:R-:W-:Y:S02]  /*58760*/  IMAD.MOV.U32 R29, RZ, RZ, R7 ;  /* 0x000000ffff1d7224 */ /* 0x001fe400078e0007 */
[----:B------:R-:W4:Y:S01]  /*58770*/  LDL.LU.64 R6, [R1+0xb20] ;  /* 0x000b200001067983 */ /* 0x000f220000300a00 */
[----:B------:R-:W-:Y:S02]  /*58780*/  LOP3.LUT P2, RZ, R11, 0x2000000, RZ, 0xc0, !PT ;  /* 0x020000000bff7812 */ /* 0x000fe4000784c0ff */
[----:B------:R-:W-:Y:S01]  /*58790*/  PRMT R0, R9, 0x7771, RZ ;  /* 0x0000777109007816 */ /* 0x000fe200000000ff */
[----:B------:R-:W2:Y:S10]  /*587a0*/  LDL.LU.64 R26, [R1+0xb18] ;  /* 0x000b1800011a7983 */ /* 0x000eb40000300a00 */
[----:B----4-:R0:W-:Y:S04]  /*587b0*/  @P2 STG.E.U8 desc[UR38][R6.64], R0 ;  /* 0x0000000006002986 */ /* 0x0101e8000c101126 */
[----:B0-----:R-:W4:Y:S04]  /*587c0*/  LDL.LU.64 R6, [R1+0xaf0] ;  /* 0x000af00001067983 */ /* 0x001f280000300a00 */
[----:B------:R-:W2:Y:S04]  /*587d0*/  LDL.LU R23, [R1+0xec] ;  /* 0x0000ec0001177983 */ /* 0x000ea80000300800 */
[----:B------:R-:W2:Y:S01]  /*587e0*/  LDL.LU.64 R20, [R1+0xae0] ;  /* 0x000ae00001147983 */ /* 0x000ea20000300a00 */
        /* <DEDUP_REMOVED lines=25> */
[----:B------:R-:W-:Y:S02]  /*58980*/  LOP3.LUT P0, RZ, R11, 0x800000, RZ, 0xc0, !PT ;  /* 0x008000000bff7812 */ /* 0x000fe4000780c0ff */
[----:B------:R-:W-:-:S05]  /*58990*/  PRMT R0, R9, 0x7772, RZ ;  /* 0x0000777209007816 */ /* 0x000fca00000000ff */
[----:B------:R-:W-:Y:S02]  /*589a0*/  @P4 LOP3.LUT R22, R22, 0x100000, RZ, 0xfc, !PT ;  /* 0x0010000016164812 */ /* 0x000fe400078efcff */
[C---:B------:R-:W-:Y:S02]  /*589b0*/  LOP3.LUT P4, RZ, R11.reuse, 0x100000, RZ, 0xc0, !PT ;  /* 0x001000000bff7812 */ /* 0x040fe4000788c0ff */
[----:B------:R-:W-:Y:S01]  /*589c0*/  LOP3.LUT P5, RZ, R11, 0x400000, RZ, 0xc0, !PT ;  /* 0x004000000bff7812 */ /* 0x000fe200078ac0ff */
[----:B------:R0:W-:Y:S01]  /*589d0*/  @P1 STG.E.U8 desc[UR38][R26.64], R0 ;  /* 0x000000001a001986 */ /* 0x0001e2000c101126 */
[----:B------:R-:W-:Y:S02]  /*589e0*/  LOP3.LUT R22, R22, 0xffdfffff, RZ, 0xc0, !PT ;  /* 0xffdfffff16167812 */ /* 0x000fe400078ec0ff */
[----:B0-----:R-:W-:-:S07]  /*589f0*/  PRMT R0, R9, 0x7773, RZ ;  /* 0x0000777309007816 */ /* 0x001fce00000000ff */
[----:B------:R-:W-:Y:S01]  /*58a00*/  @P4 LOP3.LUT R22, R22, 0x200000, RZ, 0xfc, !PT ;  /* 0x0020000016164812 */ /* 0x000fe200078efcff */
[----:B------:R-:W2:Y:S01]  /*58a10*/  LDL.LU R9, [R1+0xd0] ;  /* 0x0000d00001097983 */ /* 0x000ea20000300800 */
[----:B------:R-:W-:-:S03]  /*58a20*/  LOP3.LUT P4, RZ, R11, 0x200000, RZ, 0xc0, !PT ;  /* 0x002000000bff7812 */ /* 0x000fc6000788c0ff */
[----:B------:R0:W-:Y:S04]  /*58a30*/  @P0 STG.E.U8 desc[UR38][R18.64], R0 ;  /* 0x0000000012000986 */ /* 0x0001e8000c101126 */
[----:B------:R-:W2:Y:S04]  /*58a40*/  LDL.LU.64 R24, [R1+0xac8] ;  /* 0x000ac80001187983 */ /* 0x000ea80000300a00 */
[----:B------:R-:W2:Y:S01]  /*58a50*/  LDL.LU.64 R26, [R1+0xac0] ;  /* 0x000ac000011a7983 */ /* 0x000ea20000300a00 */
[----:B0-----:R-:W-:-:S03]  /*58a60*/  PRMT R0, R29, 0x7770, RZ ;  /* 0x000077701d007816 */ /* 0x001fc600000000ff */
[----:B------:R-:W2:Y:S04]  /*58a70*/  LDL.LU.64 R18, [R1+0xab8] ;  /* 0x000ab80001127983 */ /* 0x000ea80000300a00 */
[----:B------:R0:W-:Y:S02]  /*58a80*/  @P5 STG.E.U8 desc[UR38][R16.64], R0 ;  /* 0x0000000010005986 */ /* 0x0001e4000c101126 */
[----:B0-----:R-:W-:Y:S02]  /*58a90*/  PRMT R0, R29, 0x7771, RZ ;  /* 0x000077711d007816 */ /* 0x001fe400000000ff */
[----:B------:R-:W2:Y:S04]  /*58aa0*/  LDL.LU.64 R16, [R1+0xab0] ;  /* 0x000ab00001107983 */ /* 0x000ea80000300a00 */
[----:B------:R0:W-:Y:S01]  /*58ab0*/  @P4 STG.E.U8 desc[UR38][R14.64], R0 ;  /* 0x000000000e004986 */ /* 0x0001e2000c101126 */
[----:B------:R-:W-:-:S02]  /*58ac0*/  LOP3.LUT P4, RZ, R22, 0x200000, RZ, 0xc0, !PT ;  /* 0x0020000016ff7812 */ /* 0x000fc4000788c0ff */
[----:B0-----:R-:W-:Y:S01]  /*58ad0*/  PRMT R0, R29, 0x7772, RZ ;  /* 0x000077721d007816 */ /* 0x001fe200000000ff */
[----:B------:R-:W2:Y:S10]  /*58ae0*/  LDL.LU.64 R14, [R1+0xaa8] ;  /* 0x000aa800010e7983 */ /* 0x000eb40000300a00 */
[----:B---3--:R0:W-:Y:S01]  /*58af0*/  @P4 STG.E.U8 desc[UR38][R12.64], R0 ;  /* 0x000000000c004986 */ /* 0x0081e2000c101126 */
[----:B------:R-:W-:Y:S01]  /*58b00*/  LOP3.LUT P4, RZ, R22, 0x100000, RZ, 0xc0, !PT ;  /* 0x0010000016ff7812 */ /* 0x000fe2000788c0ff */
[----:B0-----:R-:W-:-:S02]  /*58b10*/  IMAD.MOV.U32 R0, RZ, RZ, R29 ;  /* 0x000000ffff007224 */ /* 0x001fc400078e001d */
[----:B------:R-:W3:Y:S03]  /*58b20*/  LDL.LU.64 R12, [R1+0xaa0] ;  /* 0x000aa000010c7983 */ /* 0x000ee60000300a00 */
[----:B------:R-:W-:Y:S01]  /*58b30*/  PRMT R0, R0, 0x7773, RZ ;  /* 0x0000777300007816 */ /* 0x000fe200000000ff */
[----:B------:R-:W3:Y:S06]  /*58b40*/  LDL.LU.64 R28, [R1+0xa98] ;  /* 0x000a9800011c7983 */ /* 0x000eec0000300a00 */
[----:B----4-:R0:W-:Y:S01]  /*58b50*/  @P4 STG.E.U8 desc[UR38][R6.64], R0 ;  /* 0x0000000006004986 */ /* 0x0101e2000c101126 */
[----:B------:R-:W-:-:S02]  /*58b60*/  LOP3.LUT P4, RZ, R22, 0x80000, RZ, 0xc0, !PT ;  /* 0x0008000016ff7812 */ /* 0x000fc4000788c0ff */
[----:B0-----:R-:W-:Y:S01]  /*58b70*/  PRMT R0, R23, 0x7770, RZ ;  /* 0x0000777017007816 */ /* 0x001fe200000000ff */
[----:B------:R-:W4:Y:S10]  /*58b80*/  LDL.LU.64 R6, [R1+0xa90] ;  /* 0x000a900001067983 */ /* 0x000f340000300a00 */
[----:B--2---:R0:W-:Y:S04]  /*58b90*/  @P4 STG.E.U8 desc[UR38][R20.64], R0 ;  /* 0x0000000014004986 */ /* 0x0041e8000c101126 */
[----:B0-----:R-:W2:Y:S01]  /*58ba0*/  LDL.LU.64 R20, [R1+0x16f8] ;  /* 0x0016f80001147983 */ /* 0x001ea20000300a00 */
[----:B------:R-:W-:-:S02]  /*58bb0*/  LOP3.LUT P4, RZ, R22, 0x40000, RZ, 0xc0, !PT ;  /* 0x0004000016ff7812 */ /* 0x000fc4000788c0ff */
[----:B------:R-:W-:Y:S02]  /*58bc0*/  PRMT R0, R23, 0x7771, RZ ;  /* 0x0000777117007816 */ /* 0x000fe400000000ff */
[C---:B------:R-:W-:Y:S02]  /*58bd0*/  LOP3.LUT P3, RZ, R11.reuse, 0x1000, RZ, 0xc0, !PT ;  /* 0x000010000bff7812 */ /* 0x040fe4000786c0ff */
[----:B------:R-:W-:-:S07]  /*58be0*/  LOP3.LUT P6, RZ, R11, 0x800, RZ, 0xc0, !PT ;  /* 0x000008000bff7812 */ /* 0x000fce00078cc0ff */
[----:B--2---:R0:W-:Y:S04]  /*58bf0*/  @P4 STG.E.U8 desc[UR38][R20.64], R0 ;  /* 0x0000000014004986 */ /* 0x0041e8000c101126 */
[----:B0-----:R-:W2:Y:S01]  /*58c00*/  LDL.LU R20, [R1+0x16f4] ;  /* 0x0016f40001147983 */ /* 0x001ea20000300800 */
[----:B------:R-:W-:Y:S02]  /*58c10*/  LOP3.LUT P4, RZ, R22, 0x20000, RZ, 0xc0, !PT ;  /* 0x0002000016ff7812 */ /* 0x000fe4000788c0ff */
[----:B------:R-:W-:-:S11]  /*58c20*/  PRMT R0, R23, 0x7772, RZ ;  /* 0x0000777217007816 */ /* 0x000fd600000000ff */
[----:B------:R0:W-:Y:S01]  /*58c30*/  @P4 STG.E.U8 desc[UR38][R4.64], R0 ;  /* 0x0000000004004986 */ /* 0x0001e2000c101126 */
[----:B------:R-:W-:Y:S02]  /*58c40*/  LOP3.LUT P4, RZ, R22, 0x10000, RZ, 0xc0, !PT ;  /* 0x0001000016ff7812 */ /* 0x000fe4000788c0ff */
[----:B0-----:R-:W-:-:S11]  /*58c50*/  PRMT R0, R23, 0x7773, RZ ;  /* 0x0000777317007816 */ /* 0x001fd600000000ff */
        /* <DEDUP_REMOVED lines=8> */
[----:B0-----:R-:W-:-:S05]  /*58ce0*/  PRMT R0, R9, 0x7772, RZ ;  /* 0x0000777209007816 */ /* 0x001fca00000000ff */
[----:B------:R0:W-:Y:S01]  /*58cf0*/  @P3 STG.E.U8 desc[UR38][R18.64], R0 ;  /* 0x0000000012003986 */ /* 0x0001e2000c101126 */
[----:B------:R-:W-:Y:S02]  /*58d00*/  LOP3.LUT P1, RZ, R11, 0x200, RZ, 0xc0, !PT ;  /* 0x000002000bff7812 */ /* 0x000fe4000782c0ff */
[----:B0-----:R-:W-:-:S05]  /*58d10*/  PRMT R0, R9, 0x7773, RZ ;  /* 0x0000777309007816 */ /* 0x001fca00000000ff */
[----:B------:R2:W-:Y:S01]  /*58d20*/  @P6 STG.E.U8 desc[UR38][R16.64], R0 ;  /* 0x0000000010006986 */ /* 0x0005e2000c101126 */
[C---:B------:R-:W-:Y:S02]  /*58d30*/  LOP3.LUT P0, RZ, R11.reuse, 0x100, RZ, 0xc0, !PT ;  /* 0x000001000bff7812 */ /* 0x040fe4000780c0ff */
[----:B------:R-:W-:Y:S02]  /*58d40*/  LOP3.LUT P5, RZ, R11, 0x80, RZ, 0xc0, !PT ;  /* 0x000000800bff7812 */ /* 0x000fe400078ac0ff */
[----:B--2---:R-:W-:-:S05]  /*58d50*/  PRMT R0, R20, 0x7770, RZ ;  /* 0x0000777014007816 */ /* 0x004fca00000000ff */
[----:B------:R0:W-:Y:S02]  /*58d60*/  @P2 STG.E.U8 desc[UR38][R14.64], R0 ;  /* 0x000000000e002986 */ /* 0x0001e4000c101126 */
[----:B0-----:R-:W-:-:S05]  /*58d70*/  PRMT R0, R20, 0x7771, RZ ;  /* 0x0000777114007816 */ /* 0x001fca00000000ff */
[----:B---3--:R0:W-:Y:S02]  /*58d80*/  @P1 STG.E.U8 desc[UR38][R12.64], R0 ;  /* 0x000000000c001986 */ /* 0x0081e4000c101126 */
[----:B0-----:R-:W-:-:S05]  /*58d90*/  PRMT R0, R20, 0x7772, RZ ;  /* 0x0000777214007816 */ /* 0x001fca00000000ff */
[----:B------:R0:W-:Y:S02]  /*58da0*/  @P0 STG.E.U8 desc[UR38][R28.64], R0 ;  /* 0x000000001c000986 */ /* 0x0001e4000c101126 */
[----:B0-----:R-:W-:Y:S02]  /*58db0*/  PRMT R0, R20, 0x7773, RZ ;  /* 0x0000777314007816 */ /* 0x001fe400000000ff */
[----:B------:R-:W2:Y:S04]  /*58dc0*/  LDL.LU R20, [R1+0x16f0] ;  /* 0x0016f00001147983 */ /* 0x000ea80000300800 */
[----:B----4-:R0:W-:Y:S04]  /*58dd0*/  @P5 STG.E.U8 desc[UR38][R6.64], R0 ;  /* 0x0000000006005986 */ /* 0x0101e8000c101126 */
[----:B------:R-:W3:Y:S04]  /*58de0*/  LDL.LU.64 R28, [R1+0xa88] ;  /* 0x000a8800011c7983 */ /* 0x000ee80000300a00 */
[----:B0-----:R-:W4:Y:S04]  /*58df0*/  LDL.LU.64 R6, [R1+0xa80] ;  /* 0x000a800001067983 */ /* 0x001f280000300a00 */
[----:B------:R-:W3:Y:S04]  /*58e00*/  LDL.LU.64 R18, [R1+0xa78] ;  /* 0x000a780001127983 */ /* 0x000ee80000300a00 */
[----:B------:R-:W3:Y:S01]  /*58e10*/  LDL.LU R9, [R1+0xd8] ;  /* 0x0000d80001097983 */ /* 0x000ee20000300800 */
[----:B------:R-:W-:-:S02]  /*58e20*/  LOP3.LUT R22, R22, 0xffffffbf, RZ, 0xc0, !PT ;  /* 0xffffffbf16167812 */ /* 0x000fc400078ec0ff */
[C---:B------:R-:W-:Y:S01]  /*58e30*/  LOP3.LUT P2, RZ, R11.reuse, 0x40, RZ, 0xc0, !PT ;  /* 0x000000400bff7812 */ /* 0x040fe2000784c0ff */
[----:B------:R-:W3:Y:S01]  /*58e40*/  LDL.LU.64 R14, [R1+0xa70] ;  /* 0x000a7000010e7983 */ /* 0x000ee20000300a00 */
[----:B------:R-:W-:-:S03]  /*58e50*/  LOP3.LUT P1, RZ, R11, 0x20, RZ, 0xc0, !PT ;  /* 0x000000200bff7812 */ /* 0x000fc6000782c0ff */
[----:B------:R-:W3:Y:S04]  /*58e60*/  LDL.LU.64 R12, [R1+0xa68] ;  /* 0x000a6800010c7983 */ /* 0x000ee80000300a00 */
[----:B------:R-:W3:Y:S01]  /*58e70*/  LDL.LU R23, [R1+0xdc] ;  /* 0x0000dc0001177983 */ /* 0x000ee20000300800 */
[----:B------:R-:W-:-:S03]  /*58e80*/  LOP3.LUT P0, RZ, R11, 0x10, RZ, 0xc0, !PT ;  /* 0x000000100bff7812 */ /* 0x000fc6000780c0ff */
[----:B------:R-:W-:Y:S01]  /*58e90*/  STL.64 [R1+0x16d8], R10 ;  /* 0x0016d80a01007387 */ /* 0x000fe20000100a00 */
[----:B------:R-:W-:Y:S02]  /*58ea0*/  LOP3.LUT P5, RZ, R11, 0x8, RZ, 0xc0, !PT ;  /* 0x000000080bff7812 */ /* 0x000fe400078ac0ff */
[----:B--2---:R-:W-:-:S13]  /*58eb0*/  LOP3.LUT P4, RZ, R20, 0x4000000, RZ, 0xc0, !PT ;  /* 0x0400000014ff7812 */ /* 0x004fda000788c0ff */
        /* <DEDUP_REMOVED lines=18> */
[----:B---3--:R-:W-:-:S09]  /*58fe0*/  PRMT R0, R9, 0x7770, RZ ;  /* 0x0000777009007816 */ /* 0x008fd200000000ff */
[----:B------:R-:W-:Y:S02]  /*58ff0*/  @P4 LOP3.LUT R22, R22, 0x1000, RZ, 0xfc, !PT ;  /* 0x0000100016164812 */ /* 0x000fe400078efcff */
[----:B------:R-:W-:Y:S01]  /*59000*/  LOP3.LUT P4, RZ, R11, 0x2, RZ, 0xc0, !PT ;  /* 0x000000020bff7812 */ /* 0x000fe2000788c0ff */
[----:B------:R0:W-:Y:S01]  /*59010*/  @P2 STG.E.U8 desc[UR38][R28.64], R0 ;  /* 0x000000001c002986 */ /* 0x0001e2000c101126 */
[----:B------:R-:W-:Y:S02]  /*59020*/  LOP3.LUT R22, R22, 0xffffdfff, RZ, 0xc0, !PT ;  /* 0xffffdfff16167812 */ /* 0x000fe400078ec0ff */
[----:B0-----:R-:W-:Y:S01]  /*59030*/  PRMT R0, R9, 0x7771, RZ ;  /* 0x0000777109007816 */ /* 0x001fe200000000ff */
[----:B------:R-:W2:Y:S08]  /*59040*/  LDL.LU.64 R28, [R1+0xa60] ;  /* 0x000a6000011c7983 */ /* 0x000eb00000300a00 */
[----:B------:R-:W-:Y:S01]  /*59050*/  @P4 LOP3.LUT R22, R22, 0x2000, RZ, 0xfc, !PT ;  /* 0x0000200016164812 */ /* 0x000fe200078efcff */
[----:B----4-:R0:W-:Y:S01]  /*59060*/  @P1 STG.E.U8 desc[UR38][R6.64], R0 ;  /* 0x0000000006001986 */ /* 0x0101e2000c101126 */
[----:B------:R-:W-:-:S03]  /*59070*/  LOP3.LUT P4, RZ, R11, 0x4, RZ, 0xc0, !PT ;  /* 0x000000040bff7812 */ /* 0x000fc6000788c0ff */
[----:B0-----:R-:W3:Y:S04]  /*59080*/  LDL.LU.64 R6, [R1+0xa58] ;  /* 0x000a580001067983 */ /* 0x001ee80000300a00 */
[----:B------:R-:W4:Y:S04]  /*59090*/  LDL.LU R16, [R1+0xc0] ;  /* 0x0000c00001107983 */ /* 0x000f280000300800 */
[----:B------:R-:W2:Y:S04]  /*590a0*/  LDL.LU.64 R10, [R1+0xa40] ;  /* 0x000a4000010a7983 */ /* 0x000ea80000300a00 */
[----:B--2---:R0:W-:Y:S04]  /*590b0*/  STL.64 [R1+0x16e0], R10 ;  /* 0x0016e00a01007387 */ /* 0x0041e80000100a00 */
[----:B0-----:R-:W2:Y:S01]  /*590c0*/  LDL.LU.64 R10, [R1+0xa48] ;  /* 0x000a4800010a7983 */ /* 0x001ea20000300a00 */
[----:B------:R-:W-:-:S05]  /*590d0*/  PRMT R0, R9, 0x7772, RZ ;  /* 0x0000777209007816 */ /* 0x000fca00000000ff */
[----:B------:R0:W-:Y:S02]  /*590e0*/  @P0 STG.E.U8 desc[UR38][R18.64], R0 ;  /* 0x0000000012000986 */ /* 0x0001e4000c101126 */
[----:B0-----:R-:W-:-:S05]  /*590f0*/  PRMT R0, R9, 0x7773, RZ ;  /* 0x0000777309007816 */ /* 0x001fca00000000ff */
[----:B------:R0:W-:Y:S02]  /*59100*/  @P5 STG.E.U8 desc[UR38][R14.64], R0 ;  /* 0x000000000e005986 */ /* 0x0001e4000c101126 */
[----:B0-----:R-:W-:-:S05]  /*59110*/  PRMT R0, R23, 0x7770, RZ ;  /* 0x0000777017007816 */ /* 0x001fca00000000ff */
[----:B------:R-:W-:Y:S04]  /*59120*/  @P4 STG.E.U8 desc[UR38][R12.64], R0 ;  /* 0x000000000c004986 */ /* 0x000fe8000c101126 */
[----:B--2---:R0:W-:Y:S04]  /*59130*/  STL.64 [R1+0x16e8], R10 ;  /* 0x0016e80a01007387 */ /* 0x0041e80000100a00 */
[----:B0-----:R-:W2:Y:S01]  /*59140*/  LDL.LU.64 R10, [R1+0xa50] ;  /* 0x000a5000010a7983 */ /* 0x001ea20000300a00 */
[C---:B------:R-:W-:Y:S02]  /*59150*/  LOP3.LUT P4, RZ, R22.reuse, 0x2000, RZ, 0xc0, !PT ;  /* 0x0000200016ff7812 */ /* 0x040fe4000788c0ff */
        /* <DEDUP_REMOVED lines=12> */
[----:B------:R-:W3:Y:S04]  /*59220*/  LDL.LU.64 R14, [R1+0xa10] ;  /* 0x000a1000010e7983 */ /* 0x000ee80000300a00 */
[----:B------:R-:W3:Y:S01]  /*59230*/  LDL.LU R9, [R1+0xc8] ;  /* 0x0000c80001097983 */ /* 0x000ee20000300800 */
[----:B0-----:R-:W-:-:S03]  /*59240*/  PRMT R0, R23, 0x7773, RZ ;  /* 0x0000777317007816 */ /* 0x001fc600000000ff */
[----:B------:R-:W3:Y:S04]  /*59250*/  LDL.LU.64 R12, [R1+0xa08] ;  /* 0x000a0800010c7983 */ /* 0x000ee80000300a00 */
[----:B------:R-:W3:Y:S04]  /*59260*/  LDL.LU.64 R28, [R1+0xa00] ;  /* 0x000a0000011c7983 */ /* 0x000ee80000300a00 */
[----:B------:R-:W3:Y:S04]  /*59270*/  LDL.LU.64 R6, [R1+0x9f8] ;  /* 0x0009f80001067983 */ /* 0x000ee80000300a00 */
[----:B--2---:R0:W-:Y:S04]  /*59280*/  @P4 STG.E.U8 desc[UR38][R10.64], R0 ;  /* 0x000000000a004986 */ /* 0x0041e8000c101126 */
[----:B0-----:R-:W2:Y:S01]  /*59290*/  LDL.LU.64 R10, [R1+0x16e8] ;  /* 0x0016e800010a7983 */ /* 0x001ea20000300a00 */
[----:B------:R-:W-:-:S02]  /*592a0*/  LOP3.LUT P4, RZ, R22, 0x400, RZ, 0xc0, !PT ;  /* 0x0000040016ff7812 */ /* 0x000fc4000788c0ff */
[----:B----4-:R-:W-:-:S11]  /*592b0*/  PRMT R0, R16, 0x7770, RZ ;  /* 0x0000777010007816 */ /* 0x010fd600000000ff */
        /* <DEDUP_REMOVED lines=8> */
[----:B------:R-:W-:Y:S01]  /*59340*/  LOP3.LUT P0, RZ, R20, 0x200000, RZ, 0xc0, !PT ;  /* 0x0020000014ff7812 */ /* 0x000fe2000780c0ff */
[----:B--2---:R0:W-:Y:S01]  /*59350*/  @P4 STG.E.U8 desc[UR38][R10.64], R0 ;  /* 0x000000000a004986 */ /* 0x0041e2000c101126 */
[----:B------:R-:W-:Y:S02]  /*59360*/  LOP3.LUT P4, RZ, R22, 0x100, RZ, 0xc0, !PT ;  /* 0x0000010016ff7812 */ /* 0x000fe4000788c0ff */
        /* <DEDUP_REMOVED lines=16> */
[----:B------:R0:W-:Y:S02]  /*59470*/  @P1 STG.E.U8 desc[UR38][R12.64], R0 ;  /* 0x000000000c001986 */ /* 0x0001e4000c101126 */
[----:B0-----:R-:W-:-:S05]  /*59480*/  PRMT R0, R9, 0x7771, RZ ;  /* 0x0000777109007816 */ /* 0x001fca00000000ff */
[----:B------:R0:W-:Y:S04]  /*59490*/  @P0 STG.E.U8 desc[UR38][R28.64], R0 ;  /* 0x000000001c000986 */ /* 0x0001e8000c101126 */
[----:B0-----:R-:W3:Y:S01]  /*594a0*/  LDL.LU.64 R28, [R1+0x9f0] ;  /* 0x0009f000011c7983 */ /* 0x001ee20000300a00 */
[C---:B------:R-:W-:Y:S02]  /*594b0*/  LOP3.LUT P4, RZ, R20.reuse, 0x80, RZ, 0xc0, !PT ;  /* 0x0000008014ff7812 */ /* 0x040fe4000788c0ff */
[C---:B------:R-:W-:Y:S02]  /*594c0*/  LOP3.LUT P5, RZ, R20.reuse, 0x100000, RZ, 0xc0, !PT ;  /* 0x0010000014ff7812 */ /* 0x040fe400078ac0ff */
[----:B------:R-:W-:Y:S02]  /*594d0*/  LOP3.LUT P2, RZ, R20, 0x80000, RZ, 0xc0, !PT ;  /* 0x0008000014ff7812 */ /* 0x000fe4000784c0ff */
[----:B------:R-:W-:-:S09]  /*594e0*/  PRMT R0, R9, 0x7772, RZ ;  /* 0x0000777209007816 */ /* 0x000fd200000000ff */
[----:B------:R0:W-:Y:S04]  /*594f0*/  @P5 STG.E.U8 desc[UR38][R6.64], R0 ;  /* 0x0000000006005986 */ /* 0x0001e8000c101126 */
[----:B0-----:R-:W4:Y:S01]  /*59500*/  LDL.LU.64 R6, [R1+0x9e8] ;  /* 0x0009e80001067983 */ /* 0x001f220000300a00 */
[----:B------:R-:W-:-:S03]  /*59510*/  PRMT R0, R9, 0x7773, RZ ;  /* 0x0000777309007816 */ /* 0x000fc600000000ff */
[----:B------:R-:W4:Y:S04]  /*59520*/  LDL.LU.64 R26, [R1+0x9e0] ;  /* 0x0009e000011a7983 */ /* 0x000f280000300a00 */
[----:B------:R-:W4:Y:S04]  /*59530*/  LDL.LU.64 R18, [R1+0x9d8] ;  /* 0x0009d80001127983 */ /* 0x000f280000300a00 */
[----:B------:R-:W4:Y:S04]  /*59540*/  LDL.LU R17, [R1+0xcc] ;  /* 0x0000cc0001117983 */ /* 0x000f280000300800 */
        /* <DEDUP_REMOVED lines=8> */
[----:B------:R-:W-:Y:S04]  /*595d0*/  STL.64 [R1+0x16c8], R10 ;  /* 0x0016c80a01007387 */ /* 0x000fe80000100a00 */
        /* <DEDUP_REMOVED lines=21> */
[C---:B------:R-:W-:Y:S02]  /*59730*/  LOP3.LUT P4, RZ, R20.reuse, 0x4000, RZ, 0xc0, !PT ;  /* 0x0000400014ff7812 */ /* 0x040fe4000788c0ff */
[C---:B------:R-:W-:Y:S02]  /*59740*/  LOP3.LUT P0, RZ, R20.reuse, 0x20000, RZ, 0xc0, !PT ;  /* 0x0002000014ff7812 */ /* 0x040fe4000780c0ff */
[----:B----4-:R-:W-:Y:S02]  /*59750*/  PRMT R0, R17, 0x7770, RZ ;  /* 0x0000777011007816 */ /* 0x010fe400000000ff */
[----:B------:R-:W-:Y:S02]  /*59760*/  LOP3.LUT P5, RZ, R20, 0x10000, RZ, 0xc0, !PT ;  /* 0x0001000014ff7812 */ /* 0x000fe400078ac0ff */
[----:B------:R-:W-:Y:S01]  /*59770*/  LOP3.LUT R22, R22, 0xffffffdf, RZ, 0xc0, !PT ;  /* 0xffffffdf16167812 */ /* 0x000fe200078ec0ff */
[----:B------:R0:W-:Y:S04]  /*59780*/  @P1 STG.E.U8 desc[UR38][R6.64], R0 ;  /* 0x0000000006001986 */ /* 0x0001e8000c101126 */
[----:B------:R-:W-:-:S02]  /*59790*/  @P4 LOP3.LUT R22, R22, 0x20, RZ, 0xfc, !PT ;  /* 0x0000002016164812 */ /* 0x000fc400078efcff */
[----:B------:R-:W-:Y:S02]  /*597a0*/  LOP3.LUT P4, RZ, R20, 0x8000, RZ, 0xc0, !PT ;  /* 0x0000800014ff7812 */ /* 0x000fe4000788c0ff */
[C---:B0-----:R-:W-:Y:S01]  /*597b0*/  PRMT R0, R17.reuse, 0x7771, RZ ;  /* 0x0000777111007816 */ /* 0x041fe200000000ff */
[----:B------:R-:W4:Y:S04]  /*597c0*/  LDL.LU.64 R6, [R1+0x9a8] ;  /* 0x0009a80001067983 */ /* 0x000f280000300a00 */
[----:B------:R0:W-:Y:S04]  /*597d0*/  @P0 STG.E.U8 desc[UR38][R26.64], R0 ;  /* 0x000000001a000986 */ /* 0x0001e8000c101126 */
[----:B------:R-:W4:Y:S04]  /*597e0*/  LDL.LU R9, [R1+0xb4] ;  /* 0x0000b40001097983 */ /* 0x000f280000300800 */
[----:B------:R-:W4:Y:S01]  /*597f0*/  LDL.LU.64 R4, [R1+0x998] ;  /* 0x0009980001047983 */ /* 0x000f220000300a00 */
[----:B0-----:R-:W-:-:S03]  /*59800*/  PRMT R0, R17, 0x7772, RZ ;  /* 0x0000777211007816 */ /* 0x001fc600000000ff */
[----:B------:R-:W4:Y:S04]  /*59810*/  LDL.LU.64 R24, [R1+0x990] ;  /* 0x0009900001187983 */ /* 0x000f280000300a00 */
[----:B------:R0:W-:Y:S04]  /*59820*/  @P5 STG.E.U8 desc[UR38][R18.64], R0 ;  /* 0x0000000012005986 */ /* 0x0001e8000c101126 */
        /* <DEDUP_REMOVED lines=9> */
[----:B------:R0:W-:Y:S01]  /*598c0*/  @P4 STG.E.U8 desc[UR38][R12.64], R0 ;  /* 0x000000000c004986 */ /* 0x0001e2000c101126 */
[----:B------:R-:W-:Y:S02]  /*598d0*/  LOP3.LUT P4, RZ, R22, 0x10, RZ, 0xc0, !PT ;  /* 0x0000001016ff7812 */ /* 0x000fe4000788c0ff */
[----:B0-----:R-:W-:Y:S01]  /*598e0*/  PRMT R0, R2, 0x7771, RZ ;  /* 0x0000777102007816 */ /* 0x001fe200000000ff */
[----:B------:R-:W4:Y:S10]  /*598f0*/  LDL.LU.64 R12, [R1+0x968] ;  /* 0x00096800010c7983 */ /* 0x000f340000300a00 */
[----:B--2---:R0:W-:Y:S01]  /*59900*/  @P4 STG.E.U8 desc[UR38][R28.64], R0 ;  /* 0x000000001c004986 */ /* 0x0041e2000c101126 */
[----:B------:R-:W-:-:S02]  /*59910*/  LOP3.LUT P4, RZ, R22, 0x8, RZ, 0xc0, !PT ;  /* 0x0000000816ff7812 */ /* 0x000fc4000788c0ff */
[----:B0-----:R-:W-:Y:S01]  /*59920*/  PRMT R0, R2, 0x7772, RZ ;  /* 0x0000777202007816 */ /* 0x001fe200000000ff */
[----:B------:R-:W2:Y:S10]  /*59930*/  LDL.LU.64 R28, [R1+0x960] ;  /* 0x00096000011c7983 */ /* 0x000eb40000300a00 */
[----:B---3--:R0:W-:Y:S04]  /*59940*/  @P4 STG.E.U8 desc[UR38][R10.64], R0 ;  /* 0x000000000a004986 */ /* 0x0081e8000c101126 */
[----:B0-----:R-:W3:Y:S01]  /*59950*/  LDL.LU.64 R10, [R1+0x16d0] ;  /* 0x0016d000010a7983 */ /* 0x001ee20000300a00 */
[----:B------:R-:W-:-:S02]  /*59960*/  LOP3.LUT P4, RZ, R22, 0x4, RZ, 0xc0, !PT ;  /* 0x0000000416ff7812 */ /* 0x000fc4000788c0ff */
[----:B------:R-:W-:-:S11]  /*59970*/  PRMT R0, R2, 0x7773, RZ ;  /* 0x0000777302007816 */ /* 0x000fd600000000ff */
[----:B---3--:R4:W-:Y:S01]  /*59980*/  @P4 STG.E.U8 desc[UR38][R10.64], R0 ;  /* 0x000000000a004986 */ /* 0x0089e2000c101126 */
[C---:B------:R-:W-:Y:S02]  /*59990*/  LOP3.LUT P4, RZ, R22.reuse, 0x2, RZ, 0xc0, !PT ;  /* 0x0000000216ff7812 */ /* 0x040fe4000788c0ff */
[----:B----4-:R-:W-:Y:S01]  /*599a0*/  PRMT R0, R9, 0x7770, RZ ;  /* 0x0000777009007816 */ /* 0x010fe200000000ff */
[----:B------:R-:W3:Y:S10]  /*599b0*/  LDL.LU.64 R10, [R1+0x16c8] ;  /* 0x0016c800010a7983 */ /* 0x000ef40000300a00 */
[----:B------:R0:W-:Y:S01]  /*599c0*/  @P4 STG.E.U8 desc[UR38][R6.64], R0 ;  /* 0x0000000006004986 */ /* 0x0001e2000c101126 */
[----:B------:R-:W-:-:S03]  /*599d0*/  LOP3.LUT P4, RZ, R22, 0x1, RZ, 0xc0, !PT ;  /* 0x0000000116ff7812 */ /* 0x000fc6000788c0ff */
[----:B0-----:R-:W4:Y:S04]  /*599e0*/  LDL.LU.64 R6, [R1+0x16c0] ;  /* 0x0016c00001067983 */ /* 0x001f280000300a00 */
[----:B------:R-:W2:Y:S01]  /*599f0*/  LDL.LU.64 R22, [R1+0x9a0] ;  /* 0x0009a00001167983 */ /* 0x000ea20000300a00 */
[----:B------:R-:W-:Y:S02]  /*59a00*/  PRMT R0, R9, 0x7771, RZ ;  /* 0x0000777109007816 */ /* 0x000fe400000000ff */
[C---:B------:R-:W-:Y:S02]  /*59a10*/  LOP3.LUT P3, RZ, R20.reuse, 0x40, RZ, 0xc0, !PT ;  /* 0x0000004014ff7812 */ /* 0x040fe4000786c0ff */
[C---:B------:R-:W-:Y:S02]  /*59a20*/  LOP3.LUT P6, RZ, R20.reuse, 0x20, RZ, 0xc0, !PT ;  /* 0x0000002014ff7812 */ /* 0x040fe400078cc0ff */
[----:B------:R-:W-:-:S02]  /*59a30*/  LOP3.LUT P2, RZ, R20, 0x10, RZ, 0xc0, !PT ;  /* 0x0000001014ff7812 */ /* 0x000fc4000784c0ff */
[C---:B------:R-:W-:Y:S02]  /*59a40*/  LOP3.LUT P1, RZ, R20.reuse, 0x8, RZ, 0xc0, !PT ;  /* 0x0000000814ff7812 */ /* 0x040fe4000782c0ff */
[C---:B------:R-:W-:Y:S02]  /*59a50*/  LOP3.LUT P0, RZ, R20.reuse, 0x4, RZ, 0xc0, !PT ;  /* 0x0000000414ff7812 */ /* 0x040fe4000780c0ff */
[----:B------:R-:W-:Y:S01]  /*59a60*/  LOP3.LUT P5, RZ, R20, 0x2, RZ, 0xc0, !PT ;  /* 0x0000000214ff7812 */ /* 0x000fe200078ac0ff */
[----:B--2---:R0:W-:Y:S01]  /*59a70*/  @P4 STG.E.U8 desc[UR38][R22.64], R0 ;  /* 0x0000000016004986 */ /* 0x0041e2000c101126 */
[----:B---3--:R-:W-:Y:S02]  /*59a80*/  LOP3.LUT P4, RZ, R11, 0x80000000, RZ, 0xc0, !PT ;  /* 0x800000000bff7812 */ /* 0x008fe4000788c0ff */
        /* <DEDUP_REMOVED lines=16> */
[----:B------:R0:W-:Y:S02]  /*59b90*/  @P0 STG.E.U8 desc[UR38][R12.64], R0 ;  /* 0x000000000c000986 */ /* 0x0001e4000c101126 */
[----:B0-----:R-:W-:-:S05]  /*59ba0*/  PRMT R0, R3, 0x7771, RZ ;  /* 0x0000777103007816 */ /* 0x001fca00000000ff */
[----:B------:R0:W-:Y:S04]  /*59bb0*/  @P5 STG.E.U8 desc[UR38][R28.64], R0 ;  /* 0x000000001c005986 */ /* 0x0001e8000c101126 */
[----:B0-----:R-:W4:Y:S01]  /*59bc0*/  LDL.LU.64 R28, [R1+0x950] ;  /* 0x00095000011c7983 */ /* 0x001f220000300a00 */
[----:B------:R-:W-:Y:S02]  /*59bd0*/  LOP3.LUT P2, RZ, R20, 0x1, RZ, 0xc0, !PT ;  /* 0x0000000114ff7812 */ /* 0x000fe4000784c0ff */
[----:B------:R-:W-:Y:S01]  /*59be0*/  PRMT R0, R3, 0x7772, RZ ;  /* 0x0000777203007816 */ /* 0x000fe200000000ff */
[----:B------:R-:W4:Y:S04]  /*59bf0*/  LDL.LU.64 R18, [R1+0x948] ;  /* 0x0009480001127983 */ /* 0x000f280000300a00 */
[----:B------:R-:W4:Y:S04]  /*59c00*/  LDL.LU.64 R16, [R1+0x940] ;  /* 0x0009400001107983 */ /* 0x000f280000300a00 */
[----:B------:R-:W4:Y:S04]  /*59c10*/  LDL.LU.64 R14, [R1+0x938] ;  /* 0x00093800010e7983 */ /* 0x000f280000300a00 */
[----:B------:R-:W4:Y:S04]  /*59c20*/  LDL.LU R9, [R1+0xa0] ;  /* 0x0000a00001097983 */ /* 0x000f280000300800 */
[----:B------:R-:W4:Y:S04]  /*59c30*/  LDL.LU.64 R12, [R1+0x930] ;  /* 0x00093000010c7983 */ /* 0x000f280000300a00 */
[----:B------:R-:W4:Y:S01]  /*59c40*/  LDL.LU R2, [R1+0xa4] ;  /* 0x0000a40001027983 */ /* 0x000f220000300800 */
[----:B--2---:R-:W-:-:S03]  /*59c50*/  LOP3.LUT P1, RZ, R6, 0x80000000, RZ, 0xc0, !PT ;  /* 0x8000000006ff7812 */ /* 0x004fc6000782c0ff */
[----:B---3--:R0:W-:Y:S02]  /*59c60*/  @P2 STG.E.U8 desc[UR38][R26.64], R0 ;  /* 0x000000001a002986 */ /* 0x0081e4000c101126 */
[----:B0-----:R-:W-:-:S08]  /*59c70*/  PRMT R0, R3, 0x7773, RZ ;  /* 0x0000777303007816 */ /* 0x001fd000000000ff */
[----:B----4-:R0:W-:Y:S04]  /*59c80*/  @P1 STG.E.U8 desc[UR38][R28.64], R0 ;  /* 0x000000001c001986 */ /* 0x0101e8000c101126 */
[----:B0-----:R-:W2:Y:S04]  /*59c90*/  LDL.LU.64 R28, [R1+0x928] ;  /* 0x00092800011c7983 */ /* 0x001ea80000300a00 */
[----:B------:R-:W3:Y:S04]  /*59ca0*/  LDL.LU R3, [R1+0xa8] ;  /* 0x0000a80001037983 */ /* 0x000ee80000300800 */
[----:B------:R-:W4:Y:S04]  /*59cb0*/  LDL.LU.64 R20, [R1+0x910] ;  /* 0x0009100001147983 */ /* 0x000f280000300a00 */
[----:B----4-:R0:W-:Y:S04]  /*59cc0*/  STL.64 [R1+0x16a8], R20 ;  /* 0x0016a81401007387 */ /* 0x0101e80000100a00 */
[----:B0-----:R-:W4:Y:S01]  /*59cd0*/  LDL.LU.64 R20, [R1+0x918] ;  /* 0x0009180001147983 */ /* 0x001f220000300a00 */
        /* <DEDUP_REMOVED lines=18> */
[----:B0-----:R-:W4:Y:S06]  /*59e00*/  LDL.LU.64 R20, [R1+0x920] ;  /* 0x0009200001147983 */ /* 0x001f2c0000300a00 */
[----:B------:R-:W-:-:S02]  /*59e10*/  @P4 LOP3.LUT R11, R11, 0x8000000, RZ, 0xfc, !PT ;  /* 0x080000000b0b4812 */ /* 0x000fc400078efcff */
[C---:B------:R-:W-:Y:S01]  /*59e20*/  LOP3.LUT P4, RZ, R6.reuse, 0x4000000, RZ, 0xc0, !PT ;  /* 0x0400000006ff7812 */ /* 0x040fe2000788c0ff */
[----:B------:R-:W3:Y:S01]  /*59e30*/  LDL.LU.64 R22, [R1+0x908] ;  /* 0x0009080001167983 */ /* 0x000ee20000300a00 */
[----:B------:R-:W-:Y:S02]  /*59e40*/  LOP3.LUT R11, R11, 0xefffffff, RZ, 0xc0, !PT ;  /* 0xefffffff0b0b7812 */ /* 0x000fe400078ec0ff */
[C---:B------:R-:W-:Y:S01]  /*59e50*/  LOP3.LUT P0, RZ, R6.reuse, 0x40000000, RZ, 0xc0, !PT ;  /* 0x4000000006ff7812 */ /* 0x040fe2000780c0ff */
[----:B------:R-:W3:Y:S01]  /*59e60*/  LDL.LU.64 R4, [R1+0x900] ;  /* 0x0009000001047983 */ /* 0x000ee20000300a00 */
[C---:B------:R-:W-:Y:S02]  /*59e70*/  LOP3.LUT P5, RZ, R6.reuse, 0x20000000, RZ, 0xc0, !PT ;  /* 0x2000000006ff7812 */ /* 0x040fe400078ac0ff */
[----:B------:R-:W-:Y:S01]  /*59e80*/  PRMT R0, R9, 0x7770, RZ ;  /* 0x0000777009007816 */ /* 0x000fe200000000ff */
[----:B------:R-:W3:Y:S04]  /*59e90*/  LDL.LU.64 R24, [R1+0x8f8] ;  /* 0x0008f80001187983 */ /* 0x000ee80000300a00 */
[----:B------:R-:W-:Y:S01]  /*59ea0*/  @P4 LOP3.LUT R11, R11, 0x10000000, RZ, 0xfc, !PT ;  /* 0x100000000b0b4812 */ /* 0x000fe200078efcff */
[----:B------:R-:W3:Y:S01]  /*59eb0*/  LDL.LU.64 R26, [R1+0x8f0] ;  /* 0x0008f000011a7983 */ /* 0x000ee20000300a00 */
[----:B------:R-:W-:-:S02]  /*59ec0*/  LOP3.LUT P4, RZ, R6, 0x8000000, RZ, 0xc0, !PT ;  /* 0x0800000006ff7812 */ /* 0x000fc4000788c0ff */
[----:B------:R-:W-:Y:S01]  /*59ed0*/  LOP3.LUT R11, R11, 0xdfffffff, RZ, 0xc0, !PT ;  /* 0xdfffffff0b0b7812 */ /* 0x000fe200078ec0ff */
[----:B------:R0:W-:Y:S10]  /*59ee0*/  @P0 STG.E.U8 desc[UR38][R18.64], R0 ;  /* 0x0000000012000986 */ /* 0x0001f4000c101126 */
        /* <DEDUP_REMOVED lines=11> */
[----:B------:R0:W-:Y:S01]  /*59fa0*/  @P4 STG.E.U8 desc[UR38][R12.64], R0 ;  /* 0x000000000c004986 */ /* 0x0001e2000c101126 */
[----:B------:R-:W-:-:S02]  /*59fb0*/  LOP3.LUT P4, RZ, R11, 0x10000000, RZ, 0xc0, !PT ;  /* 0x100000000bff7812 */ /* 0x000fc4000788c0ff */
[----:B0-----:R-:W-:Y:S01]  /*59fc0*/  PRMT R0, R2, 0x7770, RZ ;  /* 0x0000777002007816 */ /* 0x001fe200000000ff */
[----:B------:R-:W3:Y:S10]  /*59fd0*/  LDL.LU.64 R12, [R1+0x8d0] ;  /* 0x0008d000010c7983 */ /* 0x000ef40000300a00 */
[----:B--2---:R0:W-:Y:S01]  /*59fe0*/  @P4 STG.E.U8 desc[UR38][R28.64], R0 ;  /* 0x000000001c004986 */ /* 0x0041e2000c101126 */
[----:B------:R-:W-:-:S03]  /*59ff0*/  LOP3.LUT P4, RZ, R11, 0x8000000, RZ, 0xc0, !PT ;  /* 0x080000000bff7812 */ /* 0x000fc6000788c0ff */
[----:B------:R-:W2:Y:S01]  /*5a000*/  LDL.LU R9, [R1+0x90] ;  /* 0x0000900001097983 */ /* 0x000ea20000300800 */
[----:B0-----:R-:W-:-:S03]  /*5a010*/  PRMT R0, R2, 0x7771, RZ ;  /* 0x0000777102007816 */ /* 0x001fc600000000ff */
[----:B------:R-:W2:Y:S06]  /*5a020*/  LDL.LU.64 R28, [R1+0x8c8] ;  /* 0x0008c800011c7983 */ /* 0x000eac0000300a00 */
[----:B----4-:R0:W-:Y:S04]  /*5a030*/  @P4 STG.E.U8 desc[UR38][R20.64], R0 ;  /* 0x0000000014004986 */ /* 0x0101e8000c101126 */
[----:B0-----:R-:W4:Y:S01]  /*5a040*/  LDL.LU.64 R20, [R1+0x16b0] ;  /* 0x0016b00001147983 */ /* 0x001f220000300a00 */
[----:B------:R-:W-:-:S02]  /*5a050*/  LOP3.LUT P4, RZ, R11, 0x4000000, RZ, 0xc0, !PT ;  /* 0x040000000bff7812 */ /* 0x000fc4000788c0ff */
[----:B------:R-:W-:-:S11]  /*5a060*/  PRMT R0, R2, 0x7772, RZ ;  /* 0x0000777202007816 */ /* 0x000fd600000000ff */
[----:B----4-:R0:W-:Y:S04]  /*5a070*/  @P4 STG.E.U8 desc[UR38][R20.64], R0 ;  /* 0x0000000014004986 */ /* 0x0101e8000c101126 */
[----:B0-----:R-:W4:Y:S01]  /*5a080*/  LDL.LU.64 R20, [R1+0x16a8] ;  /* 0x0016a80001147983 */ /* 0x001f220000300a00 */
        /* <DEDUP_REMOVED lines=8> */
[----:B----4-:R3:W-:Y:S01]  /*5a110*/  @P4 STG.E.U8 desc[UR38][R20.64], R0 ;  /* 0x0000000014004986 */ /* 0x0107e2000c101126 */
[----:B------:R-:W-:Y:S02]  /*5a120*/  LOP3.LUT P4, RZ, R11, 0x1000000, RZ, 0xc0, !PT ;  /* 0x010000000bff7812 */ /* 0x000fe4000788c0ff */
[----:B---3--:R-:W-:-:S11]  /*5a130*/  PRMT R0, R3, 0x7770, RZ ;  /* 0x0000777003007816 */ /* 0x008fd600000000ff */
        /* <DEDUP_REMOVED lines=18> */
[----:B--2---:R-:W-:-:S05]  /*5a260*/  PRMT R0, R9, 0x7770, RZ ;  /* 0x0000777009007816 */ /* 0x004fca00000000ff */
[----:B------:R0:W-:Y:S04]  /*5a270*/  @P5 STG.E.U8 desc[UR38][R28.64], R0 ;  /* 0x000000001c005986 */ /* 0x0001e8000c101126 */
[----:B0-----:R-:W2:Y:S01]  /*5a280*/  LDL.LU.64 R28, [R1+0x8c0] ;  /* 0x0008c000011c7983 */ /* 0x001ea20000300a00 */
[----:B------:R-:W-:Y:S02]  /*5a290*/  LOP3.LUT P2, RZ, R6, 0x20, RZ, 0xc0, !PT ;  /* 0x0000002006ff7812 */ /* 0x000fe4000784c0ff */
[----:B------:R-:W-:Y:S01]  /*5a2a0*/  PRMT R0, R9, 0x7771, RZ ;  /* 0x0000777109007816 */ /* 0x000fe200000000ff */
[----:B------:R-:W4:Y:S04]  /*5a2b0*/  LDL.LU.64 R26, [R1+0x8b8] ;  /* 0x0008b800011a7983 */ /* 0x000f280000300a00 */
[----:B------:R-:W3:Y:S04]  /*5a2c0*/  LDL.LU.64 R18, [R1+0x8a8] ;  /* 0x0008a80001127983 */ /* 0x000ee80000300a00 */
[----:B------:R-:W3:Y:S04]  /*5a2d0*/  LDL.LU.64 R16, [R1+0x8a0] ;  /* 0x0008a00001107983 */ /* 0x000ee80000300a00 */
[----:B------:R-:W3:Y:S04]  /*5a2e0*/  LDL.LU.64 R14, [R1+0x898] ;  /* 0x00089800010e7983 */ /* 0x000ee80000300a00 */
[----:B------:R-:W3:Y:S04]  /*5a2f0*/  LDL.LU R22, [R1+0x94] ;  /* 0x0000940001167983 */ /* 0x000ee80000300800 */
[----:B------:R-:W3:Y:S04]  /*5a300*/  LDL.LU.64 R12, [R1+0x890] ;  /* 0x00089000010c7983 */ /* 0x000ee80000300a00 */
[----:B--2---:R0:W-:Y:S04]  /*5a310*/  @P2 STG.E.U8 desc[UR38][R28.64], R0 ;  /* 0x000000001c002986 */ /* 0x0041e8000c101126 */
[----:B0-----:R-:W2:Y:S04]  /*5a320*/  LDL.LU.64 R28, [R1+0x888] ;  /* 0x00088800011c7983 */ /* 0x001ea80000300a00 */
[----:B------:R-:W2:Y:S04]  /*5a330*/  LDL.LU R23, [R1+0x98] ;  /* 0x0000980001177983 */ /* 0x000ea80000300800 */
[----:B------:R-:W2:Y:S04]  /*5a340*/  LDL.LU.64 R20, [R1+0x870] ;  /* 0x0008700001147983 */ /* 0x000ea80000300a00 */
        /* <DEDUP_REMOVED lines=25> */
[C---:B------:R-:W-:Y:S02]  /*5a4e0*/  LOP3.LUT P1, RZ, R6.reuse, 0x10, RZ, 0xc0, !PT ;  /* 0x0000001006ff7812 */ /* 0x040fe4000782c0ff */
[----:B------:R-:W-:Y:S02]  /*5a4f0*/  LOP3.LUT P0, RZ, R6, 0x4, RZ, 0xc0, !PT ;  /* 0x0000000406ff7812 */ /* 0x000fe4000780c0ff */
[----:B------:R-:W-:-:S05]  /*5a500*/  PRMT R0, R9, 0x7772, RZ ;  /* 0x0000777209007816 */ /* 0x000fca00000000ff */
[----:B------:R-:W-:Y:S02]  /*5a510*/  @P4 LOP3.LUT R11, R11, 0x100000, RZ, 0xfc, !PT ;  /* 0x001000000b0b4812 */ /* 0x000fe400078efcff */
[----:B------:R-:W-:Y:S02]  /*5a520*/  LOP3.LUT P4, RZ, R7, 0x20000000, RZ, 0xc0, !PT ;  /* 0x2000000007ff7812 */ /* 0x000fe4000788c0ff */
[----:B------:R-:W-:Y:S01]  /*5a530*/  LOP3.LUT P5, RZ, R6, 0x2, RZ, 0xc0, !PT ;  /* 0x0000000206ff7812 */ /* 0x000fe200078ac0ff */
[----:B----4-:R0:W-:Y:S01]  /*5a540*/  @P1 STG.E.U8 desc[UR38][R26.64], R0 ;  /* 0x000000001a001986 */ /* 0x0101e2000c101126 */
[----:B------:R-:W-:Y:S02]  /*5a550*/  LOP3.LUT R11, R11, 0xffdfffff, RZ, 0xc0, !PT ;  /* 0xffdfffff0b0b7812 */ /* 0x000fe400078ec0ff */
[----:B0-----:R-:W-:-:S07]  /*5a560*/  PRMT R0, R9, 0x7773, RZ ;  /* 0x0000777309007816 */ /* 0x001fce00000000ff */
[----:B------:R-:W-:Y:S01]  /*5a570*/  @P4 LOP3.LUT R11, R11, 0x200000, RZ, 0xfc, !PT ;  /* 0x002000000b0b4812 */ /* 0x000fe200078efcff */
[----:B------:R-:W4:Y:S01]  /*5a580*/  LDL.LU R9, [R1+0x9c] ;  /* 0x00009c0001097983 */ /* 0x000f220000300800 */
[----:B------:R-:W-:-:S03]  /*5a590*/  LOP3.LUT P4, RZ, R7, 0x80000000, RZ, 0xc0, !PT ;  /* 0x8000000007ff7812 */ /* 0x000fc6000788c0ff */
[----:B------:R0:W-:Y:S04]  /*5a5a0*/  @P0 STG.E.U8 desc[UR38][R18.64], R0 ;  /* 0x0000000012000986 */ /* 0x0001e8000c101126 */
[----:B------:R-:W3:Y:S04]  /*5a5b0*/  LDL.LU.64 R2, [R1+0x860] ;  /* 0x0008600001027983 */ /* 0x000ee80000300a00 */
[----:B------:R-:W3:Y:S01]  /*5a5c0*/  LDL.LU.64 R24, [R1+0x858] ;  /* 0x0008580001187983 */ /* 0x000ee20000300a00 */
[----:B0-----:R-:W-:-:S03]  /*5a5d0*/  PRMT R0, R22, 0x7770, RZ ;  /* 0x0000777016007816 */ /* 0x001fc600000000ff */
[----:B------:R-:W3:Y:S04]  /*5a5e0*/  LDL.LU.64 R26, [R1+0x850] ;  /* 0x00085000011a7983 */ /* 0x000ee80000300a00 */
[----:B------:R0:W-:Y:S04]  /*5a5f0*/  @P5 STG.E.U8 desc[UR38][R16.64], R0 ;  /* 0x0000000010005986 */ /* 0x0001e8000c101126 */
[----:B------:R-:W3:Y:S01]  /*5a600*/  LDL.LU.64 R18, [R1+0x848] ;  /* 0x0008480001127983 */ /* 0x000ee20000300a00 */
[----:B0-----:R-:W-:-:S03]  /*5a610*/  PRMT R0, R22, 0x7771, RZ ;  /* 0x0000777116007816 */ /* 0x001fc600000000ff */
[----:B------:R-:W3:Y:S04]  /*5a620*/  LDL.LU.64 R16, [R1+0x840] ;  /* 0x0008400001107983 */ /* 0x000ee80000300a00 */
[----:B------:R0:W-:Y:S01]  /*5a630*/  @P4 STG.E.U8 desc[UR38][R14.64], R0 ;  /* 0x000000000e004986 */ /* 0x0001e2000c101126 */
[C---:B------:R-:W-:Y:S02]  /*5a640*/  LOP3.LUT P4, RZ, R11.reuse, 0x200000, RZ, 0xc0, !PT ;  /* 0x002000000bff7812 */ /* 0x040fe4000788c0ff */
[----:B0-----:R-:W-:Y:S01]  /*5a650*/  PRMT R0, R22, 0x7772, RZ ;  /* 0x0000777216007816 */ /* 0x001fe200000000ff */
[----:B------:R-:W3:Y:S10]  /*5a660*/  LDL.LU.64 R14, [R1+0x838] ;  /* 0x00083800010e7983 */ /* 0x000ef40000300a00 */
[----:B------:R0:W-:Y:S01]  /*5a670*/  @P4 STG.E.U8 desc[UR38][R12.64], R0 ;  /* 0x000000000c004986 */ /* 0x0001e2000c101126 */
[----:B------:R-:W-:-:S02]  /*5a680*/  LOP3.LUT P4, RZ, R11, 0x100000, RZ, 0xc0, !PT ;  /* 0x001000000bff7812 */ /* 0x000fc4000788c0ff */
[----:B0-----:R-:W-:Y:S01]  /*5a690*/  PRMT R0, R22, 0x7773, RZ ;  /* 0x0000777316007816 */ /* 0x001fe200000000ff */
[----:B------:R-:W3:Y:S10]  /*5a6a0*/  LDL.LU.64 R12, [R1+0x830] ;  /* 0x00083000010c7983 */ /* 0x000ef40000300a00 */
[----:B------:R0:W-:Y:S01]  /*5a6b0*/  @P4 STG.E.U8 desc[UR38][R28.64], R0 ;  /* 0x000000001c004986 */ /* 0x0001e2000c101126 */
[----:B------:R-:W-:-:S02]  /*5a6c0*/  LOP3.LUT P4, RZ, R11, 0x80000, RZ, 0xc0, !PT ;  /* 0x000800000bff7812 */ /* 0x000fc4000788c0ff */
[----:B0-----:R-:W-:Y:S01]  /*5a6d0*/  PRMT R0, R23, 0x7770, RZ ;  /* 0x0000777017007816 */ /* 0x001fe200000000ff */
[----:B------:R-:W3:Y:S10]  /*5a6e0*/  LDL.LU.64 R28, [R1+0x828] ;  /* 0x00082800011c7983 */ /* 0x000ef40000300a00 */
        /* <DEDUP_REMOVED lines=15> */
[----:B------:R-:W-:Y:S02]  /*5a7e0*/  LOP3.LUT P4, RZ, R11, 0x10000, RZ, 0xc0, !PT ;  /* 0x000100000bff7812 */ /* 0x000fe4000788c0ff */
[----:B0-----:R-:W-:-:S11]  /*5a7f0*/  PRMT R0, R23, 0x7773, RZ ;  /* 0x0000777317007816 */ /* 0x001fd600000000ff */
[----:B---3--:R4:W-:Y:S01]  /*5a800*/  @P4 STG.E.U8 desc[UR38][R4.64], R0 ;  /* 0x0000000004004986 */ /* 0x0089e2000c101126 */
        /* <DEDUP_REMOVED lines=19> */
[----:B0-----:R-:W3:Y:S04]  /*5a940*/  LDL.LU.64 R28, [R1+0x820] ;  /* 0x00082000011c7983 */ /* 0x001ee80000300a00 */
[----:B------:R-:W4:Y:S04]  /*5a950*/  LDL.LU.64 R24, [R1+0x818] ;  /* 0x0008180001187983 */ /* 0x000f280000300a00 */
[----:B------:R-:W2:Y:S04]  /*5a960*/  LDL.LU.64 R26, [R1+0x810] ;  /* 0x00081000011a7983 */ /* 0x000ea80000300a00 */
[----:B------:R-:W2:Y:S01]  /*5a970*/  LDL.LU R19, [R1+0x84] ;  /* 0x0000840001137983 */ /* 0x000ea20000300800 */
[----:B------:R-:W-:-:S03]  /*5a980*/  LOP3.LUT P2, RZ, R7, 0x8, RZ, 0xc0, !PT ;  /* 0x0000000807ff7812 */ /* 0x000fc6000784c0ff */
[----:B------:R-:W3:Y:S04]  /*5a990*/  LDL.LU.64 R16, [R1+0x808] ;  /* 0x0008080001107983 */ /* 0x000ee80000300a00 */
[----:B------:R-:W4:Y:S04]  /*5a9a0*/  LDL.LU.64 R14, [R1+0x800] ;  /* 0x00080000010e7983 */ /* 0x000f280000300a00 */
[----:B------:R-:W4:Y:S04]  /*5a9b0*/  LDL.LU.64 R12, [R1+0x7f8] ;  /* 0x0007f800010c7983 */ /* 0x000f280000300a00 */
[----:B------:R-:W4:Y:S04]  /*5a9c0*/  LDL.LU R9, [R1+0x88] ;  /* 0x0000880001097983 */ /* 0x000f280000300800 */
[----:B------:R-:W-:Y:S01]  /*5a9d0*/  STL.64 [R1+0x1650], R6 ;  /* 0x0016500601007387 */ /* 0x000fe20000100a00 */
[----:B--2---:R-:W-:-:S05]  /*5a9e0*/  PRMT R0, R19, 0x7770, RZ ;  /* 0x0000777013007816 */ /* 0x004fca00000000ff */
[----:B---3--:R0:W-:Y:S04]  /*5a9f0*/  @P2 STG.E.U8 desc[UR38][R28.64], R0 ;  /* 0x000000001c002986 */ /* 0x0081e8000c101126 */
[----:B0-----:R-:W2:Y:S04]  /*5aa00*/  LDL.LU.64 R28, [R1+0x7f0] ;  /* 0x0007f000011c7983 */ /* 0x001ea80000300a00 */
[----:B------:R-:W3:Y:S01]  /*5aa10*/  LDL.LU R23, [R1+0x8c] ;  /* 0x00008c0001177983 */ /* 0x000ee20000300800 */
        /* <DEDUP_REMOVED lines=17> */
[----:B---3--:R0:W-:Y:S04]  /*5ab30*/  STL [R1+0x1684], R23 ;  /* 0x0016841701007387 */ /* 0x0081e80000100800 */
[----:B0-----:R-:W3:Y:S06]  /*5ab40*/  LDL.LU.64 R22, [R1+0x7e8] ;  /* 0x0007e80001167983 */ /* 0x001eec0000300a00 */
[----:B------:R-:W-:-:S02]  /*5ab50*/  @P4 LOP3.LUT R11, R11, 0x800, RZ, 0xfc, !PT ;  /* 0x000008000b0b4812 */ /* 0x000fc400078efcff */
[C---:B------:R-:W-:Y:S01]  /*5ab60*/  LOP3.LUT P4, RZ, R8.reuse, 0x1000000, RZ, 0xc0, !PT ;  /* 0x0100000008ff7812 */ /* 0x040fe2000788c0ff */
[----:B------:R-:W3:Y:S01]  /*5ab70*/  LDL.LU.64 R4, [R1+0x7e0] ;  /* 0x0007e00001047983 */ /* 0x000ee20000300a00 */
[----:B------:R-:W-:Y:S02]  /*5ab80*/  LOP3.LUT R11, R11, 0xffffefff, RZ, 0xc0, !PT ;  /* 0xffffefff0b0b7812 */ /* 0x000fe400078ec0ff */
[----:B------:R-:W-:Y:S02]  /*5ab90*/  LOP3.LUT P1, RZ, R7, 0x2, RZ, 0xc0, !PT ;  /* 0x0000000207ff7812 */ /* 0x000fe4000782c0ff */
[C---:B------:R-:W-:Y:S01]  /*5aba0*/  LOP3.LUT P0, RZ, R8.reuse, 0x80000000, RZ, 0xc0, !PT ;  /* 0x8000000008ff7812 */ /* 0x040fe2000780c0ff */
[----:B------:R-:W3:Y:S01]  /*5abb0*/  LDL.LU.64 R6, [R1+0x7d8] ;  /* 0x0007d80001067983 */ /* 0x000ee20000300a00 */
[----:B------:R-:W-:Y:S02]  /*5abc0*/  PRMT R0, R19, 0x7771, RZ ;  /* 0x0000777113007816 */ /* 0x000fe400000000ff */
[----:B------:R-:W-:Y:S01]  /*5abd0*/  LOP3.LUT P5, RZ, R8, 0x20000000, RZ, 0xc0, !PT ;  /* 0x2000000008ff7812 */ /* 0x000fe200078ac0ff */
[----:B------:R-:W3:Y:S02]  /*5abe0*/  LDL.LU.64 R20, [R1+0x7d0] ;  /* 0x0007d00001147983 */ /* 0x000ee40000300a00 */
[----:B------:R-:W-:-:S02]  /*5abf0*/  @P4 LOP3.LUT R11, R11, 0x1000, RZ, 0xfc, !PT ;  /* 0x000010000b0b4812 */ /* 0x000fc400078efcff */
[----:B------:R-:W-:Y:S01]  /*5ac00*/  LOP3.LUT P4, RZ, R8, 0x2000000, RZ, 0xc0, !PT ;  /* 0x0200000008ff7812 */ /* 0x000fe2000788c0ff */
[----:B------:R-:W3:Y:S01]  /*5ac10*/  LDL.LU.64 R2, [R1+0x7c8] ;  /* 0x0007c80001027983 */ /* 0x000ee20000300a00 */
[----:B------:R-:W-:-:S03]  /*5ac20*/  LOP3.LUT R11, R11, 0xffffdfff, RZ, 0xc0, !PT ;  /* 0xffffdfff0b0b7812 */ /* 0x000fc600078ec0ff */
[----:B----4-:R0:W-:Y:S08]  /*5ac30*/  @P1 STG.E.U8 desc[UR38][R24.64], R0 ;  /* 0x0000000018001986 */ /* 0x0101f0000c101126 */
[----:B------:R-:W-:Y:S02]  /*5ac40*/  @P4 LOP3.LUT R11, R11, 0x2000, RZ, 0xfc, !PT ;  /* 0x000020000b0b4812 */ /* 0x000fe400078efcff */
[----:B0-----:R-:W-:Y:S01]  /*5ac50*/  PRMT R0, R19, 0x7772, RZ ;  /* 0x0000777213007816 */ /* 0x001fe200000000ff */
[----:B------:R-:W4:Y:S01]  /*5ac60*/  LDL.LU.64 R24, [R1+0x7c0] ;  /* 0x0007c00001187983 */ /* 0x000f220000300a00 */
[----:B------:R-:W-:-:S03]  /*5ac70*/  LOP3.LUT P4, RZ, R8, 0x10000000, RZ, 0xc0, !PT ;  /* 0x1000000008ff7812 */ /* 0x000fc6000788c0ff */
[----:B------:R0:W-:Y:S02]  /*5ac80*/  @P0 STG.E.U8 desc[UR38][R26.64], R0 ;  /* 0x000000001a000986 */ /* 0x0001e4000c101126 */
[----:B0-----:R-:W-:Y:S02]  /*5ac90*/  PRMT R0, R19, 0x7773, RZ ;  /* 0x0000777313007816 */ /* 0x001fe400000000ff */
[----:B------:R-:W4:Y:S04]  /*5aca0*/  LDL.LU.64 R26, [R1+0x7b8] ;  /* 0x0007b800011a7983 */ /* 0x000f280000300a00 */
[----:B------:R0:W-:Y:S04]  /*5acb0*/  @P5 STG.E.U8 desc[UR38][R16.64], R0 ;  /* 0x0000000010005986 */ /* 0x0001e8000c101126 */
[----:B------:R-:W4:Y:S01]  /*5acc0*/  LDL.LU.64 R18, [R1+0x7b0] ;  /* 0x0007b00001127983 */ /* 0x000f220000300a00 */
[----:B0-----:R-:W-:-:S03]  /*5acd0*/  PRMT R0, R9, 0x7770, RZ ;  /* 0x0000777009007816 */ /* 0x001fc600000000ff */
[----:B------:R-:W4:Y:S04]  /*5ace0*/  LDL.LU.64 R16, [R1+0x7a8] ;  /* 0x0007a80001107983 */ /* 0x000f280000300a00 */
[----:B------:R0:W-:Y:S01]  /*5acf0*/  @P4 STG.E.U8 desc[UR38][R14.64], R0 ;  /* 0x000000000e004986 */ /* 0x0001e2000c101126 */
[----:B------:R-:W-:Y:S02]  /*5ad00*/  LOP3.LUT P4, RZ, R11, 0x2000, RZ, 0xc0, !PT ;  /* 0x000020000bff7812 */ /* 0x000fe4000788c0ff */
[----:B0-----:R-:W-:Y:S01]  /*5ad10*/  PRMT R0, R9, 0x7771, RZ ;  /* 0x0000777109007816 */ /* 0x001fe200000000ff */
[----:B------:R-:W4:Y:S10]  /*5ad20*/  LDL.LU.64 R14, [R1+0x7a0] ;  /* 0x0007a000010e7983 */ /* 0x000f340000300a00 */
[----:B------:R0:W-:Y:S01]  /*5ad30*/  @P4 STG.E.U8 desc[UR38][R12.64], R0 ;  /* 0x000000000c004986 */ /* 0x0001e2000c101126 */
[----:B------:R-:W-:-:S02]  /*5ad40*/  LOP3.LUT P4, RZ, R11, 0x1000, RZ, 0xc0, !PT ;  /* 0x000010000bff7812 */ /* 0x000fc4000788c0ff */
[----:B0-----:R-:W-:Y:S01]  /*5ad50*/  PRMT R0, R9, 0x7772, RZ ;  /* 0x0000777209007816 */ /* 0x001fe200000000ff */
[----:B------:R-:W4:Y:S10]  /*5ad60*/  LDL.LU.64 R12, [R1+0x798] ;  /* 0x00079800010c7983 */ /* 0x000f340000300a00 */
[----:B--2---:R0:W-:Y:S01]  /*5ad70*/  @P4 STG.E.U8 desc[UR38][R28.64], R0 ;  /* 0x000000001c004986 */ /* 0x0041e2000c101126 */
[----:B------:R-:W-:-:S02]  /*5ad80*/  LOP3.LUT P4, RZ, R11, 0x800, RZ, 0xc0, !PT ;  /* 0x000008000bff7812 */ /* 0x000fc4000788c0ff */
[----:B0-----:R-:W-:Y:S01]  /*5ad90*/  PRMT R0, R9, 0x7773, RZ ;  /* 0x0000777309007816 */ /* 0x001fe200000000ff */
[----:B------:R-:W2:Y:S04]  /*5ada0*/  LDL.LU.64 R28, [R1+0x790] ;  /* 0x00079000011c7983 */ /* 0x000ea80000300a00 */
[----:B------:R-:W2:Y:S06]  /*5adb0*/  LDL.LU R9, [R1+0x1688] ;  /* 0x0016880001097983 */ /* 0x000eac0000300800 */
[----:B---3--:R0:W-:Y:S04]  /*5adc0*/  @P4 STG.E.U8 desc[UR38][R22.64], R0 ;  /* 0x0000000016004986 */ /* 0x0081e8000c101126 */
[----:B0-----:R-:W3:Y:S01]  /*5add0*/  LDL.LU R23, [R1+0x1684] ;  /* 0x0016840001177983 */ /* 0x001ee20000300800 */
[----:B------:R-:W-:-:S02]  /*5ade0*/  LOP3.LUT P4, RZ, R11, 0x400, RZ, 0xc0, !PT ;  /* 0x000004000bff7812 */ /* 0x000fc4000788c0ff */
[C---:B------:R-:W-:Y:S02]  /*5adf0*/  LOP3.LUT P3, RZ, R8.reuse, 0x800, RZ, 0xc0, !PT ;  /* 0x0000080008ff7812 */ /* 0x040fe4000786c0ff */
[C---:B------:R-:W-:Y:S02]  /*5ae00*/  LOP3.LUT P6, RZ, R8.reuse, 0x200, RZ, 0xc0, !PT ;  /* 0x0000020008ff7812 */ /* 0x040fe400078cc0ff */
[C---:B------:R-:W-:Y:S02]  /*5ae10*/  LOP3.LUT P2, RZ, R8.reuse, 0x80, RZ, 0xc0, !PT ;  /* 0x0000008008ff7812 */ /* 0x040fe4000784c0ff */
[C---:B------:R-:W-:Y:S02]  /*5ae20*/  LOP3.LUT P1, RZ, R8.reuse, 0x40, RZ, 0xc0, !PT ;  /* 0x0000004008ff7812 */ /* 0x040fe4000782c0ff */
[----:B------:R-:W-:Y:S02]  /*5ae30*/  LOP3.LUT P0, RZ, R8, 0x8, RZ, 0xc0, !PT ;  /* 0x0000000808ff7812 */ /* 0x000fe4000780c0ff */
[----:B---3--:R-:W-:-:S05]  /*5ae40*/  PRMT R0, R23, 0x7770, RZ ;  /* 0x0000777017007816 */ /* 0x008fca00000000ff */
[----:B------:R0:W-:Y:S01]  /*5ae50*/  @P4 STG.E.U8 desc[UR38][R4.64], R0 ;  /* 0x0000000004004986 */ /* 0x0001e2000c101126 */
[----:B------:R-:W-:Y:S02]  /*5ae60*/  LOP3.LUT P4, RZ, R11, 0x200, RZ, 0xc0, !PT ;  /* 0x000002000bff7812 */ /* 0x000fe4000788c0ff */
[----:B0-----:R-:W-:Y:S01]  /*5ae70*/  PRMT R0, R23, 0x7771, RZ ;  /* 0x0000777117007816 */ /* 0x001fe200000000ff */
[----:B------:R-:W3:Y:S10]  /*5ae80*/  LDL.LU R5, [R1+0x1680] ;  /* 0x0016800001057983 */ /* 0x000ef40000300800 */
[----:B------:R0:W-:Y:S01]  /*5ae90*/  @P4 STG.E.U8 desc[UR38][R6.64], R0 ;  /* 0x0000000006004986 */ /* 0x0001e2000c101126 */
[----:B------:R-:W-:-:S02]  /*5aea0*/  LOP3.LUT P4, RZ, R11, 0x100, RZ, 0xc0, !PT ;  /* 0x000001000bff7812 */ /* 0x000fc4000788c0ff */
[----:B0-----:R-:W-:-:S11]  /*5aeb0*/  PRMT R0, R23, 0x7772, RZ ;  /* 0x0000777217007816 */ /* 0x001fd600000000ff */
[----:B------:R0:W-:Y:S01]  /*5aec0*/  @P4 STG.E.U8 desc[UR38][R20.64], R0 ;  /* 0x0000000014004986 */ /* 0x0001e2000c101126 */
[----:B------:R-:W-:Y:S02]  /*5aed0*/  LOP3.LUT P4, RZ, R11, 0x80, RZ, 0xc0, !PT ;  /* 0x000000800bff7812 */ /* 0x000fe4000788c0ff */
[----:B0-----:R-:W-:-:S11]  /*5aee0*/  PRMT R0, R23, 0x7773, RZ ;  /* 0x0000777317007816 */ /* 0x001fd600000000ff */
[----:B------:R2:W-:Y:S01]  /*5aef0*/  @P4 STG.E.U8 desc[UR38][R2.64], R0 ;  /* 0x0000000002004986 */ /* 0x0005e2000c101126 */
[----:B------:R-:W-:Y:S02]  /*5af00*/  LOP3.LUT P4, RZ, R11, 0x40, RZ, 0xc0, !PT ;  /* 0x000000400bff7812 */ /* 0x000fe4000788c0ff */
[----:B--2---:R-:W-:-:S11]  /*5af10*/  PRMT R0, R9, 0x7770, RZ ;  /* 0x0000777009007816 */ /* 0x004fd600000000ff */
[----:B----4-:R0:W-:Y:S02]  /*5af20*/  @P4 STG.E.U8 desc[UR38][R24.64], R0 ;  /* 0x0000000018004986 */ /* 0x0101e4000c101126 */
[----:B0-----:R-:W-:-:S05]  /*5af30*/  PRMT R0, R9, 0x7771, RZ ;  /* 0x0000777109007816 */ /* 0x001fca00000000ff */
[----:B------:R0:W-:Y:S02]  /*5af40*/  @P3 STG.E.U8 desc[UR38][R26.64], R0 ;  /* 0x000000001a003986 */ /* 0x0001e4000c101126 */
[----:B0-----:R-:W-:-:S05]  /*5af50*/  PRMT R0, R9, 0x7772, RZ ;  /* 0x0000777209007816 */ /* 0x001fca00000000ff */
[----:B------:R0:W-:Y:S02]  /*5af60*/  @P6 STG.E.U8 desc[UR38][R18.64], R0 ;  /* 0x0000000012006986 */ /* 0x0001e4000c101126 */
[----:B0-----:R-:W-:Y:S02]  /*5af70*/  PRMT R0, R9, 0x7773, RZ ;  /* 0x0000777309007816 */ /* 0x001fe400000000ff */
[----:B------:R-:W2:Y:S04]  /*5af80*/  LDL.LU R9, [R1+0x167c] ;  /* 0x00167c0001097983 */ /* 0x000ea80000300800 */
[----:B------:R0:W-:Y:S02]  /*5af90*/  @P2 STG.E.U8 desc[UR38][R16.64], R0 ;  /* 0x0000000010002986 */ /* 0x0001e4000c101126 */
[----:B0-----:R-:W-:-:S02]  /*5afa0*/  PRMT R0, R10, 0x7770, RZ ;  /* 0x000077700a007816 */ /* 0x001fc400000000ff */
[----:B------:R-:W4:Y:S04]  /*5afb0*/  LDL.LU.64 R16, [R1+0x788] ;  /* 0x0007880001107983 */ /* 0x000f280000300a00 */
[----:B------:R0:W-:Y:S02]  /*5afc0*/  @P1 STG.E.U8 desc[UR38][R14.64], R0 ;  /* 0x000000000e001986 */ /* 0x0001e4000c101126 */
[----:B0-----:R-:W-:-:S05]  /*5afd0*/  PRMT R0, R10, 0x7771, RZ ;  /* 0x000077710a007816 */ /* 0x001fca00000000ff */
[----:B------:R0:W-:Y:S04]  /*5afe0*/  @P0 STG.E.U8 desc[UR38][R12.64], R0 ;  /* 0x000000000c000986 */ /* 0x0001e8000c101126 */
[----:B0-----:R-:W4:Y:S04]  /*5aff0*/  LDL.LU.64 R12, [R1+0x780] ;  /* 0x00078000010c7983 */ /* 0x001f280000300a00 */
[----:B------:R-:W4:Y:S04]  /*5b000*/  LDL.LU.64 R24, [R1+0x778] ;  /* 0x0007780001187983 */ /* 0x000f280000300a00 */
[----:B------:R-:W4:Y:S04]  /*5b010*/  LDL.LU.64 R26, [R1+0x770] ;  /* 0x00077000011a7983 */ /* 0x000f280000300a00 */
[----:B------:R-:W4:Y:S01]  /*5b020*/  LDL.LU R14, [R1+0x78] ;  /* 0x00007800010e7983 */ /* 0x000f220000300800 */
[----:B------:R-:W-:-:S02]  /*5b030*/  LOP3.LUT P5, RZ, R8, 0x4, RZ, 0xc0, !PT ;  /* 0x0000000408ff7812 */ /* 0x000fc400078ac0ff */
[----:B------:R-:W-:Y:S01]  /*5b040*/  LOP3.LUT P2, RZ, R8, 0x1, RZ, 0xc0, !PT ;  /* 0x0000000108ff7812 */ /* 0x000fe2000784c0ff */
[----:B------:R-:W4:Y:S01]  /*5b050*/  LDL.LU.64 R18, [R1+0x768] ;  /* 0x0007680001127983 */ /* 0x000f220000300a00 */
[----:B------:R-:W-:-:S09]  /*5b060*/  PRMT R0, R10, 0x7772, RZ ;  /* 0x000077720a007816 */ /* 0x000fd200000000ff */
[----:B------:R0:W-:Y:S02]  /*5b070*/  @P5 STG.E.U8 desc[UR38][R28.64], R0 ;  /* 0x000000001c005986 */ /* 0x0001e4000c101126 */
[----:B0-----:R-:W-:Y:S02]  /*5b080*/  PRMT R0, R10, 0x7773, RZ ;  /* 0x000077730a007816 */ /* 0x001fe400000000ff */
[----:B------:R-:W4:Y:S01]  /*5b090*/  LDL.LU R29, [R1+0x7c] ;  /* 0x00007c00011d7983 */ /* 0x000f220000300800 */
[----:B---3--:R-:W-:Y:S02]  /*5b0a0*/  LOP3.LUT R5, R5, 0xbfffffff, RZ, 0xc0, !PT ;  /* 0xbfffffff05057812 */ /* 0x008fe400078ec0ff */
[C---:B--2---:R-:W-:Y:S02]  /*5b0b0*/  LOP3.LUT P4, RZ, R9.reuse, 0x400, RZ, 0xc0, !PT ;  /* 0x0000040009ff7812 */ /* 0x044fe4000788c0ff */
[----:B------:R-:W-:-:S11]  /*5b0c0*/  LOP3.LUT P1, RZ, R9, 0x80000000, RZ, 0xc0, !PT ;  /* 0x8000000009ff7812 */ /* 0x000fd6000782c0ff */
[----:B------:R-:W-:Y:S02]  /*5b0d0*/  @P4 LOP3.LUT R5, R5, 0x40000000, RZ, 0xfc, !PT ;  /* 0x4000000005054812 */ /* 0x000fe400078efcff */
[----:B------:R-:W-:Y:S02]  /*5b0e0*/  LOP3.LUT P4, RZ, R9, 0x1000, RZ, 0xc0, !PT ;  /* 0x0000100009ff7812 */ /* 0x000fe4000788c0ff */
[----:B------:R-:W-:Y:S01]  /*5b0f0*/  LOP3.LUT R5, R5, 0x7fffffff, RZ, 0xc0, !PT ;  /* 0x7fffffff05057812 */ /* 0x000fe200078ec0ff */
[----:B----4-:R0:W-:Y:S10]  /*5b100*/  @P2 STG.E.U8 desc[UR38][R16.64], R0 ;  /* 0x0000000010002986 */ /* 0x0101f4000c101126 */
[----:B------:R-:W-:-:S05]  /*5b110*/  @P4 LOP3.LUT R5, R5, 0x80000000, RZ, 0xfc, !PT ;  /* 0x8000000005054812 */ /* 0x000fca00078efcff */
[----:B------:R-:W-:Y:S04]  /*5b120*/  STL [R1+0x165c], R5 ;  /* 0x00165c0501007387 */ /* 0x000fe80000100800 */
[----:B------:R-:W2:Y:S04]  /*5b130*/  LDL.LU R10, [R1+0x1678] ;  /* 0x00167800010a7983 */ /* 0x000ea80000300800 */
[----:B0-----:R-:W3:Y:S01]  /*5b140*/  LDL.LU.64 R16, [R1+0x760] ;  /* 0x0007600001107983 */ /* 0x001ee20000300a00 */
[----:B------:R-:W-:-:S05]  /*5b150*/  PRMT R0, R14, 0x7770, RZ ;  /* 0x000077700e007816 */ /* 0x000fca00000000ff */
[----:B------:R0:W-:Y:S04]  /*5b160*/  @P1 STG.E.U8 desc[UR38][R12.64], R0 ;  /* 0x000000000c001986 */ /* 0x0001e8000c101126 */
[----:B0-----:R-:W4:Y:S04]  /*5b170*/  LDL.LU.64 R12, [R1+0x758] ;  /* 0x00075800010c7983 */ /* 0x001f280000300a00 */
[----:B------:R-:W2:Y:S04]  /*5b180*/  LDL.LU R15, [R1+0x60] ;  /* 0x00006000010f7983 */ /* 0x000ea80000300800 */
        /* <DEDUP_REMOVED lines=18> */
[----:B--2---:R0:W-:Y:S04]  /*5b2b0*/  STL.64 [R1+0x1670], R4 ;  /* 0x0016700401007387 */ /* 0x0041e80000100a00 */
[----:B0-----:R-:W2:Y:S04]  /*5b2c0*/  LDL.LU.64 R4, [R1+0x750] ;  /* 0x0007500001047983 */ /* 0x001ea80000300a00 */
[----:B------:R-:W-:-:S02]  /*5b2d0*/  @P4 LOP3.LUT R11, R11, 0x10, RZ, 0xfc, !PT ;  /* 0x000000100b0b4812 */ /* 0x000fc400078efcff */
        /* <DEDUP_REMOVED lines=10> */
[----:B------:R-:W2:Y:S04]  /*5b380*/  LDL.LU.64 R26, [R1+0x738] ;  /* 0x00073800011a7983 */ /* 0x000ea80000300a00 */
        /* <DEDUP_REMOVED lines=9> */
[----:B------:R-:W3:Y:S01]  /*5b420*/  LDL.LU.64 R2, [R1+0x718] ;  /* 0x0007180001027983 */ /* 0x000ee20000300a00 */
[----:B0-----:R-:W-:-:S03]  /*5b430*/  PRMT R0, R29, 0x7771, RZ ;  /* 0x000077711d007816 */ /* 0x001fc600000000ff */
[----:B------:R-:W3:Y:S04]  /*5b440*/  LDL.LU.64 R24, [R1+0x710] ;  /* 0x0007100001187983 */ /* 0x000ee80000300a00 */
[----:B----4-:R0:W-:Y:S01]  /*5b450*/  @P4 STG.E.U8 desc[UR38][R12.64], R0 ;  /* 0x000000000c004986 */ /* 0x0101e2000c101126 */
[----:B------:R-:W-:-:S03]  /*5b460*/  LOP3.LUT P4, RZ, R11, 0x8, RZ, 0xc0, !PT ;  /* 0x000000080bff7812 */ /* 0x000fc6000788c0ff */
[----:B------:R-:W4:Y:S04]  /*5b470*/  LDL.LU R14, [R1+0x68] ;  /* 0x00006800010e7983 */ /* 0x000f280000300800 */
[----:B------:R-:W3:Y:S01]  /*5b480*/  LDL.LU.64 R18, [R1+0x708] ;  /* 0x0007080001127983 */ /* 0x000ee20000300a00 */
[----:B0-----:R-:W-:-:S03]  /*5b490*/  PRMT R0, R29, 0x7772, RZ ;  /* 0x000077721d007816 */ /* 0x001fc600000000ff */
[----:B------:R-:W3:Y:S04]  /*5b4a0*/  LDL.LU.64 R16, [R1+0x700] ;  /* 0x0007000001107983 */ /* 0x000ee80000300a00 */
[----:B------:R-:W3:Y:S04]  /*5b4b0*/  LDL.LU.64 R12, [R1+0x6f8] ;  /* 0x0006f800010c7983 */ /* 0x000ee80000300a00 */
        /* <DEDUP_REMOVED lines=8> */
[----:B------:R-:W-:-:S11]  /*5b540*/  PRMT R0, R15, 0x7770, RZ ;  /* 0x000077700f007816 */ /* 0x000fd600000000ff */
[----:B--2---:R0:W-:Y:S04]  /*5b550*/  @P4 STG.E.U8 desc[UR38][R4.64], R0 ;  /* 0x0000000004004986 */ /* 0x0041e8000c101126 */
[----:B0-----:R-:W2:Y:S01]  /*5b560*/  LDL.LU R5, [R1+0x165c] ;  /* 0x00165c0001057983 */ /* 0x001ea20000300800 */
[----:B------:R-:W-:Y:S02]  /*5b570*/  LOP3.LUT P4, RZ, R11, 0x1, RZ, 0xc0, !PT ;  /* 0x000000010bff7812 */ /* 0x000fe4000788c0ff */
[----:B------:R-:W-:-:S11]  /*5b580*/  PRMT R0, R15, 0x7771, RZ ;  /* 0x000077710f007816 */ /* 0x000fd600000000ff */
[----:B------:R0:W-:Y:S02]  /*5b590*/  @P4 STG.E.U8 desc[UR38][R26.64], R0 ;  /* 0x000000001a004986 */ /* 0x0001e4000c101126 */
[----:B0-----:R-:W-:Y:S02]  /*5b5a0*/  PRMT R0, R15, 0x7772, RZ ;  /* 0x000077720f007816 */ /* 0x001fe400000000ff */
[----:B------:R-:W3:Y:S01]  /*5b5b0*/  LDL.LU R27, [R1+0x1658] ;  /* 0x00165800011b7983 */ /* 0x000ee20000300800 */
[C---:B------:R-:W-:Y:S02]  /*5b5c0*/  LOP3.LUT P3, RZ, R9.reuse, 0x200, RZ, 0xc0, !PT ;  /* 0x0000020009ff7812 */ /* 0x040fe4000786c0ff */
[C---:B------:R-:W-:Y:S02]  /*5b5d0*/  LOP3.LUT P6, RZ, R9.reuse, 0x80, RZ, 0xc0, !PT ;  /* 0x0000008009ff7812 */ /* 0x040fe400078cc0ff */
[C---:B------:R-:W-:Y:S02]  /*5b5e0*/  LOP3.LUT P2, RZ, R9.reuse, 0x20, RZ, 0xc0, !PT ;  /* 0x0000002009ff7812 */ /* 0x040fe4000784c0ff */
[----:B------:R-:W-:-:S02]  /*5b5f0*/  LOP3.LUT P1, RZ, R9, 0x8, RZ, 0xc0, !PT ;  /* 0x0000000809ff7812 */ /* 0x000fc4000782c0ff */
[----:B------:R-:W-:Y:S02]  /*5b600*/  LOP3.LUT P5, RZ, R9, 0x2, RZ, 0xc0, !PT ;  /* 0x0000000209ff7812 */ /* 0x000fe400078ac0ff */
[----:B--2---:R-:W-:-:S13]  /*5b610*/  LOP3.LUT P4, RZ, R5, 0x80000000, RZ, 0xc0, !PT ;  /* 0x8000000005ff7812 */ /* 0x004fda000788c0ff */
[----:B------:R0:W-:Y:S01]  /*5b620*/  @P4 STG.E.U8 desc[UR38][R6.64], R0 ;  /* 0x0000000006004986 */ /* 0x0001e2000c101126 */
[----:B------:R-:W-:Y:S02]  /*5b630*/  LOP3.LUT P4, RZ, R5, 0x40000000, RZ, 0xc0, !PT ;  /* 0x4000000005ff7812 */ /* 0x000fe4000788c0ff */
[----:B0-----:R-:W-:-:S11]  /*5b640*/  PRMT R0, R15, 0x7773, RZ ;  /* 0x000077730f007816 */ /* 0x001fd600000000ff */
[----:B------:R0:W-:Y:S02]  /*5b650*/  @P4 STG.E.U8 desc[UR38][R20.64], R0 ;  /* 0x0000000014004986 */ /* 0x0001e4000c101126 */
[----:B0-----:R-:W-:-:S05]  /*5b660*/  PRMT R0, R28, 0x7770, RZ ;  /* 0x000077701c007816 */ /* 0x001fca00000000ff */
[----:B---3--:R0:W-:Y:S02]  /*5b670*/  @P3 STG.E.U8 desc[UR38][R22.64], R0 ;  /* 0x0000000016003986 */ /* 0x0081e4000c101126 */
[----:B0-----:R-:W-:-:S05]  /*5b680*/  PRMT R0, R28, 0x7771, RZ ;  /* 0x000077711c007816 */ /* 0x001fca00000000ff */
[----:B------:R0:W-:Y:S04]  /*5b690*/  @P6 STG.E.U8 desc[UR38][R2.64], R0 ;  /* 0x0000000002006986 */ /* 0x0001e8000c101126 */
[----:B0-----:R-:W2:Y:S01]  /*5b6a0*/  LDL.LU.64 R2, [R1+0x6f0] ;  /* 0x0006f00001027983 */ /* 0x001ea20000300a00 */
[----:B------:R-:W-:-:S03]  /*5b6b0*/  PRMT R0, R28, 0x7772, RZ ;  /* 0x000077721c007816 */ /* 0x000fc600000000ff */
[----:B------:R-:W3:Y:S04]  /*5b6c0*/  LDL.LU.64 R20, [R1+0x6e8] ;  /* 0x0006e80001147983 */ /* 0x000ee80000300a00 */
[----:B------:R0:W-:Y:S04]  /*5b6d0*/  @P2 STG.E.U8 desc[UR38][R24.64], R0 ;  /* 0x0000000018002986 */ /* 0x0001e8000c101126 */
[----:B------:R-:W3:Y:S01]  /*5b6e0*/  LDL.LU.64 R22, [R1+0x6e0] ;  /* 0x0006e00001167983 */ /* 0x000ee20000300a00 */
[----:B0-----:R-:W-:-:S03]  /*5b6f0*/  PRMT R0, R28, 0x7773, RZ ;  /* 0x000077731c007816 */ /* 0x001fc600000000ff */
[----:B------:R-:W3:Y:S04]  /*5b700*/  LDL.LU.64 R24, [R1+0x6d8] ;  /* 0x0006d80001187983 */ /* 0x000ee80000300a00 */
[----:B------:R4:W-:Y:S02]  /*5b710*/  @P1 STG.E.U8 desc[UR38][R18.64], R0 ;  /* 0x0000000012001986 */ /* 0x0009e4000c101126 */
[----:B----4-:R-:W-:-:S05]  /*5b720*/  PRMT R0, R14, 0x7770, RZ ;  /* 0x000077700e007816 */ /* 0x010fca00000000ff */
[----:B------:R0:W-:Y:S04]  /*5b730*/  @P5 STG.E.U8 desc[UR38][R16.64], R0 ;  /* 0x0000000010005986 */ /* 0x0001e8000c101126 */
[----:B0-----:R-:W4:Y:S04]  /*5b740*/  LDL.LU.64 R16, [R1+0x6d0] ;  /* 0x0006d00001107983 */ /* 0x001f280000300a00 */
[----:B------:R-:W4:Y:S01]  /*5b750*/  LDL.LU R15, [R1+0x6c] ;  /* 0x00006c00010f7983 */ /* 0x000f220000300800 */
[----:B------:R-:W-:Y:S01]  /*5b760*/  IMAD.MOV.U32 R19, RZ, RZ, R29 ;  /* 0x000000ffff137224 */ /* 0x000fe200078e001d */
[----:B------:R-:W-:-:S02]  /*5b770*/  LOP3.LUT P0, RZ, R10, 0x80000000, RZ, 0xc0, !PT ;  /* 0x800000000aff7812 */ /* 0x000fc4000780c0ff */
[----:B------:R-:W4:Y:S01]  /*5b780*/  LDL.LU.64 R28, [R1+0x6c8] ;  /* 0x0006c800011c7983 */ /* 0x000f220000300a00 */
[----:B------:R-:W-:Y:S02]  /*5b790*/  PRMT R0, R14, 0x7771, RZ ;  /* 0x000077710e007816 */ /* 0x000fe400000000ff */
[----:B------:R-:W-:-:S08]  /*5b7a0*/  LOP3.LUT P5, RZ, R10, 0x20000000, RZ, 0xc0, !PT ;  /* 0x200000000aff7812 */ /* 0x000fd000078ac0ff */
[----:B------:R0:W-:Y:S04]  /*5b7b0*/  @P0 STG.E.U8 desc[UR38][R12.64], R0 ;  /* 0x000000000c000986 */ /* 0x0001e8000c101126 */
[----:B0-----:R-:W4:Y:S01]  /*5b7c0*/  LDL.LU.64 R12, [R1+0x6c0] ;  /* 0x0006c000010c7983 */ /* 0x001f220000300a00 */
[----:B------:R-:W-:Y:S02]  /*5b7d0*/  PRMT R0, R14, 0x7772, RZ ;  /* 0x000077720e007816 */ /* 0x000fe400000000ff */
[C---:B------:R-:W-:Y:S02]  /*5b7e0*/  LOP3.LUT P0, RZ, R10.reuse, 0x8000000, RZ, 0xc0, !PT ;  /* 0x080000000aff7812 */ /* 0x040fe4000780c0ff */
[C---:B------:R-:W-:Y:S02]  /*5b7f0*/  LOP3.LUT P1, RZ, R10.reuse, 0x4000000, RZ, 0xc0, !PT ;  /* 0x040000000aff7812 */ /* 0x040fe4000782c0ff */
[----:B------:R-:W-:-:S02]  /*5b800*/  LOP3.LUT P2, RZ, R10, 0x800000, RZ, 0xc0, !PT ;  /* 0x008000000aff7812 */ /* 0x000fc4000784c0ff */
        /* <DEDUP_REMOVED lines=8> */
[----:B--2---:R0:W-:Y:S04]  /*5b890*/  @P5 STG.E.U8 desc[UR38][R2.64], R0 ;  /* 0x0000000002005986 */ /* 0x0041e8000c101126 */
[----:B0-----:R-:W2:Y:S01]  /*5b8a0*/  LDL.LU.64 R2, [R1+0x6b8] ;  /* 0x0006b80001027983 */ /* 0x001ea20000300a00 */
[----:B------:R-:W-:-:S05]  /*5b8b0*/  PRMT R0, R14, 0x7773, RZ ;  /* 0x000077730e007816 */ /* 0x000fca00000000ff */
[----:B---3--:R0:W-:Y:S04]  /*5b8c0*/  @P0 STG.E.U8 desc[UR38][R20.64], R0 ;  /* 0x0000000014000986 */ /* 0x0081e8000c101126 */
[----:B0-----:R-:W3:Y:S01]  /*5b8d0*/  LDL.LU.64 R20, [R1+0x6b0] ;  /* 0x0006b00001147983 */ /* 0x001ee20000300a00 */
[----:B----4-:R-:W-:-:S05]  /*5b8e0*/  PRMT R0, R15, 0x7770, RZ ;  /* 0x000077700f007816 */ /* 0x010fca00000000ff */
[----:B------:R0:W-:Y:S02]  /*5b8f0*/  @P1 STG.E.U8 desc[UR38][R22.64], R0 ;  /* 0x0000000016001986 */ /* 0x0001e4000c101126 */
[----:B0-----:R-:W-:-:S05]  /*5b900*/  PRMT R0, R15, 0x7771, RZ ;  /* 0x000077710f007816 */ /* 0x001fca00000000ff */
[----:B------:R0:W-:Y:S04]  /*5b910*/  @P2 STG.E.U8 desc[UR38][R24.64], R0 ;  /* 0x0000000018002986 */ /* 0x0001e8000c101126 */
[----:B0-----:R-:W4:Y:S01]  /*5b920*/  LDL.LU.64 R24, [R1+0x6a8] ;  /* 0x0006a80001187983 */ /* 0x001f220000300a00 */
[----:B------:R-:W-:Y:S02]  /*5b930*/  @P3 LOP3.LUT R5, R5, 0x1000000, RZ, 0xfc, !PT ;  /* 0x0100000005053812 */ /* 0x000fe400078efcff */
[----:B------:R-:W-:Y:S01]  /*5b940*/  LOP3.LUT P3, RZ, R10, 0x2000, RZ, 0xc0, !PT ;  /* 0x000020000aff7812 */ /* 0x000fe2000786c0ff */
[----:B------:R-:W4:Y:S04]  /*5b950*/  LDL.LU.64 R6, [R1+0x6a0] ;  /* 0x0006a00001067983 */ /* 0x000f280000300a00 */
[----:B------:R-:W4:Y:S01]  /*5b960*/  LDL.LU R4, [R1+0x54] ;  /* 0x0000540001047983 */ /* 0x000f220000300800 */
[----:B------:R-:W-:-:S03]  /*5b970*/  LOP3.LUT R5, R5, 0xfdffffff, RZ, 0xc0, !PT ;  /* 0xfdffffff05057812 */ /* 0x000fc600078ec0ff */
[----:B------:R-:W4:Y:S04]  /*5b980*/  LDL.LU.64 R22, [R1+0x698] ;  /* 0x0006980001167983 */ /* 0x000f280000300a00 */
        /* <DEDUP_REMOVED lines=12> */
[----:B------:R-:W-:-:S09]  /*5ba50*/  PRMT R0, R15, 0x7772, RZ ;  /* 0x000077720f007816 */ /* 0x000fd200000000ff */
[----:B------:R-:W-:Y:S02]  /*5ba60*/  @P3 LOP3.LUT R5, R5, 0x20000000, RZ, 0xfc, !PT ;  /* 0x2000000005053812 */ /* 0x000fe400078efcff */
[----:B------:R-:W-:-:S13]  /*5ba70*/  LOP3.LUT P3, RZ, R10, 0x400000, RZ, 0xc0, !PT ;  /* 0x004000000aff7812 */ /* 0x000fda000786c0ff */
[----:B------:R0:W-:Y:S01]  /*5ba80*/  @P3 STG.E.U8 desc[UR38][R16.64], R0 ;  /* 0x0000000010003986 */ /* 0x0001e2000c101126 */
[----:B------:R-:W-:Y:S02]  /*5ba90*/  LOP3.LUT P3, RZ, R5, 0x20000000, RZ, 0xc0, !PT ;  /* 0x2000000005ff7812 */ /* 0x000fe4000786c0ff */
[----:B0-----:R-:W-:Y:S02]  /*5baa0*/  PRMT R0, R15, 0x7773, RZ ;  /* 0x000077730f007816 */ /* 0x001fe400000000ff */
[----:B------:R-:W4:Y:S09]  /*5bab0*/  LDL.LU.64 R14, [R1+0x690] ;  /* 0x00069000010e7983 */ /* 0x000f320000300a00 */
[----:B------:R0:W-:Y:S01]  /*5bac0*/  @P3 STG.E.U8 desc[UR38][R28.64], R0 ;  /* 0x000000001c003986 */ /* 0x0001e2000c101126 */
[----:B------:R-:W-:-:S03]  /*5bad0*/  LOP3.LUT P3, RZ, R5, 0x10000000, RZ, 0xc0, !PT ;  /* 0x1000000005ff7812 */ /* 0x000fc6000786c0ff */
[----:B0-----:R-:W4:Y:S01]  /*5bae0*/  LDL.LU R28, [R1+0x58] ;  /* 0x00005800011c7983 */ /* 0x001f220000300800 */
[----:B------:R-:W-:-:S03]  /*5baf0*/  PRMT R0, R19, 0x7770, RZ ;  /* 0x0000777013007816 */ /* 0x000fc600000000ff */
[----:B------:R-:W4:Y:S06]  /*5bb00*/  LDL.LU.64 R16, [R1+0x688] ;  /* 0x0006880001107983 */ /* 0x000f2c0000300a00 */
[----:B------:R0:W-:Y:S01]  /*5bb10*/  @P3 STG.E.U8 desc[UR38][R12.64], R0 ;  /* 0x000000000c003986 */ /* 0x0001e2000c101126 */
[----:B------:R-:W-:-:S03]  /*5bb20*/  LOP3.LUT P3, RZ, R5, 0x8000000, RZ, 0xc0, !PT ;  /* 0x0800000005ff7812 */ /* 0x000fc6000786c0ff */
[----:B0-----:R-:W4:Y:S01]  /*5bb30*/  LDL.LU.64 R12, [R1+0x680] ;  /* 0x00068000010c7983 */ /* 0x001f220000300a00 */
[----:B------:R-:W-:-:S09]  /*5bb40*/  PRMT R0, R19, 0x7771, RZ ;  /* 0x0000777113007816 */ /* 0x000fd200000000ff */
[----:B--2---:R0:W-:Y:S01]  /*5bb50*/  @P3 STG.E.U8 desc[UR38][R2.64], R0 ;  /* 0x0000000002003986 */ /* 0x0041e2000c101126 */
[----:B------:R-:W-:-:S03]  /*5bb60*/  LOP3.LUT P3, RZ, R5, 0x4000000, RZ, 0xc0, !PT ;  /* 0x0400000005ff7812 */ /* 0x000fc6000786c0ff */
[----:B0-----:R-:W2:Y:S01]  /*5bb70*/  LDL.LU.64 R2, [R1+0x678] ;  /* 0x0006780001027983 */ /* 0x001ea20000300a00 */
[----:B------:R-:W-:-:S03]  /*5bb80*/  PRMT R0, R19, 0x7772, RZ ;  /* 0x0000777213007816 */ /* 0x000fc600000000ff */
[----:B------:R-:W2:Y:S06]  /*5bb90*/  LDL.LU R29, [R1+0x8b0] ;  /* 0x0008b000011d7983 */ /* 0x000eac0000300800 */
[----:B---3--:R0:W-:Y:S02]  /*5bba0*/  @P3 STG.E.U8 desc[UR38][R20.64], R0 ;  /* 0x0000000014003986 */ /* 0x0081e4000c101126 */
[----:B0-----:R-:W-:Y:S02]  /*5bbb0*/  IMAD.MOV.U32 R0, RZ, RZ, R19 ;  /* 0x000000ffff007224 */ /* 0x001fe400078e0013 */
[----:B------:R-:W3:Y:S04]  /*5bbc0*/  LDL.LU.64 R18, [R1+0x670] ;  /* 0x0006700001127983 */ /* 0x000ee80000300a00 */
[----:B------:R-:W3:Y:S01]  /*5bbd0*/  LDL.LU.64 R20, [R1+0x668] ;  /* 0x0006680001147983 */ /* 0x000ee20000300a00 */
[----:B------:R-:W-:-:S02]  /*5bbe0*/  LOP3.LUT P3, RZ, R5, 0x2000000, RZ, 0xc0, !PT ;  /* 0x0200000005ff7812 */ /* 0x000fc4000786c0ff */
[----:B------:R-:W-:Y:S01]  /*5bbf0*/  PRMT R0, R0, 0x7773, RZ ;  /* 0x0000777300007816 */ /* 0x000fe200000000ff */
[----:B------:R-:W3:Y:S04]  /*5bc00*/  LDL.LU R11, [R1+0x5c] ;  /* 0x00005c00010b7983 */ /* 0x000ee80000300800 */
[----:B------:R-:W3:Y:S06]  /*5bc10*/  LDL.LU R26, [R1+0x8b4] ;  /* 0x0008b400011a7983 */ /* 0x000eec0000300800 */
[----:B----4-:R0:W-:Y:S04]  /*5bc20*/  @P3 STG.E.U8 desc[UR38][R24.64], R0 ;  /* 0x0000000018003986 */ /* 0x0101e8000c101126 */
[----:B0-----:R-:W4:Y:S01]  /*5bc30*/  LDL.LU.64 R24, [R1+0x660] ;  /* 0x0006600001187983 */ /* 0x001f220000300a00 */
[----:B------:R-:W-:-:S02]  /*5bc40*/  LOP3.LUT P3, RZ, R5, 0x1000000, RZ, 0xc0, !PT ;  /* 0x0100000005ff7812 */ /* 0x000fc4000786c0ff */
[----:B------:R-:W-:-:S11]  /*5bc50*/  PRMT R0, R4, 0x7770, RZ ;  /* 0x0000777004007816 */ /* 0x000fd600000000ff */
[----:B------:R0:W-:Y:S01]  /*5bc60*/  @P3 STG.E.U8 desc[UR38][R6.64], R0 ;  /* 0x0000000006003986 */ /* 0x0001e2000c101126 */
[C---:B------:R-:W-:Y:S02]  /*5bc70*/  LOP3.LUT P3, RZ, R5.reuse, 0x800000, RZ, 0xc0, !PT ;  /* 0x0080000005ff7812 */ /* 0x040fe4000786c0ff */
[----:B0-----:R-:W-:Y:S01]  /*5bc80*/  PRMT R0, R4, 0x7771, RZ ;  /* 0x0000777104007816 */ /* 0x001fe200000000ff */
[----:B------:R-:W4:Y:S10]  /*5bc90*/  LDL.LU.64 R6, [R1+0x1650] ;  /* 0x0016500001067983 */ /* 0x000f340000300a00 */
[----:B------:R0:W-:Y:S04]  /*5bca0*/  @P3 STG.E.U8 desc[UR38][R22.64], R0 ;  /* 0x0000000016003986 */ /* 0x0001e8000c101126 */
[----:B0-----:R-:W4:Y:S01]  /*5bcb0*/  LDL.LU.64 R22, [R1+0x658] ;  /* 0x0006580001167983 */ /* 0x001f220000300a00 */
[----:B------:R-:W-:-:S02]  /*5bcc0*/  LOP3.LUT P3, RZ, R5, 0x400000, RZ, 0xc0, !PT ;  /* 0x0040000005ff7812 */ /* 0x000fc4000786c0ff */
[----:B------:R-:W-:Y:S02]  /*5bcd0*/  PRMT R0, R4, 0x7772, RZ ;  /* 0x0000777204007816 */ /* 0x000fe400000000ff */
[C---:B------:R-:W-:Y:S02]  /*5bce0*/  LOP3.LUT P5, RZ, R10.reuse, 0x40, RZ, 0xc0, !PT ;  /* 0x000000400aff7812 */ /* 0x040fe400078ac0ff */
[C---:B------:R-:W-:Y:S02]  /*5bcf0*/  LOP3.LUT P0, RZ, R10.reuse, 0x20, RZ, 0xc0, !PT ;  /* 0x000000200aff7812 */ /* 0x040fe4000780c0ff */
[C---:B------:R-:W-:Y:S02]  /*5bd00*/  LOP3.LUT P4, RZ, R10.reuse, 0x8, RZ, 0xc0, !PT ;  /* 0x000000080aff7812 */ /* 0x040fe4000788c0ff */
[----:B------:R-:W-:-:S03]  /*5bd10*/  LOP3.LUT P1, RZ, R10, 0x4, RZ, 0xc0, !PT ;  /* 0x000000040aff7812 */ /* 0x000fc6000782c0ff */
[----:B------:R0:W-:Y:S04]  /*5bd20*/  @P3 STG.E.U8 desc[UR38][R14.64], R0 ;  /* 0x000000000e003986 */ /* 0x0001e8000c101126 */
[----:B0-----:R-:W4:Y:S01]  /*5bd30*/  LDL.LU.64 R14, [R1+0x650] ;  /* 0x00065000010e7983 */ /* 0x001f220000300a00 */
[----:B------:R-:W-:-:S05]  /*5bd40*/  PRMT R0, R4, 0x7773, RZ ;  /* 0x0000777304007816 */ /* 0x000fca00000000ff */
[----:B------:R0:W-:Y:S02]  /*5bd50*/  @P5 STG.E.U8 desc[UR38][R16.64], R0 ;  /* 0x0000000010005986 */ /* 0x0001e4000c101126 */
[C---:B0-----:R-:W-:Y:S02]  /*5bd60*/  PRMT R0, R28.reuse, 0x7770, RZ ;  /* 0x000077701c007816 */ /* 0x041fe400000000ff */
[----:B------:R-:W4:Y:S04]  /*5bd70*/  LDL.LU.64 R16, [R1+0x1648] ;  /* 0x0016480001107983 */ /* 0x000f280000300a00 */
[----:B------:R0:W-:Y:S04]  /*5bd80*/  @P0 STG.E.U8 desc[UR38][R12.64], R0 ;  /* 0x000000000c000986 */ /* 0x0001e8000c101126 */
[----:B0-----:R-:W4:Y:S01]  /*5bd90*/  LDL.LU.64 R12, [R1+0x648] ;  /* 0x00064800010c7983 */ /* 0x001f220000300a00 */
[----:B------:R-:W-:-:S03]  /*5bda0*/  PRMT R0, R28, 0x7771, RZ ;  /* 0x000077711c007816 */ /* 0x000fc600000000ff */
[----:B------:R-:W4:Y:S01]  /*5bdb0*/  LDL.LU R4, [R1+0x40] ;  /* 0x0000400001047983 */ /* 0x000f220000300800 */
[C---:B------:R-:W-:Y:S02]  /*5bdc0*/  LOP3.LUT P6, RZ, R10.reuse, 0x2, RZ, 0xc0, !PT ;  /* 0x000000020aff7812 */ /* 0x040fe400078cc0ff */
[----:B------:R-:W-:Y:S01]  /*5bdd0*/  LOP3.LUT P2, RZ, R10, 0x1, RZ, 0xc0, !PT ;  /* 0x000000010aff7812 */ /* 0x000fe2000784c0ff */
[----:B--2---:R0:W-:Y:S04]  /*5bde0*/  @P4 STG.E.U8 desc[UR38][R2.64], R0 ;  /* 0x0000000002004986 */ /* 0x0041e8000c101126 */
[----:B0-----:R-:W2:Y:S01]  /*5bdf0*/  LDL.LU.64 R2, [R1+0x640] ;  /* 0x0006400001027983 */ /* 0x001ea20000300a00 */
[----:B------:R-:W-:-:S05]  /*5be00*/  PRMT R0, R28, 0x7772, RZ ;  /* 0x000077721c007816 */ /* 0x000fca00000000ff */
[----:B---3--:R0:W-:Y:S01]  /*5be10*/  @P1 STG.E.U8 desc[UR38][R18.64], R0 ;  /* 0x0000000012001986 */ /* 0x0081e2000c101126 */
[----:B------:R-:W-:Y:S02]  /*5be20*/  ISETP.LT.AND P4, PT, R29, UR16, !P2 ;  /* 0x000000101d007c0c */ /* 0x000fe4000d781270 */
[----:B0-----:R-:W-:Y:S01]  /*5be30*/  PRMT R0, R28, 0x7773, RZ ;  /* 0x000077731c007816 */ /* 0x001fe200000000ff */
[----:B------:R-:W3:Y:S04]  /*5be40*/  LDL.LU.64 R18, [R1+0x1640] ;  /* 0x0016400001127983 */ /* 0x000ee80000300a00 */
[----:B------:R0:W-:Y:S04]  /*5be50*/  @P6 STG.E.U8 desc[UR38][R20.64], R0 ;  /* 0x0000000014006986 */ /* 0x0001e8000c101126 */
[----:B0-----:R-:W3:Y:S01]  /*5be60*/  LDL.LU.64 R20, [R1+0x638] ;  /* 0x0006380001147983 */ /* 0x001ee20000300a00 */
[----:B------:R-:W-:-:S05]  /*5be70*/  PRMT R0, R11, 0x7770, RZ ;  /* 0x000077700b007816 */ /* 0x000fca00000000ff */
[----:B----4-:R0:W-:Y:S04]  /*5be80*/  @P4 STG.E.U8 desc[UR38][R24.64], R0 ;  /* 0x0000000018004986 */ /* 0x0101e8000c101126 */
[----:B0-----:R-:W4:Y:S01]  /*5be90*/  LDL.LU.64 R24, [R1+0x630] ;  /* 0x0006300001187983 */ /* 0x001f220000300a00 */
[----:B------:R-:W-:Y:S01]  /*5bea0*/  ISETP.LT.AND P4, PT, R26, UR4, !P2 ;  /* 0x000000041a007c0c */ /* 0x000fe2000d781270 */
[----:B------:R-:W0:Y:S01]  /*5beb0*/  LDCU UR4, c[0x0][0x398] ;  /* 0x00007300ff0477ac */ /* 0x000e220008000800 */
[----:B------:R-:W-:-:S11]  /*5bec0*/  PRMT R0, R11, 0x7771, RZ ;  /* 0x000077710b007816 */ /* 0x000fd600000000ff */
[----:B------:R1:W-:Y:S04]  /*5bed0*/  @P4 STG.E.U8 desc[UR38][R22.64], R0 ;  /* 0x0000000016004986 */ /* 0x0003e8000c101126 */
[----:B-1----:R-:W4:Y:S01]  /*5bee0*/  LDL.LU.64 R22, [R1+0x628] ;  /* 0x0006280001167983 */ /* 0x002f220000300a00 */
[----:B------:R-:W-:Y:S02]  /*5bef0*/  LOP3.LUT P5, RZ, R5, 0x200000, RZ, 0xc0, !PT ;  /* 0x0020000005ff7812 */ /* 0x000fe400078ac0ff */
[----:B------:R-:W-:Y:S01]  /*5bf00*/  PRMT R0, R11, 0x7772, RZ ;  /* 0x000077720b007816 */ /* 0x000fe200000000ff */
[----:B------:R-:W4:Y:S01]  /*5bf10*/  LDL.LU R28, [R1+0x44] ;  /* 0x00004400011c7983 */ /* 0x000f220000300800 */
[----:B0-----:R-:W-:Y:S01]  /*5bf20*/  ISETP.LT.AND P4, PT, R29, UR4, !P5 ;  /* 0x000000041d007c0c */ /* 0x001fe2000ef81270 */
[----:B------:R-:W0:Y:S01]  /*5bf30*/  LDCU UR4, c[0x0][0x398] ;  /* 0x00007300ff0477ac */ /* 0x000e220008000800 */
[----:B------:R-:W-:-:S02]  /*5bf40*/  LOP3.LUT P3, RZ, R10, 0x10, RZ, 0xc0, !PT ;  /* 0x000000100aff7812 */ /* 0x000fc4000786c0ff */
[----:B0-----:R-:W-:Y:S01]  /*5bf50*/  ISETP.LT.AND P5, PT, R26, UR4, !P5 ;  /* 0x000000041a007c0c */ /* 0x001fe2000efa1270 */
[----:B------:R-:W0:Y:S08]  /*5bf60*/  LDCU UR4, c[0x0][0x398] ;  /* 0x00007300ff0477ac */ /* 0x000e300008000800 */
[----:B------:R1:W-:Y:S04]  /*5bf70*/  @P4 STG.E.U8 desc[UR38][R14.64], R0 ;  /* 0x000000000e004986 */ /* 0x0003e8000c101126 */
[----:B-1----:R-:W4:Y:S01]  /*5bf80*/  LDL.LU.64 R14, [R1+0x620] ;  /* 0x00062000010e7983 */ /* 0x002f220000300a00 */
[----:B------:R-:W-:-:S05]  /*5bf90*/  PRMT R0, R11, 0x7773, RZ ;  /* 0x000077730b007816 */ /* 0x000fca00000000ff */
[----:B------:R1:W-:Y:S01]  /*5bfa0*/  @P5 STG.E.U8 desc[UR38][R12.64], R0 ;  /* 0x000000000c005986 */ /* 0x0003e2000c101126 */
[----:B0-----:R-:W-:Y:S01]  /*5bfb0*/  ISETP.LT.AND P5, PT, R29, UR4, !P3 ;  /* 0x000000041d007c0c */ /* 0x001fe2000dfa1270 */
[----:B------:R-:W0:Y:S02]  /*5bfc0*/  LDCU UR4, c[0x0][0x398] ;  /* 0x00007300ff0477ac */ /* 0x000e240008000800 */
[----:B-1----:R-:W4:Y:S01]  /*5bfd0*/  LDL.LU.64 R12, [R1+0x618] ;  /* 0x00061800010c7983 */ /* 0x002f220000300a00 */
[----:B------:R-:W-:Y:S02]  /*5bfe0*/  PRMT R0, R4, 0x7770, RZ ;  /* 0x0000777004007816 */ /* 0x000fe400000000ff */
[----:B------:R-:W-:-:S07]  /*5bff0*/  LOP3.LUT P1, RZ, R10, 0x100, RZ, 0xc0, !PT ;  /* 0x000001000aff7812 */ /* 0x000fce000782c0ff */
[----:B--2---:R1:W-:Y:S01]  /*5c000*/  @P5 STG.E.U8 desc[UR38][R2.64], R0 ;  /* 0x0000000002005986 */ /* 0x0043e2000c101126 */
[----:B0-----:R-:W-:Y:S01]  /*5c010*/  ISETP.LT.AND P5, PT, R26, UR4, !P3 ;  /* 0x000000041a007c0c */ /* 0x001fe2000dfa1270 */
[----:B------:R-:W0:Y:S02]  /*5c020*/  LDCU UR4, c[0x0][0x398] ;  /* 0x00007300ff0477ac */ /* 0x000e240008000800 */
[----:B-1----:R-:W2:Y:S01]  /*5c030*/  LDL.LU.64 R2, [R1+0x610] ;  /* 0x0006100001027983 */ /* 0x002ea20000300a00 */
[----:B------:R-:W-:-:S09]  /*5c040*/  PRMT R0, R4, 0x7771, RZ ;  /* 0x0000777104007816 */ /* 0x000fd200000000ff */
[----:B---3--:R1:W-:Y:S01]  /*5c050*/  @P5 STG.E.U8 desc[UR38][R20.64], R0 ;  /* 0x0000000014005986 */ /* 0x0083e2000c101126 */
[----:B0-----:R-:W-:Y:S01]  /*5c060*/  ISETP.LT.AND P5, PT, R29, UR4, !P1 ;  /* 0x000000041d007c0c */ /* 0x001fe2000cfa1270 */
[----:B------:R-:W0:Y:S02]  /*5c070*/  LDCU UR4, c[0x0][0x398] ;  /* 0x00007300ff0477ac */ /* 0x000e240008000800 */
[----:B-1----:R-:W3:Y:S01]  /*5c080*/  LDL.LU.64 R20, [R1+0x608] ;  /* 0x0006080001147983 */ /* 0x002ee20000300a00 */
[----:B------:R-:W-:-:S03]  /*5c090*/  PRMT R0, R4, 0x7772, RZ ;  /* 0x0000777204007816 */ /* 0x000fc600000000ff */
[----:B------:R-:W3:Y:S06]  /*5c0a0*/  LDL.LU R11, [R1+0x48] ;  /* 0x00004800010b7983 */ /* 0x000eec0000300800 */
[----:B----4-:R1:W-:Y:S04]  /*5c0b0*/  @P5 STG.E.U8 desc[UR38][R24.64], R0 ;  /* 0x0000000018005986 */ /* 0x0103e8000c101126 */
[----:B-1----:R-:W4:Y:S01]  /*5c0c0*/  LDL.LU.64 R24, [R1+0x600] ;  /* 0x0006000001187983 */ /* 0x002f220000300a00 */
[----:B0-----:R-:W-:Y:S01]  /*5c0d0*/  ISETP.LT.AND P5, PT, R26, UR4, !P1 ;  /* 0x000000041a007c0c */ /* 0x001fe2000cfa1270 */
[----:B------:R-:W0:Y:S01]  /*5c0e0*/  LDCU UR4, c[0x0][0x398] ;  /* 0x00007300ff0477ac */ /* 0x000e220008000800 */
[----:B------:R-:W-:-:S11]  /*5c0f0*/  PRMT R0, R4, 0x7773, RZ ;  /* 0x0000777304007816 */ /* 0x000fd600000000ff */
[----:B------:R1:W-:Y:S04]  /*5c100*/  @P5 STG.E.U8 desc[UR38][R22.64], R0 ;  /* 0x0000000016005986 */ /* 0x0003e8000c101126 */
[----:B-1----:R-:W4:Y:S01]  /*5c110*/  LDL.LU.64 R22, [R1+0x5f8] ;  /* 0x0005f80001167983 */ /* 0x002f220000300a00 */
[----:B------:R-:W-:-:S04]  /*5c120*/  LOP3.LUT P2, RZ, R10, 0x400, RZ, 0xc0, !PT ;  /* 0x000004000aff7812 */ /* 0x000fc8000784c0ff */
[----:B0-----:R-:W-:Y:S01]  /*5c130*/  ISETP.LT.AND P5, PT, R29, UR4, !P2 ;  /* 0x000000041d007c0c */ /* 0x001fe2000d7a1270 */
[----:B------:R-:W0:Y:S01]  /*5c140*/  LDCU UR4, c[0x0][0x398] ;  /* 0x00007300ff0477ac */ /* 0x000e220008000800 */
[----:B------:R-:W-:Y:S02]  /*5c150*/  PRMT R0, R28, 0x7770, RZ ;  /* 0x000077701c007816 */ /* 0x000fe400000000ff */
[----:B------:R-:W-:-:S09]  /*5c160*/  LOP3.LUT P6, RZ, R10, 0x1000, RZ, 0xc0, !PT ;  /* 0x000010000aff7812 */ /* 0x000fd200078cc0ff */
[----:B------:R1:W-:Y:S01]  /*5c170*/  @P5 STG.E.U8 desc[UR38][R14.64], R0 ;  /* 0x000000000e005986 */ /* 0x0003e2000c101126 */
[----:B0-----:R-:W-:Y:S01]  /*5c180*/  ISETP.LT.AND P5, PT, R26, UR4, !P2 ;  /* 0x000000041a007c0c */ /* 0x001fe2000d7a1270 */
[----:B------:R-:W0:Y:S02]  /*5c190*/  LDCU UR4, c[0x0][0x398] ;  /* 0x00007300ff0477ac */ /* 0x000e240008000800 */
[----:B-1----:R-:W4:Y:S01]  /*5c1a0*/  LDL.LU.64 R14, [R1+0x5f0] ;  /* 0x0005f000010e7983 */ /* 0x002f220000300a00 */
[----:B------:R-:W-:-:S09]  /*5c1b0*/  PRMT R0, R28, 0x7771, RZ ;  /* 0x000077711c007816 */ /* 0x000fd200000000ff */
[----:B------:R1:W-:Y:S01]  /*5c1c0*/  @P5 STG.E.U8 desc[UR38][R12.64], R0 ;  /* 0x000000000c005986 */ /* 0x0003e2000c101126 */
[----:B0-----:R-:W-:Y:S01]  /*5c1d0*/  ISETP.LT.AND P5, PT, R29, UR4, !P6 ;  /* 0x000000041d007c0c */ /* 0x001fe2000f7a1270 */
[----:B------:R-:W0:Y:S02]  /*5c1e0*/  LDCU UR4, c[0x0][0x398] ;  /* 0x00007300ff0477ac */ /* 0x000e240008000800 */
[----:B-1----:R-:W4:Y:S01]  /*5c1f0*/  LDL.LU.64 R12, [R1+0x5e8] ;  /* 0x0005e800010c7983 */ /* 0x002f220000300a00 */
[----:B------:R-:W-:-:S03]  /*5c200*/  PRMT R0, R28, 0x7772, RZ ;  /* 0x000077721c007816 */ /* 0x000fc600000000ff */
[----:B------:R-:W4:Y:S01]  /*5c210*/  LDL.LU R4, [R1+0x4c] ;  /* 0x00004c0001047983 */ /* 0x000f220000300800 */
[----:B------:R-:W-:-:S05]  /*5c220*/  LOP3.LUT P3, RZ, R10, 0x4000, RZ, 0xc0, !PT ;  /* 0x000040000aff7812 */ /* 0x000fca000786c0ff */
        /* <DEDUP_REMOVED lines=9> */
[----:B------:R-:W-:-:S09]  /*5c2c0*/  PRMT R0, R11, 0x7770, RZ ;  /* 0x000077700b007816 */ /* 0x000fd200000000ff */
[----:B----4-:R1:W-:Y:S04]  /*5c2d0*/  @P5 STG.E.U8 desc[UR38][R24.64], R0 ;  /* 0x0000000018005986 */ /* 0x0103e8000c101126 */
[----:B-1----:R-:W4:Y:S01]  /*5c2e0*/  LDL.LU.64 R24, [R1+0x5d0] ;  /* 0x0005d00001187983 */ /* 0x002f220000300a00 */
[----:B0-----:R-:W-:Y:S01]  /*5c2f0*/  ISETP.LT.AND P5, PT, R26, UR4, !P3 ;  /* 0x000000041a007c0c */ /* 0x001fe2000dfa1270 */
[----:B------:R-:W0:Y:S01]  /*5c300*/  LDCU UR4, c[0x0][0x398] ;  /* 0x00007300ff0477ac */ /* 0x000e220008000800 */
[----:B------:R-:W-:-:S11]  /*5c310*/  PRMT R0, R11, 0x7771, RZ ;  /* 0x000077710b007816 */ /* 0x000fd600000000ff */
[----:B------:R1:W-:Y:S04]  /*5c320*/  @P5 STG.E.U8 desc[UR38][R22.64], R0 ;  /* 0x0000000016005986 */ /* 0x0003e8000c101126 */
[----:B-1----:R-:W4:Y:S01]  /*5c330*/  LDL.LU.64 R22, [R1+0x5c8] ;  /* 0x0005c80001167983 */ /* 0x002f220000300a00 */
[C---:B------:R-:W-:Y:S02]  /*5c340*/  LOP3.LUT P1, RZ, R10.reuse, 0x10000, RZ, 0xc0, !PT ;  /* 0x000100000aff7812 */ /* 0x040fe4000782c0ff */
[----:B------:R-:W-:Y:S01]  /*5c350*/  PRMT R0, R11, 0x7772, RZ ;  /* 0x000077720b007816 */ /* 0x000fe200000000ff */
[----:B------:R-:W4:Y:S01]  /*5c360*/  LDL.LU R28, [R1+0x30] ;  /* 0x00003000011c7983 */ /* 0x000f220000300800 */
[----:B0-----:R-:W-:Y:S01]  /*5c370*/  ISETP.LT.AND P5, PT, R29, UR4, !P1 ;  /* 0x000000041d007c0c */ /* 0x001fe2000cfa1270 */
[----:B------:R-:W0:Y:S01]  /*5c380*/  LDCU UR4, c[0x0][0x398] ;  /* 0x00007300ff0477ac */ /* 0x000e220008000800 */
[----:B------:R-:W-:-:S11]  /*5c390*/  LOP3.LUT P2, RZ, R10, 0x40000, RZ, 0xc0, !PT ;  /* 0x000400000aff7812 */ /* 0x000fd6000784c0ff */
[----:B------:R1:W-:Y:S01]  /*5c3a0*/  @P5 STG.E.U8 desc[UR38][R14.64], R0 ;  /* 0x000000000e005986 */ /* 0x0003e2000c101126 */
[----:B0-----:R-:W-:Y:S01]  /*5c3b0*/  ISETP.LT.AND P5, PT, R26, UR4, !P1 ;  /* 0x000000041a007c0c */ /* 0x001fe2000cfa1270 */
[----:B------:R-:W0:Y:S01]  /*5c3c0*/  LDCU UR4, c[0x0][0x398] ;  /* 0x00007300ff0477ac */ /* 0x000e220008000800 */
[----:B-1----:R-:W-:Y:S01]  /*5c3d0*/  PRMT R0, R11, 0x7773, RZ ;  /* 0x000077730b007816 */ /* 0x002fe200000000ff */
[----:B------:R-:W4:Y:S10]  /*5c3e0*/  LDL.LU.64 R14, [R1+0x5c0] ;  /* 0x0005c000010e7983 */ /* 0x000f340000300a00 */
[----:B------:R1:W-:Y:S01]  /*5c3f0*/  @P5 STG.E.U8 desc[UR38][R12.64], R0 ;  /* 0x000000000c005986 */ /* 0x0003e2000c101126 */
[----:B0-----:R-:W-:Y:S01]  /*5c400*/  ISETP.LT.AND P5, PT, R29, UR4, !P2 ;  /* 0x000000041d007c0c */ /* 0x001fe2000d7a1270 */
[----:B------:R-:W0:Y:S01]  /*5c410*/  LDCU UR4, c[0x0][0x398] ;  /* 0x00007300ff0477ac */ /* 0x000e220008000800 */
[----:B-1----:R-:W-:Y:S01]  /*5c420*/  PRMT R0, R4, 0x7770, RZ ;  /* 0x0000777004007816 */ /* 0x002fe200000000ff */
[----:B------:R-:W4:Y:S01]  /*5c430*/  LDL.LU R12, [R1+0x1638] ;  /* 0x00163800010c7983 */ /* 0x000f220000300800 */
[----:B------:R-:W-:-:S02]  /*5c440*/  LOP3.LUT P6, RZ, R10, 0x200000, RZ, 0xc0, !PT ;  /* 0x002000000aff7812 */ /* 0x000fc400078cc0ff */
[C---:B------:R-:W-:Y:S02]  /*5c450*/  LOP3.LUT P3, RZ, R10.reuse, 0x1000000, RZ, 0xc0, !PT ;  /* 0x010000000aff7812 */ /* 0x040fe4000786c0ff */
[----:B------:R-:W-:-:S05]  /*5c460*/  LOP3.LUT P1, RZ, R10, 0x2000000, RZ, 0xc0, !PT ;  /* 0x020000000aff7812 */ /* 0x000fca000782c0ff */
[----:B--2---:R1:W-:Y:S01]  /*5c470*/  @P5 STG.E.U8 desc[UR38][R2.64], R0 ;  /* 0x0000000002005986 */ /* 0x0043e2000c101126 */
[----:B0-----:R-:W-:Y:S01]  /*5c480*/  ISETP.LT.AND P5, PT, R26, UR4, !P2 ;  /* 0x000000041a007c0c */ /* 0x001fe2000d7a1270 */
[----:B------:R-:W0:Y:S01]  /*5c490*/  LDCU UR4, c[0x0][0x398] ;  /* 0x00007300ff0477ac */ /* 0x000e220008000800 */
[----:B-1----:R-:W-:Y:S01]  /*5c4a0*/  PRMT R0, R4, 0x7771, RZ ;  /* 0x0000777104007816 */ /* 0x002fe200000000ff */
[----:B------:R-:W2:Y:S01]  /*5c4b0*/  LDL.LU.64 R2, [R1+0x5b0] ;  /* 0x0005b00001027983 */ /* 0x000ea20000300a00 */
[----:B------:R-:W-:-:S09]  /*5c4c0*/  LOP3.LUT P2, RZ, R10, 0x10000000, RZ, 0xc0, !PT ;  /* 0x100000000aff7812 */ /* 0x000fd2000784c0ff */
[----:B---3--:R1:W-:Y:S01]  /*5c4d0*/  @P5 STG.E.U8 desc[UR38][R20.64], R0 ;  /* 0x0000000014005986 */ /* 0x0083e2000c101126 */
[----:B0-----:R-:W-:Y:S01]  /*5c4e0*/  ISETP.LT.AND P5, PT, R29, UR4, !P6 ;  /* 0x000000041d007c0c */ /* 0x001fe2000f7a1270 */
[----:B------:R-:W0:Y:S01]  /*5c4f0*/  LDCU UR4, c[0x0][0x398] ;  /* 0x00007300ff0477ac */ /* 0x000e220008000800 */
[----:B-1----:R-:W-:Y:S01]  /*5c500*/  PRMT R0, R4, 0x7772, RZ ;  /* 0x0000777204007816 */ /* 0x002fe200000000ff */
[----:B------:R-:W3:Y:S04]  /*5c510*/  LDL.LU.64 R20, [R1+0x5a8] ;  /* 0x0005a80001147983 */ /* 0x000ee80000300a00 */
[----:B------:R-:W2:Y:S06]  /*5c520*/  LDL.LU R13, [R1+0x34] ;  /* 0x00003400010d7983 */ /* 0x000eac0000300800 */
[----:B----4-:R1:W-:Y:S01]  /*5c530*/  @P5 STG.E.U8 desc[UR38][R24.64], R0 ;  /* 0x0000000018005986 */ /* 0x0103e2000c101126 */
[----:B0-----:R-:W-:Y:S01]  /*5c540*/  ISETP.LT.AND P5, PT, R26, UR4, !P6 ;  /* 0x000000041a007c0c */ /* 0x001fe2000f7a1270 */
[----:B------:R-:W0:Y:S01]  /*5c550*/  LDCU UR4, c[0x0][0x398] ;  /* 0x00007300ff0477ac */ /* 0x000e220008000800 */
[----:B------:R-:W-:Y:S01]  /*5c560*/  LOP3.LUT P6, RZ, R10, 0x40000000, RZ, 0xc0, !PT ;  /* 0x400000000aff7812 */ /* 0x000fe200078cc0ff */
[----:B-1----:R-:W4:Y:S04]  /*5c570*/  LDL.LU.64 R24, [R1+0x5a0] ;  /* 0x0005a00001187983 */ /* 0x002f280000300a00 */
[----:B------:R-:W2:Y:S01]  /*5c580*/  LDL.LU.64 R10, [R1+0x5b8] ;  /* 0x0005b800010a7983 */ /* 0x000ea20000300a00 */
[----:B------:R-:W-:-:S05]  /*5c590*/  PRMT R0, R4, 0x7773, RZ ;  /* 0x0000777304007816 */ /* 0x000fca00000000ff */
[----:B------:R1:W-:Y:S04]  /*5c5a0*/  @P5 STG.E.U8 desc[UR38][R22.64], R0 ;  /* 0x0000000016005986 */ /* 0x0003e8000c101126 */
[----:B-1----:R-:W3:Y:S01]  /*5c5b0*/  LDL.LU.64 R22, [R1+0x588] ;  /* 0x0005880001167983 */ /* 0x002ee20000300a00 */
[----:B0-----:R-:W-:Y:S01]  /*5c5c0*/  ISETP.LT.AND P5, PT, R29, UR4, !P3 ;  /* 0x000000041d007c0c */ /* 0x001fe2000dfa1270 */
[----:B------:R-:W0:Y:S01]  /*5c5d0*/  LDCU UR4, c[0x0][0x398] ;  /* 0x00007300ff0477ac */ /* 0x000e220008000800 */
[----:B------:R-:W-:-:S11]  /*5c5e0*/  PRMT R0, R28, 0x7770, RZ ;  /* 0x000077701c007816 */ /* 0x000fd600000000ff */
[----:B------:R1:W-:Y:S01]  /*5c5f0*/  @P5 STG.E.U8 desc[UR38][R14.64], R0 ;  /* 0x000000000e005986 */ /* 0x0003e2000c101126 */
[----:B0-----:R-:W-:Y:S01]  /*5c600*/  ISETP.LT.AND P5, PT, R26, UR4, !P3 ;  /* 0x000000041a007c0c */ /* 0x001fe2000dfa1270 */
[----:B------:R-:W0:Y:S02]  /*5c610*/  LDCU UR4, c[0x0][0x398] ;  /* 0x00007300ff0477ac */ /* 0x000e240008000800 */
[----:B-1----:R-:W4:Y:S01]  /*5c620*/  LDL.LU.64 R14, [R1+0x580] ;  /* 0x00058000010e7983 */ /* 0x002f220000300a00 */
[----:B------:R-:W-:-:S09]  /*5c630*/  PRMT R0, R28, 0x7771, RZ ;  /* 0x000077711c007816 */ /* 0x000fd200000000ff */
[----:B--2---:R1:W-:Y:S01]  /*5c640*/  @P5 STG.E.U8 desc[UR38][R10.64], R0 ;  /* 0x000000000a005986 */ /* 0x0043e2000c101126 */
[----:B0-----:R-:W-:Y:S01]  /*5c650*/  ISETP.LT.AND P5, PT, R29, UR4, !P1 ;  /* 0x000000041d007c0c */ /* 0x001fe2000cfa1270 */
[----:B------:R-:W0:Y:S02]  /*5c660*/  LDCU UR4, c[0x0][0x398] ;  /* 0x00007300ff0477ac */ /* 0x000e240008000800 */
[----:B-1----:R-:W2:Y:S01]  /*5c670*/  LDL.LU.64 R10, [R1+0x530] ;  /* 0x00053000010a7983 */ /* 0x002ea20000300a00 */
[----:B------:R-:W-:-:S03]  /*5c680*/  PRMT R0, R28, 0x7772, RZ ;  /* 0x000077721c007816 */ /* 0x000fc600000000ff */
[----:B------:R-:W2:Y:S06]  /*5c690*/  LDL.LU R4, [R1+0x38] ;  /* 0x0000380001047983 */ /* 0x000eac0000300800 */
[----:B------:R1:W-:Y:S04]  /*5c6a0*/  @P5 STG.E.U8 desc[UR38][R2.64], R0 ;  /* 0x0000000002005986 */ /* 0x0003e8000c101126 */
[----:B-1----:R-:W2:Y:S01]  /*5c6b0*/  LDL.LU.64 R2, [R1+0x528] ;  /* 0x0005280001027983 */ /* 0x002ea20000300a00 */
[----:B0-----:R-:W-:Y:S01]  /*5c6c0*/  ISETP.LT.AND P5, PT, R26, UR4, !P1 ;  /* 0x000000041a007c0c */ /* 0x001fe2000cfa1270 */
[----:B------:R-:W0:Y:S01]  /*5c6d0*/  LDCU UR4, c[0x0][0x398] ;  /* 0x00007300ff0477ac */ /* 0x000e220008000800 */
[----:B------:R-:W-:-:S11]  /*5c6e0*/  PRMT R0, R28, 0x7773, RZ ;  /* 0x000077731c007816 */ /* 0x000fd600000000ff */
        /* <DEDUP_REMOVED lines=12> */
[----:B0-----:R-:W-:Y:S01]  /*5c7b0*/  ISETP.LT.AND P5, PT, R29, UR4, !P6 ;  /* 0x000000041d007c0c */ /* 0x001fe2000f7a1270 */
[----:B------:R-:W0:Y:S01]  /*5c7c0*/  LDCU UR4, c[0x0][0x398] ;  /* 0x00007300ff0477ac */ /* 0x000e220008000800 */
[C---:B------:R-:W-:Y:S01]  /*5c7d0*/  PRMT R0, R13.reuse, 0x7772, RZ ;  /* 0x000077720d007816 */ /* 0x040fe200000000ff */
[----:B------:R-:W4:Y:S10]  /*5c7e0*/  LDL.LU R28, [R1+0x3c] ;  /* 0x00003c00011c7983 */ /* 0x000f340000300800 */
[----:B------:R1:W-:Y:S01]  /*5c7f0*/  @P5 STG.E.U8 desc[UR38][R14.64], R0 ;  /* 0x000000000e005986 */ /* 0x0003e2000c101126 */
[----:B0-----:R-:W-:Y:S01]  /*5c800*/  ISETP.LT.AND P5, PT, R26, UR4, !P6 ;  /* 0x000000041a007c0c */ /* 0x001fe2000f7a1270 */
[----:B------:R-:W0:Y:S02]  /*5c810*/  LDCU UR4, c[0x0][0x398] ;  /* 0x00007300ff0477ac */ /* 0x000e240008000800 */
[----:B-1----:R-:W4:Y:S01]  /*5c820*/  LDL.LU.64 R14, [R1+0x4e0] ;  /* 0x0004e000010e7983 */ /* 0x002f220000300a00 */
[----:B------:R-:W-:-:S02]  /*5c830*/  PRMT R0, R13, 0x7773, RZ ;  /* 0x000077730d007816 */ /* 0x000fc400000000ff */
[C---:B------:R-:W-:Y:S02]  /*5c840*/  LOP3.LUT P3, RZ, R9.reuse, 0x1, RZ, 0xc0, !PT ;  /* 0x0000000109ff7812 */ /* 0x040fe4000786c0ff */
[----:B------:R-:W-:-:S05]  /*5c850*/  LOP3.LUT P1, RZ, R9, 0x4, RZ, 0xc0, !PT ;  /* 0x0000000409ff7812 */ /* 0x000fca000782c0ff */
[----:B--2---:R1:W-:Y:S01]  /*5c860*/  @P5 STG.E.U8 desc[UR38][R10.64], R0 ;  /* 0x000000000a005986 */ /* 0x0043e2000c101126 */
[----:B0-----:R-:W-:Y:S01]  /*5c870*/  ISETP.LT.AND P5, PT, R29, UR4, !P3 ;  /* 0x000000041d007c0c */ /* 0x001fe2000dfa1270 */
[----:B------:R-:W0:Y:S02]  /*5c880*/  LDCU UR4, c[0x0][0x398] ;  /* 0x00007300ff0477ac */ /* 0x000e240008000800 */
[----:B-1----:R-:W2:Y:S01]  /*5c890*/  LDL.LU.64 R10, [R1+0x380] ;  /* 0x00038000010a7983 */ /* 0x002ea20000300a00 */
[----:B------:R-:W-:-:S09]  /*5c8a0*/  PRMT R0, R4, 0x7770, RZ ;  /* 0x0000777004007816 */ /* 0x000fd200000000ff */
        /* <DEDUP_REMOVED lines=21> */
[----:B------:R-:W-:-:S11]  /*5ca00*/  PRMT R0, R28, 0x7770, RZ ;  /* 0x000077701c007816 */ /* 0x000fd600000000ff */
[----:B------:R1:W-:Y:S01]  /*5ca10*/  @P5 STG.E.U8 desc[UR38][R14.64], R0 ;  /* 0x000000000e005986 */ /* 0x0003e2000c101126 */
[----:B0-----:R-:W-:Y:S01]  /*5ca20*/  ISETP.LT.AND P5, PT, R26, UR4, !P2 ;  /* 0x000000041a007c0c */ /* 0x001fe2000d7a1270 */
[----:B------:R-:W0:Y:S02]  /*5ca30*/  LDCU UR4, c[0x0][0x398] ;  /* 0x00007300ff0477ac */ /* 0x000e240008000800 */
[----:B-1----:R-:W4:Y:S01]  /*5ca40*/  LDL.LU.64 R14, [R1+0x4c8] ;  /* 0x0004c800010e7983 */ /* 0x002f220000300a00 */
[----:B------:R-:W-:Y:S02]  /*5ca50*/  PRMT R0, R28, 0x7771, RZ ;  /* 0x000077711c007816 */ /* 0x000fe400000000ff */
[C---:B------:R-:W-:Y:S02]  /*5ca60*/  LOP3.LUT P6, RZ, R9.reuse, 0x40, RZ, 0xc0, !PT ;  /* 0x0000004009ff7812 */ /* 0x040fe400078cc0ff */
[----:B------:R-:W-:-:S05]  /*5ca70*/  LOP3.LUT P3, RZ, R9, 0x100, RZ, 0xc0, !PT ;  /* 0x0000010009ff7812 */ /* 0x000fca000786c0ff */
        /* <DEDUP_REMOVED lines=27> */
[----:B------:R-:W0:-:S12]  /*5cc30*/  LDCU UR4, c[0x0][0x398] ;  /* 0x00007300ff0477ac */ /* 0x000e180008000800 */
        /* <DEDUP_REMOVED lines=73> */
[----:B------:R-:W-:-:S03]  /*5d0d0*/  PRMT R0, R13, 0x7773, RZ ;  /* 0x000077730d007816 */ /* 0x000fc600000000ff */
[----:B------:R-:W4:Y:S01]  /*5d0e0*/  LDL.LU R13, [R1+0x1634] ;  /* 0x00163400010d7983 */ /* 0x000f220000300800 */
[C---:B------:R-:W-:Y:S02]  /*5d0f0*/  LOP3.LUT P3, RZ, R9.reuse, 0x4000000, RZ, 0xc0, !PT ;  /* 0x0400000009ff7812 */ /* 0x040fe4000786c0ff */
[C---:B------:R-:W-:Y:S02]  /*5d100*/  LOP3.LUT P1, RZ, R9.reuse, 0x10000000, RZ, 0xc0, !PT ;  /* 0x1000000009ff7812 */ /* 0x040fe4000782c0ff */
[----:B------:R-:W-:Y:S01]  /*5d110*/  LOP3.LUT P2, RZ, R9, 0x40000000, RZ, 0xc0, !PT ;  /* 0x4000000009ff7812 */ /* 0x000fe2000784c0ff */
        /* <DEDUP_REMOVED lines=58> */
[----:B------:R-:W4:Y:S01]  /*5d4c0*/  LDL.LU R28, [R1] ;  /* 0x00000000011c7983 */ /* 0x000f220000300800 */
        /* <DEDUP_REMOVED lines=53> */
[----:B------:R-:W-:-:S02]  /*5d820*/  PRMT R0, R28, 0x7773, RZ ;  /* 0x000077731c007816 */ /* 0x000fc400000000ff */
[----:B------:R-:W2:Y:S09]  /*5d830*/  LDL.LU R28, [R1+0x1630] ;  /* 0x00163000011c7983 */ /* 0x000eb20000300800 */
        /* <DEDUP_REMOVED lines=18> */
[----:B------:R-:W0:Y:S01]  /*5d960*/  LDCU UR4, c[0x0][0x398] ;  /* 0x00007300ff0477ac */ /* 0x000e220008000800 */
[C---:B------:R-:W-:Y:S02]  /*5d970*/  LOP3.LUT P3, RZ, R8.reuse, 0x100000, RZ, 0xc0, !PT ;  /* 0x0010000008ff7812 */ /* 0x040fe4000786c0ff */
[----:B-1----:R-:W-:Y:S01]  /*5d980*/  PRMT R0, R9, 0x7773, RZ ;  /* 0x0000777309007816 */ /* 0x002fe200000000ff */
[----:B------:R-:W4:Y:S01]  /*5d990*/  LDL.LU.64 R14, [R1+0x1628] ;  /* 0x00162800010e7983 */ /* 0x000f220000300a00 */
[C---:B------:R-:W-:Y:S02]  /*5d9a0*/  LOP3.LUT P1, RZ, R8.reuse, 0x800000, RZ, 0xc0, !PT ;  /* 0x0080000008ff7812 */ /* 0x040fe4000782c0ff */
[C---:B------:R-:W-:Y:S02]  /*5d9b0*/  LOP3.LUT P2, RZ, R8.reuse, 0x4000000, RZ, 0xc0, !PT ;  /* 0x0400000008ff7812 */ /* 0x040fe4000784c0ff */
[----:B------:R-:W-:-:S03]  /*5d9c0*/  LOP3.LUT P6, RZ, R8, 0x8000000, RZ, 0xc0, !PT ;  /* 0x0800000008ff7812 */ /* 0x000fc600078cc0ff */
[----:B--2---:R1:W-:Y:S01]  /*5d9d0*/  @P5 STG.E.U8 desc[UR38][R10.64], R0 ;  /* 0x000000000a005986 */ /* 0x0043e2000c101126 */
[----:B0-----:R-:W-:Y:S01]  /*5d9e0*/  ISETP.LT.AND P5, PT, R29, UR4, !P3 ;  /* 0x000000041d007c0c */ /* 0x001fe2000dfa1270 */
[----:B------:R-:W0:Y:S01]  /*5d9f0*/  LDCU UR4, c[0x0][0x398] ;  /* 0x00007300ff0477ac */ /* 0x000e220008000800 */
[----:B-1----:R-:W-:Y:S01]  /*5da00*/  PRMT R0, R4, 0x7770, RZ ;  /* 0x0000777004007816 */ /* 0x002fe200000000ff */
[----:B------:R-:W2:Y:S10]  /*5da10*/  LDL.LU.64 R10, [R1+0x2c0] ;  /* 0x0002c000010a7983 */ /* 0x000eb40000300a00 */
[----:B------:R1:W-:Y:S01]  /*5da20*/  @P5 STG.E.U8 desc[UR38][R2.64], R0 ;  /* 0x0000000002005986 */ /* 0x0003e2000c101126 */
[----:B0-----:R-:W-:Y:S01]  /*5da30*/  ISETP.LT.AND P5, PT, R26, UR4, !P3 ;  /* 0x000000041a007c0c */ /* 0x001fe2000dfa1270 */
[----:B------:R-:W0:Y:S01]  /*5da40*/  LDCU UR4, c[0x0][0x398] ;  /* 0x00007300ff0477ac */ /* 0x000e220008000800 */
[----:B------:R-:W-:Y:S01]  /*5da50*/  LOP3.LUT P3, RZ, R8, 0x40000000, RZ, 0xc0, !PT ;  /* 0x4000000008ff7812 */ /* 0x000fe2000786c0ff */
[----:B-1----:R-:W2:Y:S04]  /*5da60*/  LDL.LU.64 R2, [R1+0x418] ;  /* 0x0004180001027983 */ /* 0x002ea80000300a00 */
[----:B------:R-:W2:Y:S01]  /*5da70*/  LDL.LU.64 R8, [R1+0x420] ;  /* 0x0004200001087983 */ /* 0x000ea20000300a00 */
[----:B------:R-:W-:-:S05]  /*5da80*/  PRMT R0, R4, 0x7771, RZ ;  /* 0x0000777104007816 */ /* 0x000fca00000000ff */
        /* <DEDUP_REMOVED lines=15> */
[----:B--2---:R1:W-:Y:S01]  /*5db80*/  @P5 STG.E.U8 desc[UR38][R8.64], R0 ;  /* 0x0000000008005986 */ /* 0x0043e2000c101126 */
[----:B0-----:R-:W-:Y:S01]  /*5db90*/  ISETP.LT.AND P5, PT, R26, UR4, !P2 ;  /* 0x000000041a007c0c */ /* 0x001fe2000d7a1270 */
[----:B------:R-:W0:Y:S02]  /*5dba0*/  LDCU UR4, c[0x0][0x398] ;  /* 0x00007300ff0477ac */ /* 0x000e240008000800 */
[----:B-1----:R-:W2:Y:S01]  /*5dbb0*/  LDL.LU.64 R8, [R1+0x408] ;  /* 0x0004080001087983 */ /* 0x002ea20000300a00 */
[----:B------:R-:W-:-:S09]  /*5dbc0*/  PRMT R0, R28, 0x7771, RZ ;  /* 0x000077711c007816 */ /* 0x000fd200000000ff */
[----:B------:R1:W-:Y:S01]  /*5dbd0*/  @P5 STG.E.U8 desc[UR38][R10.64], R0 ;  /* 0x000000000a005986 */ /* 0x0003e2000c101126 */
        /* <DEDUP_REMOVED lines=8> */
[----:B------:R-:W-:Y:S02]  /*5dc60*/  PRMT R0, R28, 0x7773, RZ ;  /* 0x000077731c007816 */ /* 0x000fe400000000ff */
        /* <DEDUP_REMOVED lines=16> */
[C---:B------:R-:W-:Y:S02]  /*5dd70*/  PRMT R0, R12.reuse, 0x7772, RZ ;  /* 0x000077720c007816 */ /* 0x040fe400000000ff */
[----:B------:R-:W-:Y:S02]  /*5dd80*/  PRMT R12, R12, 0x7773, RZ ;  /* 0x000077730c0c7816 */ /* 0x000fe400000000ff */
[C---:B------:R-:W-:Y:S02]  /*5dd90*/  LOP3.LUT P2, RZ, R7.reuse, 0x4, RZ, 0xc0, !PT ;  /* 0x0000000407ff7812 */ /* 0x040fe4000784c0ff */
[----:B------:R-:W-:-:S05]  /*5dda0*/  LOP3.LUT P6, RZ, R7, 0x10, RZ, 0xc0, !PT ;  /* 0x0000001007ff7812 */ /* 0x000fca00078cc0ff */
[----:B--2---:R1:W-:Y:S01]  /*5ddb0*/  @P5 STG.E.U8 desc[UR38][R8.64], R0 ;  /* 0x0000000008005986 */ /* 0x0043e2000c101126 */
[C---:B0-----:R-:W-:Y:S01]  /*5ddc0*/  ISETP.LT.AND P5, PT, R26.reuse, UR4, !P1 ;  /* 0x000000041a007c0c */ /* 0x041fe2000cfa1270 */
[----:B------:R-:W0:Y:S02]  /*5ddd0*/  LDCU UR4, c[0x0][0x398] ;  /* 0x00007300ff0477ac */ /* 0x000e240008000800 */
[----:B-1----:R-:W2:Y:S10]  /*5dde0*/  LDL.LU.64 R8, [R1+0x3f0] ;  /* 0x0003f00001087983 */ /* 0x002eb40000300a00 */
[----:B------:R1:W-:Y:S01]  /*5ddf0*/  @P5 STG.E.U8 desc[UR38][R10.64], R12 ;  /* 0x0000000c0a005986 */ /* 0x0003e2000c101126 */
[----:B0-----:R-:W-:Y:S01]  /*5de00*/  ISETP.LT.AND P5, PT, R29, UR4, !P2 ;  /* 0x000000041d007c0c */ /* 0x001fe2000d7a1270 */
[----:B------:R-:W0:Y:S01]  /*5de10*/  LDCU UR4, c[0x0][0x398] ;  /* 0x00007300ff0477ac */ /* 0x000e220008000800 */
[C---:B------:R-:W-:Y:S01]  /*5de20*/  PRMT R0, R13.reuse, 0x7770, RZ ;  /* 0x000077700d007816 */ /* 0x040fe200000000ff */
[----:B-1----:R-:W2:Y:S10]  /*5de30*/  LDL.LU.64 R10, [R1+0x290] ;  /* 0x00029000010a7983 */ /* 0x002eb40000300a00 */
        /* <DEDUP_REMOVED lines=21> */
[C---:B------:R-:W-:Y:S02]  /*5df90*/  LOP3.LUT P1, RZ, R7.reuse, 0x100, RZ, 0xc0, !PT ;  /* 0x0000010007ff7812 */ /* 0x040fe4000782c0ff */
[----:B------:R-:W-:-:S07]  /*5dfa0*/  LOP3.LUT P2, RZ, R7, 0x400, RZ, 0xc0, !PT ;  /* 0x0000040007ff7812 */ /* 0x000fce000784c0ff */
        /* <DEDUP_REMOVED lines=15> */
[----:B------:R-:W-:-:S09]  /*5e0a0*/  PRMT R0, R15, 0x7770, RZ ;  /* 0x000077700f007816 */ /* 0x000fd200000000ff */
[----:B---3--:R1:W-:Y:S01]  /*5e0b0*/  @P5 STG.E.U8 desc[UR38][R20.64], R14 ;  /* 0x0000000e14005986 */ /* 0x0083e2000c101126 */
[----:B0-----:R-:W-:Y:S01]  /*5e0c0*/  ISETP.LT.AND P5, PT, R29, UR4, !P2 ;  /* 0x000000041d007c0c */ /* 0x001fe2000d7a1270 */
[----:B------:R-:W0:Y:S02]  /*5e0d0*/  LDCU UR4, c[0x0][0x398] ;  /* 0x00007300ff0477ac */ /* 0x000e240008000800 */
[----:B-1----:R-:W3:Y:S10]  /*5e0e0*/  LDL.LU.64 R20, [R1+0x270] ;  /* 0x0002700001147983 */ /* 0x002ef40000300a00 */
        /* <DEDUP_REMOVED lines=15> */
[----:B0-----:R-:W-:Y:S01]  /*5e1e0*/  ISETP.LT.AND P5, PT, R26, UR4, !P6 ;  /* 0x000000041a007c0c */ /* 0x001fe2000f7a1270 */
[----:B------:R-:W0:Y:S02]  /*5e1f0*/  LDCU UR4, c[0x0][0x398] ;  /* 0x00007300ff0477ac */ /* 0x000e240008000800 */
[----:B-1----:R-:W2:Y:S10]  /*5e200*/  LDL.LU.64 R8, [R1+0x3c0] ;  /* 0x0003c00001087983 */ /* 0x002eb40000300a00 */
[----:B------:R1:W-:Y:S01]  /*5e210*/  @P5 STG.E.U8 desc[UR38][R10.64], R15 ;  /* 0x0000000f0a005986 */ /* 0x0003e2000c101126 */
[----:B0-----:R-:W-:Y:S01]  /*5e220*/  ISETP.LT.AND P5, PT, R29, UR4, !P3 ;  /* 0x000000041d007c0c */ /* 0x001fe2000dfa1270 */
[----:B------:R-:W0:Y:S01]  /*5e230*/  LDCU UR4, c[0x0][0x398] ;  /* 0x00007300ff0477ac */ /* 0x000e220008000800 */
[----:B------:R-:W-:Y:S01]  /*5e240*/  PRMT R0, R16, 0x7770, RZ ;  /* 0x0000777010007816 */ /* 0x000fe200000000ff */
        /* <DEDUP_REMOVED lines=52> */
[C---:B------:R-:W-:Y:S01]  /*5e590*/  PRMT R0, R18.reuse, 0x7772, RZ ;  /* 0x0000777212007816 */ /* 0x040fe200000000ff */
[----:B------:R-:W4:Y:S01]  /*5e5a0*/  LDL.LU.64 R14, [R1+0x570] ;  /* 0x00057000010e7983 */ /* 0x000f220000300a00 */
[----:B0-----:R-:W-:Y:S01]  /*5e5b0*/  ISETP.LT.AND P5, PT, R29, UR4, !P1 ;  /* 0x000000041d007c0c */ /* 0x001fe2000cfa1270 */
[----:B------:R-:W0:Y:S01]  /*5e5c0*/  LDCU UR4, c[0x0][0x398] ;  /* 0x00007300ff0477ac */ /* 0x000e220008000800 */
[----:B------:R-:W-:Y:S01]  /*5e5d0*/  PRMT R18, R18, 0x7773, RZ ;  /* 0x0000777312127816 */ /* 0x000fe200000000ff */
[----:B------:R-:W4:Y:S01]  /*5e5e0*/  LDL.LU.64 R12, [R1+0x520] ;  /* 0x00052000010c7983 */ /* 0x000f220000300a00 */
[----:B------:R-:W-:-:S02]  /*5e5f0*/  LOP3.LUT P2, RZ, R7, 0x10000000, RZ, 0xc0, !PT ;  /* 0x1000000007ff7812 */ /* 0x000fc4000784c0ff */
[----:B------:R-:W-:-:S07]  /*5e600*/  LOP3.LUT P6, RZ, R7, 0x40000000, RZ, 0xc0, !PT ;  /* 0x4000000007ff7812 */ /* 0x000fce00078cc0ff */
[----:B--2---:R1:W-:Y:S01]  /*5e610*/  @P5 STG.E.U8 desc[UR38][R8.64], R0 ;  /* 0x0000000008005986 */ /* 0x0043e2000c101126 */
[----:B0-----:R-:W-:Y:S01]  /*5e620*/  ISETP.LT.AND P5, PT, R26, UR4, !P1 ;  /* 0x000000041a007c0c */ /* 0x001fe2000cfa1270 */
[----:B------:R-:W0:-:S12]  /*5e630*/  LDCU UR4, c[0x0][0x398] ;  /* 0x00007300ff0477ac */ /* 0x000e180008000800 */
[----:B------:R-:W-:Y:S01]  /*5e640*/  @P5 STG.E.U8 desc[UR38][R10.64], R18 ;  /* 0x000000120a005986 */ /* 0x000fe2000c101126 */
[----:B0-----:R-:W-:Y:S01]  /*5e650*/  ISETP.LT.AND P5, PT, R29, UR4, !P2 ;  /* 0x000000041d007c0c */ /* 0x001fe2000d7a1270 */
[----:B------:R-:W0:Y:S01]  /*5e660*/  LDCU UR4, c[0x0][0x398] ;  /* 0x00007300ff0477ac */ /* 0x000e220008000800 */
[C---:B-1----:R-:W-:Y:S01]  /*5e670*/  PRMT R0, R19.reuse, 0x7770, RZ ;  /* 0x0000777013007816 */ /* 0x042fe200000000ff */
[----:B------:R-:W1:Y:S10]  /*5e680*/  LDS.128 R8, [R27] ;  /* 0x000000001b087984 */ /* 0x000e740000000c00 */
[----:B------:R2:W-:Y:S04]  /*5e690*/  @P5 STG.E.U8 desc[UR38][R2.64], R0 ;  /* 0x0000000002005986 */ /* 0x0005e8000c101126 */
[----:B--2---:R-:W2:Y:S01]  /*5e6a0*/  LDL.LU.64 R2, [R1+0x568] ;  /* 0x0005680001027983 */ /* 0x004ea20000300a00 */
[----:B0-----:R-:W-:Y:S01]  /*5e6b0*/  ISETP.LT.AND P5, PT, R26, UR4, !P2 ;  /* 0x000000041a007c0c */ /* 0x001fe2000d7a1270 */
[----:B------:R-:W0:Y:S01]  /*5e6c0*/  LDCU UR4, c[0x0][0x398] ;  /* 0x00007300ff0477ac */ /* 0x000e220008000800 */
[----:B------:R-:W-:-:S11]  /*5e6d0*/  PRMT R0, R19, 0x7771, RZ ;  /* 0x0000777113007816 */ /* 0x000fd600000000ff */
[----:B---3--:R3:W-:Y:S01]  /*5e6e0*/  @P5 STG.E.U8 desc[UR38][R20.64], R0 ;  /* 0x0000000014005986 */ /* 0x0087e2000c101126 */
[----:B0-----:R-:W-:Y:S01]  /*5e6f0*/  ISETP.LT.AND P5, PT, R29, UR4, !P6 ;  /* 0x000000041d007c0c */ /* 0x001fe2000f7a1270 */
[----:B------:R-:W0:Y:S02]  /*5e700*/  LDCU UR4, c[0x0][0x398] ;  /* 0x00007300ff0477ac */ /* 0x000e240008000800 */
[----:B---3--:R-:W3:Y:S01]  /*5e710*/  LDL.LU.64 R20, [R1+0x518] ;  /* 0x0005180001147983 */ /* 0x008ee20000300a00 */
[----:B------:R-:W-:-:S09]  /*5e720*/  PRMT R0, R19, 0x7772, RZ ;  /* 0x0000777213007816 */ /* 0x000fd200000000ff */
[----:B----4-:R4:W-:Y:S04]  /*5e730*/  @P5 STG.E.U8 desc[UR38][R24.64], R0 ;  /* 0x0000000018005986 */ /* 0x0109e8000c101126 */
[----:B----4-:R-:W4:Y:S01]  /*5e740*/  LDL.LU.64 R24, [R1+0x560] ;  /* 0x0005600001187983 */ /* 0x010f220000300a00 */
[----:B0-----:R-:W-:Y:S01]  /*5e750*/  ISETP.LT.AND P5, PT, R26, UR4, !P6 ;  /* 0x000000041a007c0c */ /* 0x001fe2000f7a1270 */
[----:B------:R-:W0:Y:S01]  /*5e760*/  LDCU UR4, c[0x0][0x398] ;  /* 0x00007300ff0477ac */ /* 0x000e220008000800 */
[----:B------:R-:W-:-:S11]  /*5e770*/  PRMT R19, R19, 0x7773, RZ ;  /* 0x0000777313137816 */ /* 0x000fd600000000ff */
[----:B------:R0:W-:Y:S04]  /*5e780*/  @P5 STG.E.U8 desc[UR38][R22.64], R19 ;  /* 0x0000001316005986 */ /* 0x0001e8000c101126 */
[----:B0-----:R-:W4:Y:S01]  /*5e790*/  LDL.LU.64 R22, [R1+0x510] ;  /* 0x0005100001167983 */ /* 0x001f220000300a00 */
[----:B------:R-:W-:-:S04]  /*5e7a0*/  LOP3.LUT P3, RZ, R6, 0x1, RZ, 0xc0, !PT ;  /* 0x0000000106ff7812 */ /* 0x000fc8000786c0ff */
[----:B------:R-:W-:Y:S01]  /*5e7b0*/  ISETP.LT.AND P5, PT, R29, UR4, !P3 ;  /* 0x000000041d007c0c */ /* 0x000fe2000dfa1270 */
[----:B------:R-:W0:Y:S01]  /*5e7c0*/  LDCU UR4, c[0x0][0x398] ;  /* 0x00007300ff0477ac */ /* 0x000e220008000800 */
[----:B-1----:R-:W-:-:S11]  /*5e7d0*/  PRMT R0, R8, 0x7770, RZ ;  /* 0x0000777008007816 */ /* 0x002fd600000000ff */
[----:B------:R1:W-:Y:S01]  /*5e7e0*/  @P5 STG.E.U8 desc[UR38][R14.64], R0 ;  /* 0x000000000e005986 */ /* 0x0003e2000c101126 */
[----:B0-----:R-:W-:Y:S01]  /*5e7f0*/  ISETP.LT.AND P5, PT, R26, UR4, !P3 ;  /* 0x000000041a007c0c */ /* 0x001fe2000dfa1270 */
[----:B------:R-:W0:Y:S02]  /*5e800*/  LDCU UR4, c[0x0][0x398] ;  /* 0x00007300ff0477ac */ /* 0x000e240008000800 */
[----:B-1----:R-:W4:Y:S01]  /*5e810*/  LDL.LU.64 R14, [R1+0x558] ;  /* 0x00055800010e7983 */ /* 0x002f220000300a00 */
[----:B------:R-:W-:Y:S02]  /*5e820*/  PRMT R0, R8, 0x7771, RZ ;  /* 0x0000777108007816 */ /* 0x000fe400000000ff */
[----:B------:R-:W-:-:S07]  /*5e830*/  LOP3.LUT P1, RZ, R6, 0x8, RZ, 0xc0, !PT ;  /* 0x0000000806ff7812 */ /* 0x000fce000782c0ff */
[----:B------:R1:W-:Y:S01]  /*5e840*/  @P5 STG.E.U8 desc[UR38][R12.64], R0 ;  /* 0x000000000c005986 */ /* 0x0003e2000c101126 */
[----:B0-----:R-:W-:Y:S01]  /*5e850*/  ISETP.LT.AND P5, PT, R29, UR4, !P1 ;  /* 0x000000041d007c0c */ /* 0x001fe2000cfa1270 */
[----:B------:R-:W0:Y:S02]  /*5e860*/  LDCU UR4, c[0x0][0x398] ;  /* 0x00007300ff0477ac */ /* 0x000e240008000800 */
[----:B-1----:R-:W4:Y:S01]  /*5e870*/  LDL.LU.64 R12, [R1+0x508] ;  /* 0x00050800010c7983 */ /* 0x002f220000300a00 */
[C---:B------:R-:W-:Y:S02]  /*5e880*/  PRMT R0, R8.reuse, 0x7772, RZ ;  /* 0x0000777208007816 */ /* 0x040fe400000000ff */
[----:B------:R-:W-:Y:S02]  /*5e890*/  PRMT R8, R8, 0x7773, RZ ;  /* 0x0000777308087816 */ /* 0x000fe400000000ff */
[----:B------:R-:W-:-:S05]  /*5e8a0*/  LOP3.LUT P2, RZ, R6, 0x40, RZ, 0xc0, !PT ;  /* 0x0000004006ff7812 */ /* 0x000fca000784c0ff */
[----:B--2---:R1:W-:Y:S04]  /*5e8b0*/  @P5 STG.E.U8 desc[UR38][R2.64], R0 ;  /* 0x0000000002005986 */ /* 0x0043e8000c101126 */
[----:B-1----:R-:W2:Y:S01]  /*5e8c0*/  LDL.LU.64 R2, [R1+0x550] ;  /* 0x0005500001027983 */ /* 0x002ea20000300a00 */
[----:B0-----:R-:W-:Y:S01]  /*5e8d0*/  ISETP.LT.AND P5, PT, R26, UR4, !P1 ;  /* 0x000000041a007c0c */ /* 0x001fe2000cfa1270 */
[----:B------:R-:W0:Y:S01]  /*5e8e0*/  LDCU UR4, c[0x0][0x398] ;  /* 0x00007300ff0477ac */ /* 0x000e220008000800 */
[----:B------:R-:W-:-:S11]  /*5e8f0*/  PRMT R0, R9, 0x7770, RZ ;  /* 0x0000777009007816 */ /* 0x000fd600000000ff */
        /* <DEDUP_REMOVED lines=13> */
[----:B------:R-:W4:Y:S01]  /*5e9d0*/  LDL.LU.64 R16, [R1+0x540] ;  /* 0x0005400001107983 */ /* 0x000f220000300a00 */
[----:B0-----:R-:W-:Y:S01]  /*5e9e0*/  ISETP.LT.AND P5, PT, R29, UR4, !P6 ;  /* 0x000000041d007c0c */ /* 0x001fe2000f7a1270 */
[----:B------:R-:W0:-:S12]  /*5e9f0*/  LDCU UR4, c[0x0][0x398] ;  /* 0x00007300ff0477ac */ /* 0x000e180008000800 */
[----:B------:R1:W-:Y:S01]  /*5ea00*/  @P5 STG.E.U8 desc[UR38][R14.64], R0 ;  /* 0x000000000e005986 */ /* 0x0003e2000c101126 */
[----:B0-----:R-:W-:Y:S01]  /*5ea10*/  ISETP.LT.AND P5, PT, R26, UR4, !P6 ;  /* 0x000000041a007c0c */ /* 0x001fe2000f7a1270 */
[----:B------:R-:W0:Y:S01]  /*5ea20*/  LDCU UR4, c[0x0][0x398] ;  /* 0x00007300ff0477ac */ /* 0x000e220008000800 */
[----:B------:R-:W-:Y:S02]  /*5ea30*/  PRMT R9, R9, 0x7773, RZ ;  /* 0x0000777309097816 */ /* 0x000fe400000000ff */
[----:B------:R-:W-:Y:S01]  /*5ea40*/  LOP3.LUT P3, RZ, R6, 0x400, RZ, 0xc0, !PT ;  /* 0x0000040006ff7812 */ /* 0x000fe2000786c0ff */
[----:B-1----:R-:W4:Y:S08]  /*5ea50*/  LDL.LU.64 R14, [R1+0x4f0] ;  /* 0x0004f000010e7983 */ /* 0x002f300000300a00 */
[----:B------:R-:W-:Y:S01]  /*5ea60*/  @P5 STG.E.U8 desc[UR38][R12.64], R9 ;  /* 0x000000090c005986 */ /* 0x000fe2000c101126 */
[----:B0-----:R-:W-:Y:S01]  /*5ea70*/  ISETP.LT.AND P5, PT, R29, UR4, !P3 ;  /* 0x000000041d007c0c */ /* 0x001fe2000dfa1270 */
[----:B------:R-:W0:Y:S01]  /*5ea80*/  LDCU UR4, c[0x0][0x398] ;  /* 0x00007300ff0477ac */ /* 0x000e220008000800 */
[----:B------:R-:W-:-:S02]  /*5ea90*/  PRMT R0, R10, 0x7770, RZ ;  /* 0x000077700a007816 */ /* 0x000fc400000000ff */
[----:B------:R-:W-:-:S09]  /*5eaa0*/  LOP3.LUT P1, RZ, R6, 0x1000, RZ, 0xc0, !PT ;  /* 0x0000100006ff7812 */ /* 0x000fd2000782c0ff */
[----:B--2---:R1:W-:Y:S04]  /*5eab0*/  @P5 STG.E.U8 desc[UR38][R2.64], R0 ;  /* 0x0000000002005986 */ /* 0x0043e8000c101126 */
[----:B-1----:R-:W2:Y:S04]  /*5eac0*/  LDL.LU.64 R2, [R1+0x538] ;  /* 0x0005380001027983 */ /* 0x002ea80000300a00 */
[----:B------:R-:W2:Y:S01]  /*5ead0*/  LDL.LU.64 R12, [R1+0x228] ;  /* 0x00022800010c7983 */ /* 0x000ea20000300a00 */
[----:B0-----:R-:W-:Y:S01]  /*5eae0*/  ISETP.LT.AND P5, PT, R26, UR4, !P3 ;  /* 0x000000041a007c0c */ /* 0x001fe2000dfa1270 */
[----:B------:R-:W0:Y:S01]  /*5eaf0*/  LDCU UR4, c[0x0][0x398] ;  /* 0x00007300ff0477ac */ /* 0x000e220008000800 */
[----:B------:R-:W-:-:S11]  /*5eb00*/  PRMT R0, R10, 0x7771, RZ ;  /* 0x000077710a007816 */ /* 0x000fd600000000ff */
[----:B---3--:R1:W-:Y:S01]  /*5eb10*/  @P5 STG.E.U8 desc[UR38][R20.64], R0 ;  /* 0x0000000014005986 */ /* 0x0083e2000c101126 */
[----:B0-----:R-:W-:Y:S01]  /*5eb20*/  ISETP.LT.AND P5, PT, R29, UR4, !P1 ;  /* 0x000000041d007c0c */ /* 0x001fe2000cfa1270 */
[----:B------:R-:W0:Y:S01]  /*5eb30*/  LDCU UR4, c[0x0][0x398] ;  /* 0x00007300ff0477ac */ /* 0x000e220008000800 */
[----:B-1----:R-:W-:-:S11]  /*5eb40*/  PRMT R0, R10, 0x7772, RZ ;  /* 0x000077720a007816 */ /* 0x002fd600000000ff */
[----:B----4-:R1:W-:Y:S04]  /*5eb50*/  @P5 STG.E.U8 desc[UR38][R24.64], R0 ;  /* 0x0000000018005986 */ /* 0x0103e8000c101126 */
[----:B-1----:R-:W3:Y:S04]  /*5eb60*/  LDL.LU.64 R24, [R1+0x598] ;  /* 0x0005980001187983 */ /* 0x002ee80000300a00 */
[----:B------:R-:W4:Y:S01]  /*5eb70*/  LDL.LU.64 R20, [R1+0x578] ;  /* 0x0005780001147983 */ /* 0x000f220000300a00 */
        /* <DEDUP_REMOVED lines=12> */
[----:B------:R-:W-:Y:S02]  /*5ec40*/  LOP3.LUT P6, RZ, R6, 0x10000, RZ, 0xc0, !PT ;  /* 0x0001000006ff7812 */ /* 0x000fe400078cc0ff */
[----:B-1----:R-:W-:-:S09]  /*5ec50*/  PRMT R0, R11, 0x7771, RZ ;  /* 0x000077710b007816 */ /* 0x002fd200000000ff */
[----:B------:R1:W-:Y:S01]  /*5ec60*/  @P5 STG.E.U8 desc[UR38][R14.64], R0 ;  /* 0x000000000e005986 */ /* 0x0003e2000c101126 */
[----:B0-----:R-:W-:Y:S01]  /*5ec70*/  ISETP.LT.AND P5, PT, R29, UR4, !P6 ;  /* 0x000000041d007c0c */ /* 0x001fe2000f7a1270 */
[----:B------:R-:W0:Y:S01]  /*5ec80*/  LDCU UR4, c[0x0][0x398] ;  /* 0x00007300ff0477ac */ /* 0x000e220008000800 */
[C---:B-1----:R-:W-:Y:S02]  /*5ec90*/  PRMT R0, R11.reuse, 0x7772, RZ ;  /* 0x000077720b007816 */ /* 0x042fe400000000ff */
[----:B------:R-:W-:Y:S02]  /*5eca0*/  PRMT R11, R11, 0x7773, RZ ;  /* 0x000077730b0b7816 */ /* 0x000fe400000000ff */
[C---:B------:R-:W-:Y:S02]  /*5ecb0*/  LOP3.LUT P3, RZ, R6.reuse, 0x40000, RZ, 0xc0, !PT ;  /* 0x0004000006ff7812 */ /* 0x040fe4000786c0ff */
[----:B------:R-:W-:Y:S02]  /*5ecc0*/  LOP3.LUT P4, RZ, R6, 0x100000, RZ, 0xc0, !PT ;  /* 0x0010000006ff7812 */ /* 0x000fe4000788c0ff */
[----:B------:R-:W-:-:S02]  /*5ecd0*/  LOP3.LUT P0, RZ, R5, 0x100000, RZ, 0xc0, !PT ;  /* 0x0010000005ff7812 */ /* 0x000fc4000780c0ff */
[C---:B------:R-:W-:Y:S02]  /*5ece0*/  LOP3.LUT P1, RZ, R5.reuse, 0x80000, RZ, 0xc0, !PT ;  /* 0x0008000005ff7812 */ /* 0x040fe4000782c0ff */
[----:B------:R-:W-:Y:S01]  /*5ecf0*/  LOP3.LUT P2, RZ, R5, 0x40000, RZ, 0xc0, !PT ;  /* 0x0004000005ff7812 */ /* 0x000fe2000784c0ff */
[----:B--2---:R1:W-:Y:S01]  /*5ed00*/  @P5 STG.E.U8 desc[UR38][R2.64], R0 ;  /* 0x0000000002005986 */ /* 0x0043e2000c101126 */
[----:B0-----:R-:W-:Y:S01]  /*5ed10*/  ISETP.LT.AND P5, PT, R26, UR4, !P6 ;  /* 0x000000041a007c0c */ /* 0x001fe2000f7a1270 */
[----:B------:R-:W0:Y:S02]  /*5ed20*/  LDCU UR4, c[0x0][0x398] ;  /* 0x00007300ff0477ac */ /* 0x000e240008000800 */
[----:B-1----:R-:W2:Y:S10]  /*5ed30*/  LDL.LU.64 R2, [R1+0x230] ;  /* 0x0002300001027983 */ /* 0x002eb40000300a00 */
[----:B------:R-:W-:Y:S04]  /*5ed40*/  @P5 STG.E.U8 desc[UR38][R12.64], R11 ;  /* 0x0000000b0c005986 */ /* 0x000fe8000c101126 */
[----:B------:R-:W1:Y:S01]  /*5ed50*/  LDS.128 R8, [R27+0x400] ;  /* 0x000400001b087984 */ /* 0x000e620000000c00 */
[----:B0-----:R-:W-:Y:S01]  /*5ed60*/  ISETP.LT.AND P5, PT, R29, UR4, !P3 ;  /* 0x000000041d007c0c */ /* 0x001fe2000dfa1270 */
[----:B------:R-:W0:Y:S01]  /*5ed70*/  LDCU UR4, c[0x0][0x398] ;  /* 0x00007300ff0477ac */ /* 0x000e220008000800 */
[----:B-1----:R-:W-:-:S11]  /*5ed80*/  PRMT R0, R8, 0x7770, RZ ;  /* 0x0000777008007816 */ /* 0x002fd600000000ff */
[----:B---3--:R1:W-:Y:S01]  /*5ed90*/  @P5 STG.E.U8 desc[UR38][R24.64], R0 ;  /* 0x0000000018005986 */ /* 0x0083e2000c101126 */
[----:B0-----:R-:W-:Y:S01]  /*5eda0*/  ISETP.LT.AND P5, PT, R26, UR4, !P3 ;  /* 0x000000041a007c0c */ /* 0x001fe2000dfa1270 */
[----:B------:R-:W0:Y:S01]  /*5edb0*/  LDCU UR4, c[0x0][0x398] ;  /* 0x00007300ff0477ac */ /* 0x000e220008000800 */
[----:B-1----:R-:W-:Y:S01]  /*5edc0*/  PRMT R0, R8, 0x7771, RZ ;  /* 0x0000777108007816 */ /* 0x002fe200000000ff */
[----:B------:R-:W3:Y:S10]  /*5edd0*/  LDL.LU.64 R24, [R1+0x220] ;  /* 0x0002200001187983 */ /* 0x000ef40000300a00 */
[----:B----4-:R1:W-:Y:S01]  /*5ede0*/  @P5 STG.E.U8 desc[UR38][R20.64], R0 ;  /* 0x0000000014005986 */ /* 0x0103e2000c101126 */
[----:B0-----:R-:W-:Y:S01]  /*5edf0*/  ISETP.LT.AND P5, PT, R29, UR4, !P4 ;  /* 0x000000041d007c0c */ /* 0x001fe2000e7a1270 */
[----:B------:R-:W0:Y:S02]  /*5ee00*/  LDCU UR4, c[0x0][0x398] ;  /* 0x00007300ff0477ac */ /* 0x000e240008000800 */
[----:B------:R-:W4:Y:S01]  /*5ee10*/  LDL.LU.64 R6, [R1+0x210] ;  /* 0x0002100001067983 */ /* 0x000f220000300a00 */
[----:B------:R-:W-:-:S02]  /*5ee20*/  LOP3.LUT P6, RZ, R5, 0x20000, RZ, 0xc0, !PT ;  /* 0x0002000005ff7812 */ /* 0x000fc400078cc0ff */
[----:B------:R-:W-:Y:S01]  /*5ee30*/  LOP3.LUT P3, RZ, R5, 0x10000, RZ, 0xc0, !PT ;  /* 0x0001000005ff7812 */ /* 0x000fe2000786c0ff */
[----:B------:R-:W4:Y:S01]  /*5ee40*/  LDL.LU.64 R18, [R1+0x208] ;  /* 0x0002080001127983 */ /* 0x000f220000300a00 */
[----:B-1----:R-:W-:-:S03]  /*5ee50*/  PRMT R0, R8, 0x7772, RZ ;  /* 0x0000777208007816 */ /* 0x002fc600000000ff */
[----:B------:R-:W4:Y:S04]  /*5ee60*/  LDL.LU.64 R16, [R1+0x200] ;  /* 0x0002000001107983 */ /* 0x000f280000300a00 */
[----:B------:R1:W-:Y:S01]  /*5ee70*/  @P5 STG.E.U8 desc[UR38][R22.64], R0 ;  /* 0x0000000016005986 */ /* 0x0003e2000c101126 */
[----:B0-----:R-:W-:Y:S01]  /*5ee80*/  ISETP.LT.AND P5, PT, R26, UR4, !P4 ;  /* 0x000000041a007c0c */ /* 0x001fe2000e7a1270 */
[----:B------:R-:W0:Y:S01]  /*5ee90*/  LDCU UR4, c[0x0][0x398] ;  /* 0x00007300ff0477ac */ /* 0x000e220008000800 */
[----:B------:R-:W-:Y:S02]  /*5eea0*/  LOP3.LUT P4, RZ, R5, 0x8000, RZ, 0xc0, !PT ;  /* 0x0000800005ff7812 */ /* 0x000fe4000788c0ff */
[----:B------:R-:W4:Y:S01]  /*5eeb0*/  LDL.LU.64 R4, [R1+0x218] ;  /* 0x0002180001047983 */ /* 0x000f220000300a00 */
[----:B------:R-:W-:-:S02]  /*5eec0*/  PRMT R8, R8, 0x7773, RZ ;  /* 0x0000777308087816 */ /* 0x000fc400000000ff */
[----:B-1----:R-:W-:Y:S01]  /*5eed0*/  PRMT R0, R9, 0x7770, RZ ;  /* 0x0000777009007816 */ /* 0x002fe200000000ff */
[----:B------:R-:W4:Y:S04]  /*5eee0*/  LDL.LU.64 R14, [R1+0x1f8] ;  /* 0x0001f800010e7983 */ /* 0x000f280000300a00 */
[----:B------:R-:W4:Y:S04]  /*5eef0*/  LDL.LU.64 R12, [R1+0x1f0] ;  /* 0x0001f000010c7983 */ /* 0x000f280000300a00 */
[----:B------:R-:W4:Y:S04]  /*5ef00*/  LDL.LU.64 R20, [R1+0x1e8] ;  /* 0x0001e80001147983 */ /* 0x000f280000300a00 */
[----:B------:R-:W4:Y:S04]  /*5ef10*/  LDL.LU.64 R22, [R1+0x1e0] ;  /* 0x0001e00001167983 */ /* 0x000f280000300a00 */
[----:B--2---:R1:W-:Y:S01]  /*5ef20*/  @P5 STG.E.U8 desc[UR38][R2.64], R8 ;  /* 0x0000000802005986 */ /* 0x0043e2000c101126 */
[----:B------:R-:W-:Y:S01]  /*5ef30*/  ISETP.LT.AND P5, PT, R29, UR5, !P0 ;  /* 0x000000051d007c0c */ /* 0x000fe2000c7a1270 */
[----:B------:R-:W2:Y:S01]  /*5ef40*/  LDCU UR5, c[0x0][0x398] ;  /* 0x00007300ff0577ac */ /* 0x000ea20008000800 */
[----:B0-----:R-:W-:Y:S01]  /*5ef50*/  ISETP.LT.AND P0, PT, R26, UR4, !P0 ;  /* 0x000000041a007c0c */ /* 0x001fe2000c701270 */
[----:B------:R-:W0:Y:S01]  /*5ef60*/  LDCU UR4, c[0x0][0x398] ;  /* 0x00007300ff0477ac */ /* 0x000e220008000800 */
[----:B-1----:R-:W-:-:S02]  /*5ef70*/  PRMT R2, R9, 0x7771, RZ ;  /* 0x0000777109027816 */ /* 0x002fc400000000ff */
[C---:B------:R-:W-:Y:S02]  /*5ef80*/  PRMT R3, R9.reuse, 0x7772, RZ ;  /* 0x0000777209037816 */ /* 0x040fe400000000ff */
[----:B------:R-:W-:-:S05]  /*5ef90*/  PRMT R9, R9, 0x7773, RZ ;  /* 0x0000777309097816 */ /* 0x000fca00000000ff */
[----:B---3--:R1:W-:Y:S01]  /*5efa0*/  @P5 STG.E.U8 desc[UR38][R24.64], R0 ;  /* 0x0000000018005986 */ /* 0x0083e2000c101126 */
[C---:B------:R-:W-:Y:S01]  /*5efb0*/  ISETP.LT.AND P5, PT, R29.reuse, UR6, !P1 ;  /* 0x000000061d007c0c */ /* 0x040fe2000cfa1270 */
[----:B------:R-:W3:Y:S01]  /*5efc0*/  LDCU UR6, c[0x0][0x398] ;  /* 0x00007300ff0677ac */ /* 0x000ee20008000800 */
[----:B------:R-:W-:Y:S01]  /*5efd0*/  ISETP.LT.AND P1, PT, R26, UR7, !P1 ;  /* 0x000000071a007c0c */ /* 0x000fe2000cf21270 */
[----:B-1----:R-:W4:Y:S04]  /*5efe0*/  LDL.LU.64 R24, [R1+0xe60] ;  /* 0x000e600001187983 */ /* 0x002f280000300a00 */
[----:B----4-:R1:W-:Y:S01]  /*5eff0*/  @P0 STG.E.U8 desc[UR38][R4.64], R2 ;  /* 0x0000000204000986 */ /* 0x0103e2000c101126 */
[C---:B--2---:R-:W-:Y:S01]  /*5f000*/  ISETP.LT.AND P0, PT, R29.reuse, UR5, !P2 ;  /* 0x000000051d007c0c */ /* 0x044fe2000d701270 */
[----:B------:R-:W2:Y:S04]  /*5f010*/  LDCU UR5, c[0x0][0x398] ;  /* 0x00007300ff0577ac */ /* 0x000ea80008000800 */
[----:B------:R4:W-:Y:S01]  /*5f020*/  @P5 STG.E.U8 desc[UR38][R6.64], R3 ;  /* 0x0000000306005986 */ /* 0x0009e2000c101126 */
[----:B------:R-:W-:-:S03]  /*5f030*/  ISETP.LT.AND P5, PT, R29, UR8, !P3 ;  /* 0x000000081d007c0c */ /* 0x000fc6000dfa1270 */
[----:B------:R-:W-:Y:S01]  /*5f040*/  @P1 STG.E.U8 desc[UR38][R18.64], R9 ;  /* 0x0000000912001986 */ /* 0x000fe2000c101126 */
[----:B-1----:R-:W-:Y:S02]  /*5f050*/  PRMT R4, R10, 0x7770, RZ ;  /* 0x000077700a047816 */ /* 0x002fe400000000ff */
[----:B---3--:R-:W-:-:S03]  /*5f060*/  ISETP.LT.AND P1, PT, R29, UR6, !P4 ;  /* 0x000000061d007c0c */ /* 0x008fc6000e721270 */
[----:B------:R1:W-:Y:S01]  /*5f070*/  @P0 STG.E.U8 desc[UR38][R16.64], R4 ;  /* 0x0000000410000986 */ /* 0x0003e2000c101126 */
[----:B------:R-:W-:-:S03]  /*5f080*/  ISETP.LT.AND P0, PT, R29, UR10, !P6 ;  /* 0x0000000a1d007c0c */ /* 0x000fc6000f701270 */
[----:B------:R-:W3:Y:S01]  /*5f090*/  LDL.LU R29, [R1+0x161c] ;  /* 0x00161c00011d7983 */ /* 0x000ee20000300800 */
[C---:B0-----:R-:W-:Y:S02]  /*5f0a0*/  ISETP.LT.AND P2, PT, R26.reuse, UR4, !P2 ;  /* 0x000000041a007c0c */ /* 0x041fe4000d741270 */
[C---:B------:R-:W-:Y:S02]  /*5f0b0*/  ISETP.LT.AND P3, PT, R26.reuse, UR9, !P3 ;  /* 0x000000091a007c0c */ /* 0x040fe4000df61270 */
[C---:B--2---:R-:W-:Y:S02]  /*5f0c0*/  ISETP.LT.AND P4, PT, R26.reuse, UR5, !P4 ;  /* 0x000000051a007c0c */ /* 0x044fe4000e781270 */
[----:B------:R-:W-:Y:S02]  /*5f0d0*/  ISETP.LT.AND P6, PT, R26, UR11, !P6 ;  /* 0x0000000b1a007c0c */ /* 0x000fe4000f7c1270 */
[C---:B------:R-:W-:Y:S02]  /*5f0e0*/  PRMT R0, R10.reuse, 0x7771, RZ ;  /* 0x000077710a007816 */ /* 0x040fe400000000ff */
[----:B------:R-:W-:-:S02]  /*5f0f0*/  PRMT R2, R10, 0x7772, RZ ;  /* 0x000077720a027816 */ /* 0x000fc400000000ff */
[----:B------:R-:W-:Y:S02]  /*5f100*/  PRMT R10, R10, 0x7773, RZ ;  /* 0x000077730a0a7816 */ /* 0x000fe400000000ff */
[C---:B----4-:R-:W-:Y:S01]  /*5f110*/  PRMT R3, R11.reuse, 0x7770, RZ ;  /* 0x000077700b037816 */ /* 0x050fe200000000ff */
[----:B------:R0:W-:Y:S01]  /*5f120*/  @P2 STG.E.U8 desc[UR38][R14.64], R0 ;  /* 0x000000000e002986 */ /* 0x0001e2000c101126 */
[C---:B------:R-:W-:Y:S02]  /*5f130*/  PRMT R5, R11.reuse, 0x7771, RZ ;  /* 0x000077710b057816 */ /* 0x040fe400000000ff */
[C---:B-1----:R-:W-:Y:S01]  /*5f140*/  PRMT R4, R11.reuse, 0x7772, RZ ;  /* 0x000077720b047816 */ /* 0x042fe200000000ff */
[----:B------:R0:W-:Y:S04]  /*5f150*/  @P5 STG.E.U8 desc[UR38][R12.64], R2 ;  /* 0x000000020c005986 */ /* 0x0001e8000c101126 */
[----:B------:R0:W-:Y:S04]  /*5f160*/  @P3 STG.E.U8 desc[UR38][R20.64], R10 ;  /* 0x0000000a14003986 */ /* 0x0001e8000c101126 */
[----:B------:R0:W-:Y:S01]  /*5f170*/  @P1 STG.E.U8 desc[UR38][R22.64], R3 ;  /* 0x0000000316001986 */ /* 0x0001e2000c101126 */
[----:B------:R-:W-:-:S03]  /*5f180*/  PRMT R11, R11, 0x7773, RZ ;  /* 0x000077730b0b7816 */ /* 0x000fc600000000ff */
[----:B---3--:R0:W-:Y:S04]  /*5f190*/  @P4 STG.E.U8 desc[UR38][R28.64], R5 ;  /* 0x000000051c004986 */ /* 0x0081e8000c101126 */
[----:B------:R0:W-:Y:S01]  /*5f1a0*/  @P0 STG.E.U8 desc[UR38][R24.64], R4 ;  /* 0x0000000418000986 */ /* 0x0001e2000c101126 */
[----:B------:R-:W-:Y:S05]  /*5f1b0*/  @!P6 EXIT ;  /* 0x000000000000e94d */ /* 0x000fea0003800000 */
[----:B0-----:R-:W2:Y:S04]  /*5f1c0*/  LDL.LU.64 R24, [R1+0xe28] ;  /* 0x000e280001187983 */ /* 0x001ea80000300a00 */
[----:B--2---:R-:W-:Y:S01]  /*5f1d0*/  STG.E.U8 desc[UR38][R24.64], R11 ;  /* 0x0000000b18007986 */ /* 0x004fe2000c101126 */
[----:B------:R-:W-:Y:S05]  /*5f1e0*/  EXIT ;  /* 0x000000000000794d */ /* 0x000fea0003800000 */
.L_x_2:
[----:B------:R-:W-:-:S00]  /*5f1f0*/  BRA `(.L_x_2) ;  /* 0xfffffffc00fc7947 */ /* 0x000fc0000383ffff */
[----:B------:R-:W-:-:S00]  /*5f200*/  NOP ;  /* 0x0000000000007918 */ /* 0x000fc00000000000 */
[----:B------:R-:W-:-:S00]  /*5f210*/  NOP ;  /* 0x0000000000007918 */ /* 0x000fc00000000000 */
[----:B------:R-:W-:-:S00]  /*5f220*/  NOP ;  /* 0x0000000000007918 */ /* 0x000fc00000000000 */
[----:B------:R-:W-:-:S00]  /*5f230*/  NOP ;  /* 0x0000000000007918 */ /* 0x000fc00000000000 */
[----:B------:R-:W-:-:S00]  /*5f240*/  NOP ;  /* 0x0000000000007918 */ /* 0x000fc00000000000 */
[----:B------:R-:W-:-:S00]  /*5f250*/  NOP ;  /* 0x0000000000007918 */ /* 0x000fc00000000000 */
[----:B------:R-:W-:-:S00]  /*5f260*/  NOP ;  /* 0x0000000000007918 */ /* 0x000fc00000000000 */
[----:B------:R-:W-:-:S00]  /*5f270*/  NOP ;  /* 0x0000000000007918 */ /* 0x000fc00000000000 */
.L_x_3:


//--------------------- .nv.shared.matmul_kernel  --------------------------
	.section	.nv.shared.matmul_kernel,"aw",@nobits
	.sectionflags	@""
	.align	16
	.zero		1024


//--------------------- .nv.shared.reserved.0     --------------------------
	.section	.nv.shared.reserved.0,"aw",@nobits
	.weak		__nv_reservedSMEM_offset_0_alias
	.size		__nv_reservedSMEM_offset_0_alias, 0, 64
	.other		__nv_reservedSMEM_offset_0_alias,@"STO_CUDA_RESERVED_SHARED STV_DEFAULT"
__nv_reservedSMEM_offset_0_alias:
	.zero		0
	.zero		64


//--------------------- .nv.constant0.matmul_kernel --------------------------
	.section	.nv.constant0.matmul_kernel,"a",@progbits
	.sectionflags	@""
	.align	4
.nv.constant0.matmul_kernel:
	.zero		976


//--------------------- SYMBOLS --------------------------

	.type		.nv.reservedSmem.offset0,@object
	.size		.nv.reservedSmem.offset0,0x4
	.type		.nv.reservedSmem.cap,@object
	.size		.nv.reservedSmem.cap,0x4
